	.target	sm_90a

	.elftype	@"ET_EXEC"


//--------------------- .note.nv.tkinfo           --------------------------
	.section	.note.nv.tkinfo,"",@"SHT_NOTE"
	.sectionflags	@"SHF_NOTE_NV_TKINFO"
	.tkinfo
        /*0018*/ 	.word	0x00000002
        /*0030*/ 	.string	""
        /*0030*/ 	.string	"ptxas"
        /*0030*/ 	.string	"Cuda compilation tools, release 13.0, V13.0.88"
        /*0030*/ 	.string	"Build cuda_13.0.r13.0/compiler.36424714_0"
        /*0030*/ 	.string	"-v  -suppress-debug-info  -lineinfo  -arch sm_90a "



//--------------------- .note.nv.cuinfo           --------------------------
	.section	.note.nv.cuinfo,"",@"SHT_NOTE"
	.sectionflags	@"SHF_NOTE_NV_CUINFO"
        /*0018*/ 	.short	0x0002
        /*001a*/ 	.short	0x005a
        /*001c*/ 	.short	0x0082
	.zero		2


//--------------------- .nv.info                  --------------------------
	.section	.nv.info,"",@"SHT_CUDA_INFO"
	.align	4


	//----- nvinfo : EIATTR_REGCOUNT
	.align		4
        /*0000*/ 	.byte	0x04, 0x2f
        /*0002*/ 	.short	(.L_1 - .L_0)
	.align		4
.L_0:
        /*0004*/ 	.word	index@(matmul_kernel)
        /*0008*/ 	.word	0x000000ff


	//----- nvinfo : EIATTR_FRAME_SIZE
	.align		4
.L_1:
        /*000c*/ 	.byte	0x04, 0x11
        /*000e*/ 	.short	(.L_3 - .L_2)
	.align		4
.L_2:
        /*0010*/ 	.word	index@(matmul_kernel)
        /*0014*/ 	.word	0x000007b8


	//----- nvinfo : EIATTR_MIN_STACK_SIZE
	.align		4
.L_3:
        /*0018*/ 	.byte	0x04, 0x12
        /*001a*/ 	.short	(.L_5 - .L_4)
	.align		4
.L_4:
        /*001c*/ 	.word	index@(matmul_kernel)
        /*0020*/ 	.word	0x000007b8
.L_5:


//--------------------- .nv.compat                --------------------------
	.section	.nv.compat,"",@"SHT_CUDA_COMPAT_INFO"
	.align	4
        /*0000*/ 	.byte	0x02, 0x09, 0x01, 0x00, 0x02, 0x02, 0x04, 0x00, 0x02, 0x05, 0x05, 0x00, 0x03, 0x07, 0x01, 0x01
        /*0010*/ 	.byte	0x02, 0x03, 0x00, 0x00, 0x02, 0x06, 0x01, 0x00, 0x04, 0x0b, 0x08, 0x00, 0x00, 0x00, 0x00, 0x00
        /*0020*/ 	.byte	0x00, 0x00, 0x00, 0x00


//--------------------- .nv.info.matmul_kernel    --------------------------
	.section	.nv.info.matmul_kernel,"",@"SHT_CUDA_INFO"
	.sectionflags	@""
	.align	4


	//----- nvinfo : EIATTR_CUDA_API_VERSION
	.align		4
        /*0000*/ 	.byte	0x04, 0x37
        /*0002*/ 	.short	(.L_7 - .L_6)
.L_6:
        /*0004*/ 	.word	0x00000082


	//----- nvinfo : EIATTR_KPARAM_INFO
	.align		4
.L_7:
        /*0008*/ 	.byte	0x04, 0x17
        /*000a*/ 	.short	(.L_9 - .L_8)
.L_8:
        /*000c*/ 	.word	0x00000000
        /*0010*/ 	.short	0x000d
        /*0012*/ 	.short	0x0048
        /*0014*/ 	.byte	0x00, 0xf4, 0x21, 0x00


	//----- nvinfo : EIATTR_KPARAM_INFO
	.align		4
.L_9:
        /*0018*/ 	.byte	0x04, 0x17
        /*001a*/ 	.short	(.L_11 - .L_10)
.L_10:
        /*001c*/ 	.word	0x00000000
        /*0020*/ 	.short	0x000c
        /*0022*/ 	.short	0x0040
        /*0024*/ 	.byte	0x00, 0xf4, 0x21, 0x00


	//----- nvinfo : EIATTR_KPARAM_INFO
	.align		4
.L_11:
        /*0028*/ 	.byte	0x04, 0x17
        /*002a*/ 	.short	(.L_13 - .L_12)
.L_12:
        /*002c*/ 	.word	0x00000000
        /*0030*/ 	.short	0x000b
        /*0032*/ 	.short	0x0038
        /*0034*/ 	.byte	0x00, 0xf0, 0x11, 0x00


	//----- nvinfo : EIATTR_KPARAM_INFO
	.align		4
.L_13:
        /*0038*/ 	.byte	0x04, 0x17
        /*003a*/ 	.short	(.L_15 - .L_14)
.L_14:
        /*003c*/ 	.word	0x00000000
        /*0040*/ 	.short	0x000a
        /*0042*/ 	.short	0x0034
        /*0044*/ 	.byte	0x00, 0xf0, 0x11, 0x00


	//----- nvinfo : EIATTR_KPARAM_INFO
	.align		4
.L_15:
        /*0048*/ 	.byte	0x04, 0x17
        /*004a*/ 	.short	(.L_17 - .L_16)
.L_16:
        /*004c*/ 	.word	0x00000000
        /*0050*/ 	.short	0x0009
        /*0052*/ 	.short	0x0030
        /*0054*/ 	.byte	0x00, 0xf0, 0x11, 0x00


	//----- nvinfo : EIATTR_KPARAM_INFO
	.align		4
.L_17:
        /*0058*/ 	.byte	0x04, 0x17
        /*005a*/ 	.short	(.L_19 - .L_18)
.L_18:
        /*005c*/ 	.word	0x00000000
        /*0060*/ 	.short	0x0008
        /*0062*/ 	.short	0x002c
        /*0064*/ 	.byte	0x00, 0xf0, 0x11, 0x00


	//----- nvinfo : EIATTR_KPARAM_INFO
	.align		4
.L_19:
        /*0068*/ 	.byte	0x04, 0x17
        /*006a*/ 	.short	(.L_21 - .L_20)
.L_20:
        /*006c*/ 	.word	0x00000000
        /*0070*/ 	.short	0x0007
        /*0072*/ 	.short	0x0028
        /*0074*/ 	.byte	0x00, 0xf0, 0x11, 0x00


	//----- nvinfo : EIATTR_KPARAM_INFO
	.align		4
.L_21:
        /*0078*/ 	.byte	0x04, 0x17
        /*007a*/ 	.short	(.L_23 - .L_22)
.L_22:
        /*007c*/ 	.word	0x00000000
        /*0080*/ 	.short	0x0006
        /*0082*/ 	.short	0x0024
        /*0084*/ 	.byte	0x00, 0xf0, 0x11, 0x00


	//----- nvinfo : EIATTR_KPARAM_INFO
	.align		4
.L_23:
        /*0088*/ 	.byte	0x04, 0x17
        /*008a*/ 	.short	(.L_25 - .L_24)
.L_24:
        /*008c*/ 	.word	0x00000000
        /*0090*/ 	.short	0x0005
        /*0092*/ 	.short	0x0020
        /*0094*/ 	.byte	0x00, 0xf0, 0x11, 0x00


	//----- nvinfo : EIATTR_KPARAM_INFO
	.align		4
.L_25:
        /*0098*/ 	.byte	0x04, 0x17
        /*009a*/ 	.short	(.L_27 - .L_26)
.L_26:
        /*009c*/ 	.word	0x00000000
        /*00a0*/ 	.short	0x0004
        /*00a2*/ 	.short	0x001c
        /*00a4*/ 	.byte	0x00, 0xf0, 0x11, 0x00


	//----- nvinfo : EIATTR_KPARAM_INFO
	.align		4
.L_27:
        /*00a8*/ 	.byte	0x04, 0x17
        /*00aa*/ 	.short	(.L_29 - .L_28)
.L_28:
        /*00ac*/ 	.word	0x00000000
        /*00b0*/ 	.short	0x0003
        /*00b2*/ 	.short	0x0018
        /*00b4*/ 	.byte	0x00, 0xf0, 0x11, 0x00


	//----- nvinfo : EIATTR_KPARAM_INFO
	.align		4
.L_29:
        /*00b8*/ 	.byte	0x04, 0x17
        /*00ba*/ 	.short	(.L_31 - .L_30)
.L_30:
        /*00bc*/ 	.word	0x00000000
        /*00c0*/ 	.short	0x0002
        /*00c2*/ 	.short	0x0010
        /*00c4*/ 	.byte	0x00, 0xf4, 0x21, 0x00


	//----- nvinfo : EIATTR_KPARAM_INFO
	.align		4
.L_31:
        /*00c8*/ 	.byte	0x04, 0x17
        /*00ca*/ 	.short	(.L_33 - .L_32)
.L_32:
        /*00cc*/ 	.word	0x00000000
        /*00d0*/ 	.short	0x0001
        /*00d2*/ 	.short	0x0008
        /*00d4*/ 	.byte	0x00, 0xf4, 0x21, 0x00


	//----- nvinfo : EIATTR_KPARAM_INFO
	.align		4
.L_33:
        /*00d8*/ 	.byte	0x04, 0x17
        /*00da*/ 	.short	(.L_35 - .L_34)
.L_34:
        /*00dc*/ 	.word	0x00000000
        /*00e0*/ 	.short	0x0000
        /*00e2*/ 	.short	0x0000
        /*00e4*/ 	.byte	0x00, 0xf4, 0x21, 0x00


	//----- nvinfo : EIATTR_SPARSE_MMA_MASK
	.align		4
.L_35:
        /*00e8*/ 	.byte	0x03, 0x50
        /*00ea*/ 	.short	0x0000


	//----- nvinfo : EIATTR_MAXREG_COUNT
	.align		4
        /*00ec*/ 	.byte	0x03, 0x1b
        /*00ee*/ 	.short	0x00ff


	//----- nvinfo : EIATTR_NUM_BARRIERS
	.align		4
        /*00f0*/ 	.byte	0x02, 0x4c
        /*00f2*/ 	.byte	0x01
	.zero		1


	//----- nvinfo : EIATTR_ANNOTATIONS
	.align		4
        /*00f4*/ 	.byte	0x04, 0x55
        /*00f6*/ 	.short	(.L_37 - .L_36)


	//   ....[0]....
.L_36:
        /*00f8*/ 	.word	0x00000001
        /*00fc*/ 	.byte	0x40, 0x07, 0x00, 0x00, 0x01, 0x00, 0x00, 0x00, 0xb0, 0x62, 0x00, 0x00, 0x01, 0x00, 0x00, 0x00
        /* <DEDUP_REMOVED lines=666> */
        /*2aac*/ 	.byte	0x80, 0xab, 0x01, 0x00


	//----- nvinfo : EIATTR_MERCURY_ISA_VERSION
	.align		4
.L_37:
        /*2ab0*/ 	.byte	0x03, 0x5f
        /*2ab2*/ 	.short	0x0101


	//----- nvinfo : EIATTR_EXIT_INSTR_OFFSETS
	.align		4
        /*2ab4*/ 	.byte	0x04, 0x1c
        /*2ab6*/ 	.short	(.L_39 - .L_38)


	//   ....[0]....
.L_38:
        /*2ab8*/ 	.word	0x0001c890


	//   ....[1]....
        /*2abc*/ 	.word	0x0001c8b0


	//----- nvinfo : EIATTR_REQNTID
	.align		4
.L_39:
        /*2ac0*/ 	.byte	0x04, 0x10
        /*2ac2*/ 	.short	(.L_41 - .L_40)
.L_40:
        /*2ac4*/ 	.word	0x00000080
        /*2ac8*/ 	.word	0x00000001
        /*2acc*/ 	.word	0x00000001


	//----- nvinfo : EIATTR_CBANK_PARAM_SIZE
	.align		4
.L_41:
        /*2ad0*/ 	.byte	0x03, 0x19
        /*2ad2*/ 	.short	0x0050


	//----- nvinfo : EIATTR_PARAM_CBANK
	.align		4
        /*2ad4*/ 	.byte	0x04, 0x0a
        /*2ad6*/ 	.short	(.L_43 - .L_42)
	.align		4
.L_42:
        /*2ad8*/ 	.word	index@(.nv.constant0.matmul_kernel)
        /*2adc*/ 	.short	0x0210
        /*2ade*/ 	.short	0x0050


	//----- nvinfo : EIATTR_SW_WAR
	.align		4
.L_43:
        /*2ae0*/ 	.byte	0x04, 0x36
        /*2ae2*/ 	.short	(.L_45 - .L_44)
.L_44:
        /*2ae4*/ 	.word	0x00000008
.L_45:


//--------------------- .nv.callgraph             --------------------------
	.section	.nv.callgraph,"",@"SHT_CUDA_CALLGRAPH"
	.align	4
	.sectionentsize	8
	.align		4
        /*0000*/ 	.word	0x00000000
	.align		4
        /*0004*/ 	.word	0xffffffff
	.align		4
        /*0008*/ 	.word	0x00000000
	.align		4
        /*000c*/ 	.word	0xfffffffe
	.align		4
        /*0010*/ 	.word	0x00000000
	.align		4
        /*0014*/ 	.word	0xfffffffd
	.align		4
        /*0018*/ 	.word	0x00000000
	.align		4
        /*001c*/ 	.word	0xfffffffc


//--------------------- .text.matmul_kernel       --------------------------
	.section	.text.matmul_kernel,"ax",@progbits
	.align	128
        .global         matmul_kernel
        .type           matmul_kernel,@function
        .size           matmul_kernel,(.L_x_3 - matmul_kernel)
        .other          matmul_kernel,@"STO_CUDA_ENTRY STV_DEFAULT"
matmul_kernel:
.text.matmul_kernel:
[----:B------:R-:W1:Y:S08]  /*0000*/  LDC R1, c[0x0][0x28] ;  /* 0x00000a00ff017b82 */ /* 0x000e700000000800 */
[----:B------:R-:W2:Y:S01]  /*0010*/  LDC.64 R156, c[0x0][0x228] ;  /* 0x00008a00ff9c7b82 */ /* 0x000ea20000000a00 */
[----:B------:R-:W3:Y:S01]  /*0020*/  S2R R5, SR_CTAID.X ;  /* 0x0000000000057919 */ /* 0x000ee20000002500 */
[----:B-1----:R-:W-:Y:S01]  /*0030*/  VIADD R1, R1, 0xfffff848 ;  /* 0xfffff84801017836 */ /* 0x002fe20000000000 */
[----:B------:R-:W-:Y:S01]  /*0040*/  ULDC.64 UR4, c[0x0][0x210] ;  /* 0x0000840000047ab9 */ /* 0x000fe20000000a00 */
[----:B------:R-:W1:Y:S04]  /*0050*/  S2R R122, SR_TID.X ;  /* 0x00000000007a7919 */ /* 0x000e680000002100 */
[----:B------:R-:W4:Y:S01]  /*0060*/  LDC.64 R152, c[0x0][0x238] ;  /* 0x00008e00ff987b82 */ /* 0x000f220000000a00 */
[----:B------:R-:W-:Y:S01]  /*0070*/  UMOV UR7, 0x400 ;  /* 0x0000040000077882 */ /* 0x000fe20000000000 */
[----:B------:R-:W-:Y:S01]  /*0080*/  ULDC.64 UR16, c[0x0][0x208] ;  /* 0x0000820000107ab9 */ /* 0x000fe20000000a00 */
[----:B------:R-:W-:Y:S01]  /*0090*/  ULDC UR8, c[0x0][0x230] ;  /* 0x00008c0000087ab9 */ /* 0x000fe20000000800 */
[----:B--2---:R-:W-:Y:S01]  /*00a0*/  VIADD R0, R157, 0x7f ;  /* 0x0000007f9d007836 */ /* 0x004fe20000000000 */
[----:B------:R-:W-:-:S04]  /*00b0*/  IABS R13, R156 ;  /* 0x0000009c000d7213 */ /* 0x000fc80000000000 */
[----:B------:R-:W-:-:S04]  /*00c0*/  SHF.R.S32.HI R3, RZ, 0x1f, R0 ;  /* 0x0000001fff037819 */ /* 0x000fc80000011400 */
[----:B------:R-:W-:Y:S02]  /*00d0*/  LEA.HI R3, R3, R0, RZ, 0x7 ;  /* 0x0000000003037211 */ /* 0x000fe400078f38ff */
[----:B---3--:R-:W-:Y:S02]  /*00e0*/  IABS R8, R5 ;  /* 0x0000000500087213 */ /* 0x008fe40000000000 */
[----:B------:R-:W-:-:S05]  /*00f0*/  SHF.R.S32.HI R3, RZ, 0x7, R3 ;  /* 0x00000007ff037819 */ /* 0x000fca0000011403 */
[----:B------:R-:W-:-:S05]  /*0100*/  IMAD.SHL.U32 R4, R3, 0x8, RZ ;  /* 0x0000000803047824 */ /* 0x000fca00078e00ff */
[-C--:B------:R-:W-:Y:S02]  /*0110*/  IABS R7, R4.reuse ;  /* 0x0000000400077213 */ /* 0x080fe40000000000 */
[----:B------:R-:W-:Y:S02]  /*0120*/  IABS R10, R4 ;  /* 0x00000004000a7213 */ /* 0x000fe40000000000 */
[----:B------:R-:W2:Y:S08]  /*0130*/  I2F.RP R0, R7 ;  /* 0x0000000700007306 */ /* 0x000eb00000209400 */
[----:B--2---:R-:W2:Y:S02]  /*0140*/  MUFU.RCP R0, R0 ;  /* 0x0000000000007308 */ /* 0x004ea40000001000 */
[----:B--2---:R-:W-:-:S02]  /*0150*/  VIADD R2, R0, 0xffffffe ;  /* 0x0ffffffe00027836 */ /* 0x004fc40000000000 */
[----:B------:R-:W-:-:S04]  /*0160*/  IMAD.MOV R0, RZ, RZ, -R10 ;  /* 0x000000ffff007224 */ /* 0x000fc800078e0a0a */
[----:B------:R2:W3:Y:S02]  /*0170*/  F2I.FTZ.U32.TRUNC.NTZ R3, R2 ;  /* 0x0000000200037305 */ /* 0x0004e4000021f000 */
[----:B--2---:R-:W-:Y:S02]  /*0180*/  IMAD.MOV.U32 R2, RZ, RZ, RZ ;  /* 0x000000ffff027224 */ /* 0x004fe400078e00ff */
[----:B---3--:R-:W-:-:S04]  /*0190*/  IMAD.MOV R6, RZ, RZ, -R3 ;  /* 0x000000ffff067224 */ /* 0x008fc800078e0a03 */
[----:B------:R-:W-:Y:S02]  /*01a0*/  IMAD R9, R6, R7, RZ ;  /* 0x0000000706097224 */ /* 0x000fe400078e02ff */
[----:B------:R-:W-:Y:S01]  /*01b0*/  IMAD.MOV.U32 R6, RZ, RZ, R8 ;  /* 0x000000ffff067224 */ /* 0x000fe200078e0008 */
[----:B------:R-:W-:Y:S01]  /*01c0*/  IABS R8, R157 ;  /* 0x0000009d00087213 */ /* 0x000fe20000000000 */
[----:B------:R-:W-:-:S06]  /*01d0*/  IMAD.HI.U32 R3, R3, R9, R2 ;  /* 0x0000000903037227 */ /* 0x000fcc00078e0002 */
[----:B------:R-:W-:-:S04]  /*01e0*/  IMAD.HI.U32 R3, R3, R6, RZ ;  /* 0x0000000603037227 */ /* 0x000fc800078e00ff */
[----:B------:R-:W-:-:S05]  /*01f0*/  IMAD R0, R3, R0, R6 ;  /* 0x0000000003007224 */ /* 0x000fca00078e0206 */
[----:B------:R-:W-:-:S13]  /*0200*/  ISETP.GT.U32.AND P1, PT, R7, R0, PT ;  /* 0x000000000700720c */ /* 0x000fda0003f24070 */
[----:B------:R-:W-:Y:S02]  /*0210*/  @!P1 IMAD.IADD R0, R0, 0x1, -R7 ;  /* 0x0000000100009824 */ /* 0x000fe400078e0a07 */
[----:B------:R-:W-:Y:S01]  /*0220*/  @!P1 VIADD R3, R3, 0x1 ;  /* 0x0000000103039836 */ /* 0x000fe20000000000 */
[----:B------:R-:W-:Y:S02]  /*0230*/  ISETP.NE.AND P1, PT, R4, RZ, PT ;  /* 0x000000ff0400720c */ /* 0x000fe40003f25270 */
[----:B------:R-:W-:Y:S02]  /*0240*/  ISETP.GE.U32.AND P0, PT, R0, R7, PT ;  /* 0x000000070000720c */ /* 0x000fe40003f06070 */
[----:B------:R-:W-:-:S04]  /*0250*/  LOP3.LUT R0, R5, R4, RZ, 0x3c, !PT ;  /* 0x0000000405007212 */ /* 0x000fc800078e3cff */
[----:B------:R-:W-:Y:S01]  /*0260*/  ISETP.GE.AND P2, PT, R0, RZ, PT ;  /* 0x000000ff0000720c */ /* 0x000fe20003f46270 */
[----:B------:R-:W-:-:S06]  /*0270*/  VIADD R0, R156, 0x3f ;  /* 0x0000003f9c007836 */ /* 0x000fcc0000000000 */
[----:B------:R-:W-:-:S04]  /*0280*/  @P0 VIADD R3, R3, 0x1 ;  /* 0x0000000103030836 */ /* 0x000fc80000000000 */
[----:B------:R-:W-:Y:S01]  /*0290*/  IMAD.MOV.U32 R2, RZ, RZ, R3 ;  /* 0x000000ffff027224 */ /* 0x000fe200078e0003 */
[----:B------:R-:W-:-:S03]  /*02a0*/  SHF.R.S32.HI R3, RZ, 0x1f, R0 ;  /* 0x0000001fff037819 */ /* 0x000fc60000011400 */
[----:B------:R-:W-:Y:S01]  /*02b0*/  @!P2 IMAD.MOV R2, RZ, RZ, -R2 ;  /* 0x000000ffff02a224 */ /* 0x000fe200078e0a02 */
[----:B------:R-:W-:Y:S02]  /*02c0*/  @!P1 LOP3.LUT R2, RZ, R4, RZ, 0x33, !PT ;  /* 0x00000004ff029212 */ /* 0x000fe400078e33ff */
[----:B------:R-:W-:-:S03]  /*02d0*/  LEA.HI R3, R3, R0, RZ, 0x6 ;  /* 0x0000000003037211 */ /* 0x000fc600078f30ff */
[----:B------:R-:W-:Y:S02]  /*02e0*/  IMAD.SHL.U32 R10, R2, 0x8, RZ ;  /* 0x00000008020a7824 */ /* 0x000fe400078e00ff */
[----:B------:R-:W-:-:S03]  /*02f0*/  IMAD.MOV R2, RZ, RZ, -R2 ;  /* 0x000000ffff027224 */ /* 0x000fc600078e0a02 */
[----:B------:R-:W-:Y:S01]  /*0300*/  LEA.HI.SX32 R3, R3, -R10, 0x1a ;  /* 0x8000000a03037211 */ /* 0x000fe200078fd2ff */
[----:B------:R-:W-:Y:S02]  /*0310*/  IMAD R12, R4, R2, R5 ;  /* 0x00000002040c7224 */ /* 0x000fe400078e0205 */
[----:B------:R-:W-:Y:S01]  /*0320*/  IMAD.MOV.U32 R2, RZ, RZ, RZ ;  /* 0x000000ffff027224 */ /* 0x000fe200078e00ff */
[----:B------:R-:W-:Y:S02]  /*0330*/  VIMNMX R11, R3, 0x8, PT ;  /* 0x00000008030b7848 */ /* 0x000fe40003fe0100 */
[----:B------:R-:W-:Y:S02]  /*0340*/  IABS R4, R12 ;  /* 0x0000000c00047213 */ /* 0x000fe40000000000 */
[-C--:B------:R-:W-:Y:S02]  /*0350*/  IABS R9, R11.reuse ;  /* 0x0000000b00097213 */ /* 0x080fe40000000000 */
[----:B------:R-:W-:-:S02]  /*0360*/  IABS R7, R11 ;  /* 0x0000000b00077213 */ /* 0x000fc40000000000 */
[----:B------:R-:W2:Y:S08]  /*0370*/  I2F.RP R0, R9 ;  /* 0x0000000900007306 */ /* 0x000eb00000209400 */
[----:B--2---:R-:W2:Y:S02]  /*0380*/  MUFU.RCP R0, R0 ;  /* 0x0000000000007308 */ /* 0x004ea40000001000 */
[----:B--2---:R-:W-:-:S02]  /*0390*/  VIADD R3, R0, 0xffffffe ;  /* 0x0ffffffe00037836 */ /* 0x004fc40000000000 */
[----:B------:R-:W-:-:S04]  /*03a0*/  IMAD.MOV R0, RZ, RZ, -R7 ;  /* 0x000000ffff007224 */ /* 0x000fc800078e0a07 */
[----:B------:R-:W2:Y:S02]  /*03b0*/  F2I.FTZ.U32.TRUNC.NTZ R3, R3 ;  /* 0x0000000300037305 */ /* 0x000ea4000021f000 */
[----:B--2---:R-:W-:-:S04]  /*03c0*/  IMAD.MOV R6, RZ, RZ, -R3 ;  /* 0x000000ffff067224 */ /* 0x004fc800078e0a03 */
[----:B------:R-:W-:Y:S02]  /*03d0*/  IMAD R5, R6, R9, RZ ;  /* 0x0000000906057224 */ /* 0x000fe400078e02ff */
[----:B------:R-:W-:Y:S01]  /*03e0*/  IMAD.MOV.U32 R6, RZ, RZ, R8 ;  /* 0x000000ffff067224 */ /* 0x000fe200078e0008 */
[----:B-1----:R-:W-:Y:S01]  /*03f0*/  LOP3.LUT R8, R122, 0x3f, RZ, 0xc0, !PT ;  /* 0x0000003f7a087812 */ /* 0x002fe200078ec0ff */
[----:B------:R-:W-:Y:S02]  /*0400*/  IMAD.HI.U32 R2, R3, R5, R2 ;  /* 0x0000000503027227 */ /* 0x000fe400078e0002 */
[----:B------:R-:W1:Y:S02]  /*0410*/  I2F.RP R7, R6 ;  /* 0x0000000600077306 */ /* 0x000e640000209400 */
[----:B------:R-:W-:-:S04]  /*0420*/  IMAD.MOV.U32 R3, RZ, RZ, R4 ;  /* 0x000000ffff037224 */ /* 0x000fc800078e0004 */
[----:B------:R-:W-:-:S04]  /*0430*/  IMAD.HI.U32 R2, R2, R3, RZ ;  /* 0x0000000302027227 */ /* 0x000fc800078e00ff */
[----:B------:R-:W-:Y:S02]  /*0440*/  IMAD R0, R2, R0, R3 ;  /* 0x0000000002007224 */ /* 0x000fe400078e0203 */
[----:B------:R-:W2:Y:S03]  /*0450*/  I2F.RP R3, R13 ;  /* 0x0000000d00037306 */ /* 0x000ea60000209400 */
[----:B------:R-:W-:-:S05]  /*0460*/  ISETP.GT.U32.AND P1, PT, R9, R0, PT ;  /* 0x000000000900720c */ /* 0x000fca0003f24070 */
[----:B-1----:R-:W1:Y:S08]  /*0470*/  MUFU.RCP R7, R7 ;  /* 0x0000000700077308 */ /* 0x002e700000001000 */
[----:B------:R-:W-:Y:S01]  /*0480*/  @!P1 IMAD.IADD R0, R0, 0x1, -R9 ;  /* 0x0000000100009824 */ /* 0x000fe200078e0a09 */
[----:B--2---:R-:W2:Y:S01]  /*0490*/  MUFU.RCP R3, R3 ;  /* 0x0000000300037308 */ /* 0x004ea20000001000 */
[----:B------:R-:W-:Y:S01]  /*04a0*/  @!P1 VIADD R2, R2, 0x1 ;  /* 0x0000000102029836 */ /* 0x000fe20000000000 */
[----:B------:R-:W-:-:S02]  /*04b0*/  ISETP.NE.AND P1, PT, R11, RZ, PT ;  /* 0x000000ff0b00720c */ /* 0x000fc40003f25270 */
[----:B------:R-:W-:Y:S02]  /*04c0*/  ISETP.GE.U32.AND P0, PT, R0, R9, PT ;  /* 0x000000090000720c */ /* 0x000fe40003f06070 */
[----:B------:R-:W-:Y:S01]  /*04d0*/  LOP3.LUT R0, R12, R11, RZ, 0x3c, !PT ;  /* 0x0000000b0c007212 */ /* 0x000fe200078e3cff */
[----:B-1----:R-:W-:-:S03]  /*04e0*/  VIADD R4, R7, 0xffffffe ;  /* 0x0ffffffe07047836 */ /* 0x002fc60000000000 */
[----:B------:R-:W-:Y:S01]  /*04f0*/  ISETP.GE.AND P2, PT, R0, RZ, PT ;  /* 0x000000ff0000720c */ /* 0x000fe20003f46270 */
[----:B------:R-:W1:Y:S01]  /*0500*/  F2I.FTZ.U32.TRUNC.NTZ R5, R4 ;  /* 0x0000000400057305 */ /* 0x000e62000021f000 */
[----:B------:R-:W-:-:S05]  /*0510*/  LOP3.LUT R0, R122, 0x40, RZ, 0xc0, !PT ;  /* 0x000000407a007812 */ /* 0x000fca00078ec0ff */
[----:B------:R-:W-:Y:S02]  /*0520*/  @P0 VIADD R2, R2, 0x1 ;  /* 0x0000000102020836 */ /* 0x000fe40000000000 */
[----:B--2---:R-:W-:Y:S02]  /*0530*/  VIADD R9, R3, 0xffffffe ;  /* 0x0ffffffe03097836 */ /* 0x004fe40000000000 */
[----:B------:R-:W-:Y:S02]  /*0540*/  IMAD.MOV.U32 R7, RZ, RZ, R2 ;  /* 0x000000ffff077224 */ /* 0x000fe400078e0002 */
[----:B------:R-:W-:Y:S02]  /*0550*/  IMAD.SHL.U32 R3, R8, 0x80, RZ ;  /* 0x0000008008037824 */ /* 0x000fe400078e00ff */
[----:B------:R-:W-:Y:S01]  /*0560*/  IMAD.SHL.U32 R2, R122, 0x10, RZ ;  /* 0x000000107a027824 */ /* 0x000fe200078e00ff */
[----:B------:R-:W2:Y:S01]  /*0570*/  F2I.FTZ.U32.TRUNC.NTZ R9, R9 ;  /* 0x0000000900097305 */ /* 0x000ea2000021f000 */
[----:B------:R-:W-:Y:S01]  /*0580*/  @!P2 IMAD.MOV R7, RZ, RZ, -R7 ;  /* 0x000000ffff07a224 */ /* 0x000fe200078e0a07 */
[----:B------:R-:W-:Y:S01]  /*0590*/  @!P1 LOP3.LUT R7, RZ, R11, RZ, 0x33, !PT ;  /* 0x0000000bff079212 */ /* 0x000fe200078e33ff */
[----:B-1----:R-:W-:Y:S01]  /*05a0*/  IMAD.MOV R15, RZ, RZ, -R5 ;  /* 0x000000ffff0f7224 */ /* 0x002fe200078e0a05 */
[----:B------:R-:W-:-:S02]  /*05b0*/  LEA.HI R3, R0, R3, RZ, 0x1c ;  /* 0x0000000300037211 */ /* 0x000fc400078fe0ff */
[----:B------:R-:W-:Y:S01]  /*05c0*/  LOP3.LUT R0, R2, 0x70, RZ, 0xc0, !PT ;  /* 0x0000007002007812 */ /* 0x000fe200078ec0ff */
[----:B------:R-:W-:Y:S02]  /*05d0*/  IMAD.MOV R4, RZ, RZ, -R7 ;  /* 0x000000ffff047224 */ /* 0x000fe400078e0a07 */
[----:B------:R-:W-:Y:S02]  /*05e0*/  IMAD.SHL.U32 R2, R7, 0x80, RZ ;  /* 0x0000008007027824 */ /* 0x000fe400078e00ff */
[----:B------:R-:W-:Y:S02]  /*05f0*/  IMAD.IADD R0, R0, 0x1, R3 ;  /* 0x0000000100007824 */ /* 0x000fe400078e0203 */
[----:B------:R-:W-:Y:S01]  /*0600*/  IMAD R3, R11, R4, R12 ;  /* 0x000000040b037224 */ /* 0x000fe200078e020c */
[----:B------:R-:W-:Y:S01]  /*0610*/  IABS R117, R2 ;  /* 0x0000000200757213 */ /* 0x000fe20000000000 */
[----:B------:R-:W-:Y:S02]  /*0620*/  IMAD R7, R15, R6, RZ ;  /* 0x000000060f077224 */ /* 0x000fe400078e02ff */
[----:B------:R-:W-:-:S02]  /*0630*/  VIADD R12, R2, 0x7f ;  /* 0x0000007f020c7836 */ /* 0x000fc40000000000 */
[----:B------:R-:W-:Y:S02]  /*0640*/  IMAD.MOV.U32 R4, RZ, RZ, RZ ;  /* 0x000000ffff047224 */ /* 0x000fe400078e00ff */
[----:B--2---:R-:W-:Y:S01]  /*0650*/  IMAD.MOV R11, RZ, RZ, -R9 ;  /* 0x000000ffff0b7224 */ /* 0x004fe200078e0a09 */
[----:B------:R-:W-:Y:S01]  /*0660*/  ISETP.GE.AND P1, PT, R12, RZ, PT ;  /* 0x000000ff0c00720c */ /* 0x000fe20003f26270 */
[----:B------:R-:W-:Y:S01]  /*0670*/  IMAD.HI.U32 R4, R5, R7, R4 ;  /* 0x0000000705047227 */ /* 0x000fe200078e0004 */
[----:B------:R-:W-:-:S03]  /*0680*/  IABS R5, R12 ;  /* 0x0000000c00057213 */ /* 0x000fc60000000000 */
[----:B------:R-:W-:Y:S02]  /*0690*/  IMAD.IADD R3, R10, 0x1, R3 ;  /* 0x000000010a037824 */ /* 0x000fe400078e0203 */
[----:B------:R-:W-:Y:S02]  /*06a0*/  IMAD.MOV.U32 R10, RZ, RZ, R11 ;  /* 0x000000ffff0a7224 */ /* 0x000fe400078e000b */
[----:B------:R-:W-:Y:S02]  /*06b0*/  VIADD R7, R2, 0x1 ;  /* 0x0000000102077836 */ /* 0x000fe40000000000 */
[----:B------:R-:W-:Y:S02]  /*06c0*/  IMAD.MOV.U32 R11, RZ, RZ, R5 ;  /* 0x000000ffff0b7224 */ /* 0x000fe400078e0005 */
[----:B------:R-:W-:Y:S01]  /*06d0*/  IMAD R124, R3, 0x40, R8 ;  /* 0x00000040037c7824 */ /* 0x000fe200078e0208 */
[----:B------:R-:W-:Y:S01]  /*06e0*/  IABS R109, R7 ;  /* 0x00000007006d7213 */ /* 0x000fe20000000000 */
[----:B------:R-:W-:Y:S01]  /*06f0*/  IMAD.MOV.U32 R8, RZ, RZ, RZ ;  /* 0x000000ffff087224 */ /* 0x000fe200078e00ff */
[----:B------:R-:W-:Y:S01]  /*0700*/  ISETP.GE.AND P6, PT, R7, RZ, PT ;  /* 0x000000ff0700720c */ /* 0x000fe20003fc6270 */
[----:B------:R-:W-:Y:S01]  /*0710*/  IMAD R5, R10, R13, RZ ;  /* 0x0000000d0a057224 */ /* 0x000fe200078e02ff */
[----:B------:R-:W-:Y:S01]  /*0720*/  IABS R10, R124 ;  /* 0x0000007c000a7213 */ /* 0x000fe20000000000 */
[----:B------:R-:W-:Y:S01]  /*0730*/  IMAD.HI.U32 R3, R4, R11, RZ ;  /* 0x0000000b04037227 */ /* 0x000fe200078e00ff */
[----:B------:R-:W-:Y:S03]  /*0740*/  STL [R1+0x4e0], R124 ;  /* 0x0004e07c01007387 */ /* 0x000fe60000100800 */
[----:B------:R-:W-:-:S04]  /*0750*/  IMAD.HI.U32 R8, R9, R5, R8 ;  /* 0x0000000509087227 */ /* 0x000fc800078e0008 */
[----:B------:R-:W-:Y:S02]  /*0760*/  IMAD.MOV R5, RZ, RZ, -R3 ;  /* 0x000000ffff057224 */ /* 0x000fe400078e0a03 */
[----:B------:R-:W-:-:S04]  /*0770*/  IMAD.HI.U32 R3, R4, R109, RZ ;  /* 0x0000006d04037227 */ /* 0x000fc800078e00ff */
[----:B------:R-:W-:Y:S02]  /*0780*/  IMAD R11, R6, R5, R11 ;  /* 0x00000005060b7224 */ /* 0x000fe400078e020b */
[----:B------:R-:W-:Y:S02]  /*0790*/  IMAD.MOV R3, RZ, RZ, -R3 ;  /* 0x000000ffff037224 */ /* 0x000fe400078e0a03 */
[----:B------:R-:W-:Y:S01]  /*07a0*/  IMAD.HI.U32 R8, R8, R10, RZ ;  /* 0x0000000a08087227 */ /* 0x000fe200078e00ff */
[----:B------:R-:W-:-:S03]  /*07b0*/  ISETP.GT.U32.AND P4, PT, R6, R11, PT ;  /* 0x0000000b0600720c */ /* 0x000fc60003f84070 */
[----:B------:R-:W-:Y:S02]  /*07c0*/  IMAD R109, R6, R3, R109 ;  /* 0x00000003066d7224 */ /* 0x000fe400078e026d */
[C---:B------:R-:W-:Y:S02]  /*07d0*/  VIADD R12, R2.reuse, 0x4 ;  /* 0x00000004020c7836 */ /* 0x040fe40000000000 */
[----:B------:R-:W-:Y:S01]  /*07e0*/  VIADD R9, R2, 0x2 ;  /* 0x0000000202097836 */ /* 0x000fe20000000000 */
[----:B------:R-:W-:Y:S01]  /*07f0*/  ISETP.GT.U32.AND P3, PT, R6, R109, PT ;  /* 0x0000006d0600720c */ /* 0x000fe20003f64070 */
[----:B------:R-:W-:Y:S01]  /*0800*/  IMAD.MOV R8, RZ, RZ, -R8 ;  /* 0x000000ffff087224 */ /* 0x000fe200078e0a08 */
[----:B------:R-:W-:Y:S01]  /*0810*/  IABS R15, R12 ;  /* 0x0000000c000f7213 */ /* 0x000fe20000000000 */
[----:B------:R-:W-:Y:S01]  /*0820*/  VIADD R14, R2, 0x5 ;  /* 0x00000005020e7836 */ /* 0x000fe20000000000 */
[----:B------:R-:W-:Y:S01]  /*0830*/  IABS R243, R9 ;  /* 0x0000000900f37213 */ /* 0x000fe20000000000 */
[----:B------:R-:W-:Y:S01]  /*0840*/  @!P4 IMAD.IADD R11, R11, 0x1, -R6 ;  /* 0x000000010b0bc824 */ /* 0x000fe200078e0a06 */
[----:B------:R-:W-:Y:S01]  /*0850*/  ISETP.GE.AND P2, PT, R9, RZ, PT ;  /* 0x000000ff0900720c */ /* 0x000fe20003f46270 */
[----:B------:R-:W-:Y:S01]  /*0860*/  IMAD R10, R13, R8, R10 ;  /* 0x000000080d0a7224 */ /* 0x000fe200078e020a */
[----:B------:R-:W-:Y:S01]  /*0870*/  IABS R17, R14 ;  /* 0x0000000e00117213 */ /* 0x000fe20000000000 */
[----:B------:R-:W-:Y:S01]  /*0880*/  IMAD.HI.U32 R5, R4, R15, RZ ;  /* 0x0000000f04057227 */ /* 0x000fe200078e00ff */
[----:B------:R-:W-:-:S02]  /*0890*/  ISETP.GT.U32.AND P5, PT, R6, R11, PT ;  /* 0x0000000b0600720c */ /* 0x000fc40003fa4070 */
[----:B------:R-:W-:Y:S01]  /*08a0*/  ISETP.GT.U32.AND P0, PT, R13, R10, PT ;  /* 0x0000000a0d00720c */ /* 0x000fe20003f04070 */
[----:B------:R-:W-:Y:S02]  /*08b0*/  @!P3 IMAD.IADD R109, R109, 0x1, -R6 ;  /* 0x000000016d6db824 */ /* 0x000fe400078e0a06 */
[----:B------:R-:W-:-:S03]  /*08c0*/  IMAD.HI.U32 R3, R4, R243, RZ ;  /* 0x000000f304037227 */ /* 0x000fc600078e00ff */
[----:B------:R-:W-:Y:S01]  /*08d0*/  ISETP.GT.U32.AND P4, PT, R6, R109, PT ;  /* 0x0000006d0600720c */ /* 0x000fe20003f84070 */
[----:B------:R-:W-:Y:S02]  /*08e0*/  VIADD R8, R2, 0x3 ;  /* 0x0000000302087836 */ /* 0x000fe40000000000 */
[----:B------:R-:W-:-:S03]  /*08f0*/  IMAD.HI.U32 R7, R4, R17, RZ ;  /* 0x0000001104077227 */ /* 0x000fc600078e00ff */
[----:B------:R-:W-:Y:S01]  /*0900*/  IABS R9, R8 ;  /* 0x0000000800097213 */ /* 0x000fe20000000000 */
[----:B------:R-:W-:Y:S02]  /*0910*/  IMAD.MOV R5, RZ, RZ, -R5 ;  /* 0x000000ffff057224 */ /* 0x000fe400078e0a05 */
[----:B------:R-:W-:Y:S02]  /*0920*/  IMAD.MOV R3, RZ, RZ, -R3 ;  /* 0x000000ffff037224 */ /* 0x000fe400078e0a03 */
[----:B------:R-:W-:Y:S01]  /*0930*/  @!P5 IMAD.IADD R11, R11, 0x1, -R6 ;  /* 0x000000010b0bd824 */ /* 0x000fe200078e0a06 */
[----:B------:R-:W-:Y:S01]  /*0940*/  ISETP.GE.AND P5, PT, R8, RZ, PT ;  /* 0x000000ff0800720c */ /* 0x000fe20003fa6270 */
[----:B------:R-:W-:Y:S02]  /*0950*/  IMAD.MOV R7, RZ, RZ, -R7 ;  /* 0x000000ffff077224 */ /* 0x000fe400078e0a07 */
[C---:B------:R-:W-:Y:S02]  /*0960*/  IMAD R26, R6.reuse, R5, R15 ;  /* 0x00000005061a7224 */ /* 0x040fe400078e020f */
[----:B------:R-:W-:-:S02]  /*0970*/  IMAD R243, R6, R3, R243 ;  /* 0x0000000306f37224 */ /* 0x000fc400078e02f3 */
[----:B------:R-:W-:Y:S02]  /*0980*/  IMAD R106, R6, R7, R17 ;  /* 0x00000007066a7224 */ /* 0x000fe400078e0211 */
[----:B------:R-:W-:Y:S01]  /*0990*/  @!P4 IMAD.IADD R109, R109, 0x1, -R6 ;  /* 0x000000016d6dc824 */ /* 0x000fe200078e0a06 */
[----:B------:R-:W-:Y:S01]  /*09a0*/  ISETP.GE.AND P4, PT, R12, RZ, PT ;  /* 0x000000ff0c00720c */ /* 0x000fe20003f86270 */
[----:B------:R-:W-:Y:S01]  /*09b0*/  @!P1 IMAD.MOV R11, RZ, RZ, -R11 ;  /* 0x000000ffff0b9224 */ /* 0x000fe200078e0a0b */
[----:B------:R-:W-:Y:S01]  /*09c0*/  ISETP.GT.U32.AND P1, PT, R6, R26, PT ;  /* 0x0000001a0600720c */ /* 0x000fe20003f24070 */
[----:B------:R-:W-:Y:S02]  /*09d0*/  VIADD R8, R2, 0x6 ;  /* 0x0000000602087836 */ /* 0x000fe40000000000 */
[----:B------:R-:W-:-:S03]  /*09e0*/  IMAD.HI.U32 R3, R4, R9, RZ ;  /* 0x0000000904037227 */ /* 0x000fc600078e00ff */
[----:B------:R-:W-:Y:S01]  /*09f0*/  IABS R5, R8 ;  /* 0x0000000800057213 */ /* 0x000fe20000000000 */
[----:B------:R-:W-:Y:S01]  /*0a00*/  @!P0 IMAD.IADD R10, R10, 0x1, -R13 ;  /* 0x000000010a0a8824 */ /* 0x000fe200078e0a0d */
[C---:B------:R-:W-:Y:S01]  /*0a10*/  ISETP.GT.U32.AND P0, PT, R6.reuse, R243, PT ;  /* 0x000000f30600720c */ /* 0x040fe20003f04070 */
[----:B------:R-:W-:Y:S01]  /*0a20*/  @!P6 IMAD.MOV R109, RZ, RZ, -R109 ;  /* 0x000000ffff6de224 */ /* 0x000fe200078e0a6d */
[----:B------:R-:W-:Y:S01]  /*0a30*/  ISETP.GT.U32.AND P6, PT, R6, R106, PT ;  /* 0x0000006a0600720c */ /* 0x000fe20003fc4070 */
[----:B------:R-:W-:Y:S01]  /*0a40*/  IMAD.MOV R3, RZ, RZ, -R3 ;  /* 0x000000ffff037224 */ /* 0x000fe200078e0a03 */
[----:B------:R-:W-:Y:S01]  /*0a50*/  ISETP.GT.U32.AND P3, PT, R13, R10, PT ;  /* 0x0000000a0d00720c */ /* 0x000fe20003f64070 */
[----:B------:R-:W-:Y:S02]  /*0a60*/  VIADD R12, R2, 0x7 ;  /* 0x00000007020c7836 */ /* 0x000fe40000000000 */
[----:B------:R-:W-:Y:S02]  /*0a70*/  IMAD R240, R6, R3, R9 ;  /* 0x0000000306f07224 */ /* 0x000fe400078e0209 */
[----:B------:R-:W-:Y:S01]  /*0a80*/  IMAD.HI.U32 R3, R4, R5, RZ ;  /* 0x0000000504037227 */ /* 0x000fe200078e00ff */
[----:B------:R-:W-:-:S03]  /*0a90*/  IABS R7, R12 ;  /* 0x0000000c00077213 */ /* 0x000fc60000000000 */
[--C-:B------:R-:W-:Y:S02]  /*0aa0*/  @!P1 IMAD.IADD R26, R26, 0x1, -R6.reuse ;  /* 0x000000011a1a9824 */ /* 0x100fe400078e0a06 */
[----:B------:R-:W-:Y:S02]  /*0ab0*/  IMAD.MOV R3, RZ, RZ, -R3 ;  /* 0x000000ffff037224 */ /* 0x000fe400078e0a03 */
[--C-:B------:R-:W-:Y:S01]  /*0ac0*/  @!P0 IMAD.IADD R243, R243, 0x1, -R6.reuse ;  /* 0x00000001f3f38824 */ /* 0x100fe200078e0a06 */
[----:B------:R-:W-:Y:S01]  /*0ad0*/  ISETP.GT.U32.AND P0, PT, R6, R240, PT ;  /* 0x000000f00600720c */ /* 0x000fe20003f04070 */
[----:B------:R-:W-:Y:S01]  /*0ae0*/  @!P6 IMAD.IADD R106, R106, 0x1, -R6 ;  /* 0x000000016a6ae824 */ /* 0x000fe200078e0a06 */
[C---:B------:R-:W-:Y:S01]  /*0af0*/  ISETP.GT.U32.AND P6, PT, R6.reuse, R26, PT ;  /* 0x0000001a0600720c */ /* 0x040fe20003fc4070 */
[----:B------:R-:W-:Y:S02]  /*0b00*/  IMAD R104, R6, R3, R5 ;  /* 0x0000000306687224 */ /* 0x000fe400078e0205 */
[----:B------:R-:W-:-:S04]  /*0b10*/  IMAD.HI.U32 R3, R4, R7, RZ ;  /* 0x0000000704037227 */ /* 0x000fc800078e00ff */
[----:B------:R-:W-:Y:S01]  /*0b20*/  @!P3 IMAD.IADD R10, R10, 0x1, -R13 ;  /* 0x000000010a0ab824 */ /* 0x000fe200078e0a0d */
[----:B------:R-:W-:Y:S01]  /*0b30*/  ISETP.GT.U32.AND P3, PT, R6, R243, PT ;  /* 0x000000f30600720c */ /* 0x000fe20003f64070 */
[----:B------:R-:W-:Y:S02]  /*0b40*/  IMAD.MOV R3, RZ, RZ, -R3 ;  /* 0x000000ffff037224 */ /* 0x000fe400078e0a03 */
[--C-:B------:R-:W-:Y:S01]  /*0b50*/  @!P0 IMAD.IADD R240, R240, 0x1, -R6.reuse ;  /* 0x00000001f0f08824 */ /* 0x100fe200078e0a06 */
[----:B------:R-:W-:Y:S01]  /*0b60*/  ISETP.GE.AND P0, PT, R8, RZ, PT ;  /* 0x000000ff0800720c */ /* 0x000fe20003f06270 */
[----:B------:R-:W-:Y:S02]  /*0b70*/  IMAD R102, R6, R3, R7 ;  /* 0x0000000306667224 */ /* 0x000fe400078e0207 */
[----:B------:R-:W-:Y:S01]  /*0b80*/  @!P6 IMAD.IADD R26, R26, 0x1, -R6 ;  /* 0x000000011a1ae824 */ /* 0x000fe200078e0a06 */
[----:B------:R-:W-:Y:S01]  /*0b90*/  ISETP.GT.U32.AND P1, PT, R6, R240, PT ;  /* 0x000000f00600720c */ /* 0x000fe20003f24070 */
[----:B------:R-:W-:Y:S01]  /*0ba0*/  VIADD R8, R2, 0x8 ;  /* 0x0000000802087836 */ /* 0x000fe20000000000 */
[----:B------:R-:W-:Y:S01]  /*0bb0*/  ISETP.GT.U32.AND P6, PT, R6, R102, PT ;  /* 0x000000660600720c */ /* 0x000fe20003fc4070 */
[----:B------:R-:W-:-:S02]  /*0bc0*/  VIADD R16, R2, 0xa ;  /* 0x0000000a02107836 */ /* 0x000fc40000000000 */
[----:B------:R-:W-:Y:S01]  /*0bd0*/  @!P3 IMAD.IADD R243, R243, 0x1, -R6 ;  /* 0x00000001f3f3b824 */ /* 0x000fe200078e0a06 */
[----:B------:R-:W-:Y:S01]  /*0be0*/  ISETP.GE.AND P3, PT, R14, RZ, PT ;  /* 0x000000ff0e00720c */ /* 0x000fe20003f66270 */
[----:B------:R-:W-:Y:S01]  /*0bf0*/  VIADD R14, R2, 0x9 ;  /* 0x00000009020e7836 */ /* 0x000fe20000000000 */
[----:B------:R-:W-:Y:S01]  /*0c00*/  IABS R9, R8 ;  /* 0x0000000800097213 */ /* 0x000fe20000000000 */
[----:B------:R-:W-:Y:S01]  /*0c10*/  @!P2 IMAD.MOV R243, RZ, RZ, -R243 ;  /* 0x000000fffff3a224 */ /* 0x000fe200078e0af3 */
[----:B------:R-:W-:Y:S01]  /*0c20*/  ISETP.GT.U32.AND P2, PT, R6, R106, PT ;  /* 0x0000006a0600720c */ /* 0x000fe20003f44070 */
[----:B------:R-:W-:Y:S01]  /*0c30*/  @!P4 IMAD.MOV R26, RZ, RZ, -R26 ;  /* 0x000000ffff1ac224 */ /* 0x000fe200078e0a1a */
[----:B------:R-:W-:Y:S01]  /*0c40*/  IABS R13, R14 ;  /* 0x0000000e000d7213 */ /* 0x000fe20000000000 */
[----:B------:R-:W-:Y:S01]  /*0c50*/  IMAD.HI.U32 R3, R4, R9, RZ ;  /* 0x0000000904037227 */ /* 0x000fe200078e00ff */
[----:B------:R-:W-:-:S03]  /*0c60*/  IABS R15, R16 ;  /* 0x00000010000f7213 */ /* 0x000fc60000000000 */
[----:B------:R-:W-:Y:S02]  /*0c70*/  @!P6 IMAD.IADD R102, R102, 0x1, -R6 ;  /* 0x000000016666e824 */ /* 0x000fe400078e0a06 */
[----:B------:R-:W-:-:S03]  /*0c80*/  IMAD.HI.U32 R5, R4, R13, RZ ;  /* 0x0000000d04057227 */ /* 0x000fc600078e00ff */
[----:B------:R-:W-:Y:S01]  /*0c90*/  ISETP.GT.U32.AND P6, PT, R6, R102, PT ;  /* 0x000000660600720c */ /* 0x000fe20003fc4070 */
[----:B------:R-:W-:Y:S02]  /*0ca0*/  IMAD.MOV R3, RZ, RZ, -R3 ;  /* 0x000000ffff037224 */ /* 0x000fe400078e0a03 */
[----:B------:R-:W-:Y:S01]  /*0cb0*/  @!P1 IMAD.IADD R240, R240, 0x1, -R6 ;  /* 0x00000001f0f09824 */ /* 0x000fe200078e0a06 */
[----:B------:R-:W-:Y:S01]  /*0cc0*/  ISETP.GT.U32.AND P1, PT, R6, R104, PT ;  /* 0x000000680600720c */ /* 0x000fe20003f24070 */
[----:B------:R-:W-:-:S04]  /*0cd0*/  IMAD.HI.U32 R7, R4, R15, RZ ;  /* 0x0000000f04077227 */ /* 0x000fc800078e00ff */
[----:B------:R-:W-:Y:S02]  /*0ce0*/  IMAD.MOV R5, RZ, RZ, -R5 ;  /* 0x000000ffff057224 */ /* 0x000fe400078e0a05 */
[----:B------:R-:W-:Y:S02]  /*0cf0*/  IMAD R100, R6, R3, R9 ;  /* 0x0000000306647224 */ /* 0x000fe400078e0209 */
[----:B------:R-:W-:Y:S01]  /*0d00*/  @!P2 IMAD.IADD R106, R106, 0x1, -R6 ;  /* 0x000000016a6aa824 */ /* 0x000fe200078e0a06 */
[----:B------:R-:W-:Y:S01]  /*0d10*/  ISETP.GE.AND P2, PT, R12, RZ, PT ;  /* 0x000000ff0c00720c */ /* 0x000fe20003f46270 */
[----:B------:R-:W-:Y:S01]  /*0d20*/  IMAD.MOV R7, RZ, RZ, -R7 ;  /* 0x000000ffff077224 */ /* 0x000fe200078e0a07 */
[C---:B------:R-:W-:Y:S01]  /*0d30*/  ISETP.GT.U32.AND P4, PT, R6.reuse, R100, PT ;  /* 0x000000640600720c */ /* 0x040fe20003f84070 */
[C---:B------:R-:W-:Y:S02]  /*0d40*/  IMAD R98, R6.reuse, R5, R13 ;  /* 0x0000000506627224 */ /* 0x040fe400078e020d */
[----:B------:R-:W-:-:S02]  /*0d50*/  IMAD R96, R6, R7, R15 ;  /* 0x0000000706607224 */ /* 0x000fc400078e020f */
[----:B------:R-:W-:Y:S01]  /*0d60*/  @!P3 IMAD.MOV R106, RZ, RZ, -R106 ;  /* 0x000000ffff6ab224 */ /* 0x000fe200078e0a6a */
[----:B------:R-:W-:Y:S01]  /*0d70*/  ISETP.GT.U32.AND P3, PT, R6, R98, PT ;  /* 0x000000620600720c */ /* 0x000fe20003f64070 */
[--C-:B------:R-:W-:Y:S01]  /*0d80*/  @!P1 IMAD.IADD R104, R104, 0x1, -R6.reuse ;  /* 0x0000000168689824 */ /* 0x100fe200078e0a06 */
[----:B------:R-:W-:Y:S01]  /*0d90*/  ISETP.GE.AND P1, PT, R8, RZ, PT ;  /* 0x000000ff0800720c */ /* 0x000fe20003f26270 */
[--C-:B------:R-:W-:Y:S01]  /*0da0*/  @!P6 IMAD.IADD R102, R102, 0x1, -R6.reuse ;  /* 0x000000016666e824 */ /* 0x100fe200078e0a06 */
[----:B------:R-:W-:Y:S01]  /*0db0*/  ISETP.GT.U32.AND P6, PT, R6, R96, PT ;  /* 0x000000600600720c */ /* 0x000fe20003fc4070 */
[C---:B------:R-:W-:Y:S02]  /*0dc0*/  VIADD R8, R2.reuse, 0xb ;  /* 0x0000000b02087836 */ /* 0x040fe40000000000 */
[----:B------:R-:W-:Y:S02]  /*0dd0*/  VIADD R9, R2, 0xc ;  /* 0x0000000c02097836 */ /* 0x000fe40000000000 */
[----:B------:R-:W-:Y:S01]  /*0de0*/  @!P4 IMAD.IADD R100, R100, 0x1, -R6 ;  /* 0x000000016464c824 */ /* 0x000fe200078e0a06 */
[----:B------:R-:W-:Y:S01]  /*0df0*/  IABS R5, R8 ;  /* 0x0000000800057213 */ /* 0x000fe20000000000 */
[----:B------:R-:W-:Y:S01]  /*0e00*/  @!P5 IMAD.MOV R240, RZ, RZ, -R240 ;  /* 0x000000fffff0d224 */ /* 0x000fe200078e0af0 */
[----:B------:R-:W-:Y:S01]  /*0e10*/  IABS R7, R9 ;  /* 0x0000000900077213 */ /* 0x000fe20000000000 */
[----:B------:R-:W-:Y:S01]  /*0e20*/  @!P3 IMAD.IADD R98, R98, 0x1, -R6 ;  /* 0x000000016262b824 */ /* 0x000fe200078e0a06 */
[----:B------:R-:W-:Y:S01]  /*0e30*/  ISETP.GT.U32.AND P3, PT, R6, R100, PT ;  /* 0x000000640600720c */ /* 0x000fe20003f64070 */
[----:B------:R-:W-:Y:S01]  /*0e40*/  IMAD.HI.U32 R3, R4, R5, RZ ;  /* 0x0000000504037227 */ /* 0x000fe200078e00ff */
[----:B------:R-:W-:-:S02]  /*0e50*/  ISETP.GT.U32.AND P5, PT, R6, R104, PT ;  /* 0x000000680600720c */ /* 0x000fc40003fa4070 */
[----:B------:R-:W-:Y:S01]  /*0e60*/  ISETP.GE.AND P4, PT, R16, RZ, PT ;  /* 0x000000ff1000720c */ /* 0x000fe20003f86270 */
[----:B------:R-:W-:Y:S01]  /*0e70*/  @!P6 IMAD.IADD R96, R96, 0x1, -R6 ;  /* 0x000000016060e824 */ /* 0x000fe200078e0a06 */
[----:B------:R-:W-:Y:S01]  /*0e80*/  ISETP.GT.U32.AND P6, PT, R6, R98, PT ;  /* 0x000000620600720c */ /* 0x000fe20003fc4070 */
[----:B------:R-:W-:Y:S02]  /*0e90*/  IMAD.MOV R94, RZ, RZ, -R3 ;  /* 0x000000ffff5e7224 */ /* 0x000fe400078e0a03 */
[----:B------:R-:W-:-:S04]  /*0ea0*/  IMAD.HI.U32 R3, R4, R7, RZ ;  /* 0x0000000704037227 */ /* 0x000fc800078e00ff */
[----:B------:R-:W-:Y:S02]  /*0eb0*/  IMAD R94, R6, R94, R5 ;  /* 0x0000005e065e7224 */ /* 0x000fe400078e0205 */
[----:B------:R-:W-:Y:S02]  /*0ec0*/  IMAD.MOV R3, RZ, RZ, -R3 ;  /* 0x000000ffff037224 */ /* 0x000fe400078e0a03 */
[--C-:B------:R-:W-:Y:S01]  /*0ed0*/  @!P3 IMAD.IADD R100, R100, 0x1, -R6.reuse ;  /* 0x000000016464b824 */ /* 0x100fe200078e0a06 */
[C---:B------:R-:W-:Y:S01]  /*0ee0*/  ISETP.GT.U32.AND P3, PT, R6.reuse, R94, PT ;  /* 0x0000005e0600720c */ /* 0x040fe20003f64070 */
[----:B------:R-:W-:Y:S02]  /*0ef0*/  IMAD R92, R6, R3, R7 ;  /* 0x00000003065c7224 */ /* 0x000fe400078e0207 */
[--C-:B------:R-:W-:Y:S02]  /*0f00*/  @!P6 IMAD.IADD R98, R98, 0x1, -R6.reuse ;  /* 0x000000016262e824 */ /* 0x100fe400078e0a06 */
[----:B------:R-:W-:Y:S01]  /*0f10*/  @!P5 IMAD.IADD R104, R104, 0x1, -R6 ;  /* 0x000000016868d824 */ /* 0x000fe200078e0a06 */
[----:B------:R-:W-:Y:S01]  /*0f20*/  ISETP.GT.U32.AND P6, PT, R6, R92, PT ;  /* 0x0000005c0600720c */ /* 0x000fe20003fc4070 */
[----:B------:R-:W-:Y:S01]  /*0f30*/  VIADD R12, R2, 0xd ;  /* 0x0000000d020c7836 */ /* 0x000fe20000000000 */
[----:B------:R-:W-:Y:S01]  /*0f40*/  ISETP.GE.AND P5, PT, R14, RZ, PT ;  /* 0x000000ff0e00720c */ /* 0x000fe20003fa6270 */
[----:B------:R-:W-:Y:S01]  /*0f50*/  @!P0 IMAD.MOV R104, RZ, RZ, -R104 ;  /* 0x000000ffff688224 */ /* 0x000fe200078e0a68 */
[----:B------:R-:W-:Y:S01]  /*0f60*/  ISETP.GT.U32.AND P0, PT, R6, R96, PT ;  /* 0x000000600600720c */ /* 0x000fe20003f04070 */
[----:B------:R-:W-:Y:S01]  /*0f70*/  VIADD R13, R2, 0xe ;  /* 0x0000000e020d7836 */ /* 0x000fe20000000000 */
[----:B------:R-:W-:Y:S01]  /*0f80*/  IABS R5, R12 ;  /* 0x0000000c00057213 */ /* 0x000fe20000000000 */
[----:B------:R-:W-:Y:S01]  /*0f90*/  @!P3 IMAD.IADD R94, R94, 0x1, -R6 ;  /* 0x000000015e5eb824 */ /* 0x000fe200078e0a06 */
[----:B------:R-:W-:Y:S01]  /*0fa0*/  ISETP.GE.AND P3, PT, R9, RZ, PT ;  /* 0x000000ff0900720c */ /* 0x000fe20003f66270 */
[----:B------:R-:W-:Y:S01]  /*0fb0*/  VIADD R14, R2, 0xf ;  /* 0x0000000f020e7836 */ /* 0x000fe20000000000 */
[----:B------:R-:W-:Y:S01]  /*0fc0*/  IABS R7, R13 ;  /* 0x0000000d00077213 */ /* 0x000fe20000000000 */
[----:B------:R-:W-:-:S04]  /*0fd0*/  IMAD.HI.U32 R3, R4, R5, RZ ;  /* 0x0000000504037227 */ /* 0x000fc800078e00ff */
[----:B------:R-:W-:Y:S01]  /*0fe0*/  @!P6 IMAD.IADD R92, R92, 0x1, -R6 ;  /* 0x000000015c5ce824 */ /* 0x000fe200078e0a06 */
[----:B------:R-:W-:Y:S01]  /*0ff0*/  ISETP.GT.U32.AND P6, PT, R6, R94, PT ;  /* 0x0000005e0600720c */ /* 0x000fe20003fc4070 */
[----:B------:R-:W-:Y:S02]  /*1000*/  IMAD.MOV R90, RZ, RZ, -R3 ;  /* 0x000000ffff5a7224 */ /* 0x000fe400078e0a03 */
[----:B------:R-:W-:-:S04]  /*1010*/  IMAD.HI.U32 R3, R4, R7, RZ ;  /* 0x0000000704037227 */ /* 0x000fc800078e00ff */
[----:B------:R-:W-:Y:S01]  /*1020*/  @!P0 IMAD.IADD R96, R96, 0x1, -R6 ;  /* 0x0000000160608824 */ /* 0x000fe200078e0a06 */
[----:B------:R-:W-:Y:S01]  /*1030*/  ISETP.GE.AND P0, PT, R8, RZ, PT ;  /* 0x000000ff0800720c */ /* 0x000fe20003f06270 */
[C---:B------:R-:W-:Y:S01]  /*1040*/  IMAD R90, R6.reuse, R90, R5 ;  /* 0x0000005a065a7224 */ /* 0x040fe200078e0205 */
[----:B------:R-:W-:Y:S01]  /*1050*/  IABS R8, R14 ;  /* 0x0000000e00087213 */ /* 0x000fe20000000000 */
[----:B------:R-:W-:Y:S02]  /*1060*/  IMAD.MOV R88, RZ, RZ, -R3 ;  /* 0x000000ffff587224 */ /* 0x000fe400078e0a03 */
[----:B------:R-:W-:Y:S01]  /*1070*/  @!P2 IMAD.MOV R102, RZ, RZ, -R102 ;  /* 0x000000ffff66a224 */ /* 0x000fe200078e0a66 */
[C---:B------:R-:W-:Y:S01]  /*1080*/  ISETP.GT.U32.AND P2, PT, R6.reuse, R90, PT ;  /* 0x0000005a0600720c */ /* 0x040fe20003f44070 */
[----:B------:R-:W-:Y:S01]  /*1090*/  @!P1 IMAD.MOV R100, RZ, RZ, -R100 ;  /* 0x000000ffff649224 */ /* 0x000fe200078e0a64 */
[C---:B------:R-:W-:Y:S01]  /*10a0*/  ISETP.GT.U32.AND P1, PT, R6.reuse, R92, PT ;  /* 0x0000005c0600720c */ /* 0x040fe20003f24070 */
[----:B------:R-:W-:-:S02]  /*10b0*/  IMAD R88, R6, R88, R7 ;  /* 0x0000005806587224 */ /* 0x000fc400078e0207 */
[----:B------:R-:W-:Y:S02]  /*10c0*/  IMAD.MOV.U32 R5, RZ, RZ, R8 ;  /* 0x000000ffff057224 */ /* 0x000fe400078e0008 */
[----:B------:R-:W-:Y:S01]  /*10d0*/  @!P6 IMAD.IADD R94, R94, 0x1, -R6 ;  /* 0x000000015e5ee824 */ /* 0x000fe200078e0a06 */
[----:B------:R-:W-:Y:S01]  /*10e0*/  ISETP.GT.U32.AND P6, PT, R6, R88, PT ;  /* 0x000000580600720c */ /* 0x000fe20003fc4070 */
[----:B------:R-:W-:-:S04]  /*10f0*/  IMAD.HI.U32 R3, R4, R5, RZ ;  /* 0x0000000504037227 */ /* 0x000fc800078e00ff */
[----:B------:R-:W-:Y:S02]  /*1100*/  VIADD R8, R2, 0x10 ;  /* 0x0000001002087836 */ /* 0x000fe40000000000 */
[----:B------:R-:W-:Y:S02]  /*1110*/  IMAD.MOV R3, RZ, RZ, -R3 ;  /* 0x000000ffff037224 */ /* 0x000fe400078e0a03 */
[--C-:B------:R-:W-:Y:S01]  /*1120*/  @!P1 IMAD.IADD R92, R92, 0x1, -R6.reuse ;  /* 0x000000015c5c9824 */ /* 0x100fe200078e0a06 */
[----:B------:R-:W-:Y:S01]  /*1130*/  IABS R7, R8 ;  /* 0x0000000800077213 */ /* 0x000fe20000000000 */
[----:B------:R-:W-:Y:S01]  /*1140*/  @!P2 IMAD.IADD R90, R90, 0x1, -R6 ;  /* 0x000000015a5aa824 */ /* 0x000fe200078e0a06 */
[----:B------:R-:W-:Y:S01]  /*1150*/  ISETP.GE.AND P2, PT, R8, RZ, PT ;  /* 0x000000ff0800720c */ /* 0x000fe20003f46270 */
[----:B------:R-:W-:Y:S01]  /*1160*/  IMAD R86, R6, R3, R5 ;  /* 0x0000000306567224 */ /* 0x000fe200078e0205 */
[----:B------:R-:W-:Y:S01]  /*1170*/  ISETP.GE.AND P1, PT, R14, RZ, PT ;  /* 0x000000ff0e00720c */ /* 0x000fe20003f26270 */
[----:B------:R-:W-:-:S02]  /*1180*/  IMAD.MOV.U32 R5, RZ, RZ, R7 ;  /* 0x000000ffff057224 */ /* 0x000fc400078e0007 */
[----:B------:R-:W-:Y:S01]  /*1190*/  @!P6 IMAD.IADD R88, R88, 0x1, -R6 ;  /* 0x000000015858e824 */ /* 0x000fe200078e0a06 */
[C---:B------:R-:W-:Y:S01]  /*11a0*/  ISETP.GT.U32.AND P6, PT, R6.reuse, R90, PT ;  /* 0x0000005a0600720c */ /* 0x040fe20003fc4070 */
[----:B------:R-:W-:Y:S01]  /*11b0*/  @!P3 IMAD.MOV R92, RZ, RZ, -R92 ;  /* 0x000000ffff5cb224 */ /* 0x000fe200078e0a5c */
[----:B------:R-:W-:Y:S01]  /*11c0*/  ISETP.GT.U32.AND P3, PT, R6, R86, PT ;  /* 0x000000560600720c */ /* 0x000fe20003f64070 */
[----:B------:R-:W-:-:S04]  /*11d0*/  IMAD.HI.U32 R3, R4, R5, RZ ;  /* 0x0000000504037227 */ /* 0x000fc800078e00ff */
[----:B------:R-:W-:Y:S01]  /*11e0*/  @!P5 IMAD.MOV R98, RZ, RZ, -R98 ;  /* 0x000000ffff62d224 */ /* 0x000fe200078e0a62 */
[----:B------:R-:W-:Y:S01]  /*11f0*/  ISETP.GE.AND P5, PT, R12, RZ, PT ;  /* 0x000000ff0c00720c */ /* 0x000fe20003fa6270 */
[C---:B------:R-:W-:Y:S02]  /*1200*/  VIADD R8, R2.reuse, 0x11 ;  /* 0x0000001102087836 */ /* 0x040fe40000000000 */
[----:B------:R-:W-:Y:S02]  /*1210*/  IMAD.MOV R3, RZ, RZ, -R3 ;  /* 0x000000ffff037224 */ /* 0x000fe400078e0a03 */
[----:B------:R-:W-:Y:S01]  /*1220*/  VIADD R12, R2, 0x12 ;  /* 0x00000012020c7836 */ /* 0x000fe20000000000 */
[----:B------:R-:W-:Y:S01]  /*1230*/  IABS R7, R8 ;  /* 0x0000000800077213 */ /* 0x000fe20000000000 */
[----:B------:R-:W-:Y:S01]  /*1240*/  @!P0 IMAD.MOV R94, RZ, RZ, -R94 ;  /* 0x000000ffff5e8224 */ /* 0x000fe200078e0a5e */
[C---:B------:R-:W-:Y:S01]  /*1250*/  ISETP.GT.U32.AND P0, PT, R6.reuse, R88, PT ;  /* 0x000000580600720c */ /* 0x040fe20003f04070 */
[----:B------:R-:W-:Y:S01]  /*1260*/  IMAD R84, R6, R3, R5 ;  /* 0x0000000306547224 */ /* 0x000fe200078e0205 */
[----:B------:R-:W-:Y:S01]  /*1270*/  IABS R9, R12 ;  /* 0x0000000c00097213 */ /* 0x000fe20000000000 */
[----:B------:R-:W-:Y:S01]  /*1280*/  @!P4 IMAD.MOV R96, RZ, RZ, -R96 ;  /* 0x000000ffff60c224 */ /* 0x000fe200078e0a60 */
[----:B------:R-:W-:Y:S01]  /*1290*/  ISETP.GE.AND P4, PT, R13, RZ, PT ;  /* 0x000000ff0d00720c */ /* 0x000fe20003f86270 */
[--C-:B------:R-:W-:Y:S01]  /*12a0*/  @!P6 IMAD.IADD R90, R90, 0x1, -R6.reuse ;  /* 0x000000015a5ae824 */ /* 0x100fe200078e0a06 */
[----:B------:R-:W-:Y:S01]  /*12b0*/  ISETP.GT.U32.AND P6, PT, R6, R84, PT ;  /* 0x000000540600720c */ /* 0x000fe20003fc4070 */
[----:B------:R-:W-:Y:S01]  /*12c0*/  @!P3 IMAD.IADD R86, R86, 0x1, -R6 ;  /* 0x000000015656b824 */ /* 0x000fe200078e0a06 */
[----:B------:R-:W-:Y:S01]  /*12d0*/  ISETP.GE.AND P3, PT, R12, RZ, PT ;  /* 0x000000ff0c00720c */ /* 0x000fe20003f66270 */
[----:B------:R-:W-:-:S04]  /*12e0*/  IMAD.HI.U32 R3, R4, R7, RZ ;  /* 0x0000000704037227 */ /* 0x000fc800078e00ff */
[----:B------:R-:W-:Y:S01]  /*12f0*/  @!P5 IMAD.MOV R90, RZ, RZ, -R90 ;  /* 0x000000ffff5ad224 */ /* 0x000fe200078e0a5a */
[----:B------:R-:W-:Y:S01]  /*1300*/  ISETP.GT.U32.AND P5, PT, R6, R86, PT ;  /* 0x000000560600720c */ /* 0x000fe20003fa4070 */
[----:B------:R-:W-:-:S04]  /*1310*/  IMAD.HI.U32 R5, R4, R9, RZ ;  /* 0x0000000904057227 */ /* 0x000fc800078e00ff */
[----:B------:R-:W-:Y:S02]  /*1320*/  IMAD.MOV R82, RZ, RZ, -R3 ;  /* 0x000000ffff527224 */ /* 0x000fe400078e0a03 */
[----:B------:R-:W-:Y:S02]  /*1330*/  VIADD R14, R2, 0x13 ;  /* 0x00000013020e7836 */ /* 0x000fe40000000000 */
[----:B------:R-:W-:Y:S01]  /*1340*/  @!P0 IMAD.IADD R88, R88, 0x1, -R6 ;  /* 0x0000000158588824 */ /* 0x000fe200078e0a06 */
[----:B------:R-:W-:Y:S01]  /*1350*/  ISETP.GE.AND P0, PT, R8, RZ, PT ;  /* 0x000000ff0800720c */ /* 0x000fe20003f06270 */
[----:B------:R-:W-:Y:S01]  /*1360*/  IMAD.MOV R5, RZ, RZ, -R5 ;  /* 0x000000ffff057224 */ /* 0x000fe200078e0a05 */
[----:B------:R-:W-:Y:S01]  /*1370*/  IABS R13, R14 ;  /* 0x0000000e000d7213 */ /* 0x000fe20000000000 */
[C---:B------:R-:W-:Y:S02]  /*1380*/  IMAD R82, R6.reuse, R82, R7 ;  /* 0x0000005206527224 */ /* 0x040fe400078e0207 */
[----:B------:R-:W-:-:S02]  /*1390*/  IMAD R80, R6, R5, R9 ;  /* 0x0000000506507224 */ /* 0x000fc400078e0209 */
[----:B------:R-:W-:Y:S02]  /*13a0*/  @!P6 IMAD.IADD R84, R84, 0x1, -R6 ;  /* 0x000000015454e824 */ /* 0x000fe400078e0a06 */
[----:B------:R-:W-:Y:S01]  /*13b0*/  @!P4 IMAD.MOV R88, RZ, RZ, -R88 ;  /* 0x000000ffff58c224 */ /* 0x000fe200078e0a58 */
[----:B------:R-:W-:Y:S01]  /*13c0*/  ISETP.GT.U32.AND P4, PT, R6, R82, PT ;  /* 0x000000520600720c */ /* 0x000fe20003f84070 */
[----:B------:R-:W-:Y:S01]  /*13d0*/  @!P5 IMAD.IADD R86, R86, 0x1, -R6 ;  /* 0x000000015656d824 */ /* 0x000fe200078e0a06 */
[----:B------:R-:W-:Y:S01]  /*13e0*/  ISETP.GT.U32.AND P6, PT, R6, R84, PT ;  /* 0x000000540600720c */ /* 0x000fe20003fc4070 */
[----:B------:R-:W-:Y:S01]  /*13f0*/  IMAD.HI.U32 R3, R4, R13, RZ ;  /* 0x0000000d04037227 */ /* 0x000fe200078e00ff */
[----:B------:R-:W-:-:S03]  /*1400*/  ISETP.GT.U32.AND P5, PT, R6, R80, PT ;  /* 0x000000500600720c */ /* 0x000fc60003fa4070 */
[----:B------:R-:W-:Y:S02]  /*1410*/  IMAD.MOV R3, RZ, RZ, -R3 ;  /* 0x000000ffff037224 */ /* 0x000fe400078e0a03 */
[----:B------:R-:W-:Y:S02]  /*1420*/  VIADD R8, R2, 0x14 ;  /* 0x0000001402087836 */ /* 0x000fe40000000000 */
[----:B------:R-:W-:Y:S02]  /*1430*/  IMAD R78, R6, R3, R13 ;  /* 0x00000003064e7224 */ /* 0x000fe400078e020d */
[--C-:B------:R-:W-:Y:S01]  /*1440*/  @!P4 IMAD.IADD R82, R82, 0x1, -R6.reuse ;  /* 0x000000015252c824 */ /* 0x100fe200078e0a06 */
[----:B------:R-:W-:Y:S01]  /*1450*/  IABS R7, R8 ;  /* 0x0000000800077213 */ /* 0x000fe20000000000 */
[--C-:B------:R-:W-:Y:S01]  /*1460*/  @!P6 IMAD.IADD R84, R84, 0x1, -R6.reuse ;  /* 0x000000015454e824 */ /* 0x100fe200078e0a06 */
[----:B------:R-:W-:Y:S01]  /*1470*/  ISETP.GT.U32.AND P6, PT, R6, R78, PT ;  /* 0x0000004e0600720c */ /* 0x000fe20003fc4070 */
[----:B------:R-:W-:Y:S01]  /*1480*/  @!P5 IMAD.IADD R80, R80, 0x1, -R6 ;  /* 0x000000015050d824 */ /* 0x000fe200078e0a06 */
[----:B------:R-:W-:Y:S01]  /*1490*/  ISETP.GT.U32.AND P5, PT, R6, R82, PT ;  /* 0x000000520600720c */ /* 0x000fe20003fa4070 */
[----:B------:R-:W-:Y:S01]  /*14a0*/  VIADD R12, R2, 0x15 ;  /* 0x00000015020c7836 */ /* 0x000fe20000000000 */
[----:B------:R-:W-:Y:S01]  /*14b0*/  ISETP.GE.AND P4, PT, R14, RZ, PT ;  /* 0x000000ff0e00720c */ /* 0x000fe20003f86270 */
[----:B------:R-:W-:-:S03]  /*14c0*/  IMAD.HI.U32 R3, R4, R7, RZ ;  /* 0x0000000704037227 */ /* 0x000fc600078e00ff */
[----:B------:R-:W-:Y:S01]  /*14d0*/  IABS R9, R12 ;  /* 0x0000000c00097213 */ /* 0x000fe20000000000 */
[----:B------:R-:W-:Y:S02]  /*14e0*/  IMAD.MOV R3, RZ, RZ, -R3 ;  /* 0x000000ffff037224 */ /* 0x000fe400078e0a03 */
[----:B------:R-:W-:Y:S02]  /*14f0*/  VIADD R17, R2, 0x17 ;  /* 0x0000001702117836 */ /* 0x000fe40000000000 */
[----:B------:R-:W-:Y:S02]  /*1500*/  IMAD R76, R6, R3, R7 ;  /* 0x00000003064c7224 */ /* 0x000fe400078e0207 */
[----:B------:R-:W-:Y:S01]  /*1510*/  IMAD.HI.U32 R5, R4, R9, RZ ;  /* 0x0000000904057227 */ /* 0x000fe200078e00ff */
[----:B------:R-:W-:-:S03]  /*1520*/  IABS R15, R17 ;  /* 0x00000011000f7213 */ /* 0x000fc60000000000 */
[--C-:B------:R-:W-:Y:S01]  /*1530*/  @!P6 IMAD.IADD R78, R78, 0x1, -R6.reuse ;  /* 0x000000014e4ee824 */ /* 0x100fe200078e0a06 */
[----:B------:R-:W-:Y:S01]  /*1540*/  ISETP.GT.U32.AND P6, PT, R6, R80, PT ;  /* 0x000000500600720c */ /* 0x000fe20003fc4070 */
[----:B------:R-:W-:Y:S01]  /*1550*/  @!P5 IMAD.IADD R82, R82, 0x1, -R6 ;  /* 0x000000015252d824 */ /* 0x000fe200078e0a06 */
[----:B------:R-:W-:Y:S01]  /*1560*/  ISETP.GT.U32.AND P5, PT, R6, R76, PT ;  /* 0x0000004c0600720c */ /* 0x000fe20003fa4070 */
[----:B------:R-:W-:Y:S02]  /*1570*/  IMAD.MOV R5, RZ, RZ, -R5 ;  /* 0x000000ffff057224 */ /* 0x000fe400078e0a05 */
[----:B------:R-:W-:Y:S02]  /*1580*/  VIADD R16, R2, 0x16 ;  /* 0x0000001602107836 */ /* 0x000fe40000000000 */
[----:B------:R-:W-:Y:S02]  /*1590*/  IMAD R74, R6, R5, R9 ;  /* 0x00000005064a7224 */ /* 0x000fe400078e0209 */
[----:B------:R-:W-:Y:S01]  /*15a0*/  IMAD.HI.U32 R5, R4, R15, RZ ;  /* 0x0000000f04057227 */ /* 0x000fe200078e00ff */
[----:B------:R-:W-:-:S03]  /*15b0*/  IABS R13, R16 ;  /* 0x00000010000d7213 */ /* 0x000fc60000000000 */
[----:B------:R-:W-:Y:S02]  /*15c0*/  IMAD.MOV R5, RZ, RZ, -R5 ;  /* 0x000000ffff057224 */ /* 0x000fe400078e0a05 */
[----:B------:R-:W-:Y:S01]  /*15d0*/  @!P2 IMAD.MOV R84, RZ, RZ, -R84 ;  /* 0x000000ffff54a224 */ /* 0x000fe200078e0a54 */
[----:B------:R-:W-:Y:S01]  /*15e0*/  ISETP.GE.AND P2, PT, R8, RZ, PT ;  /* 0x000000ff0800720c */ /* 0x000fe20003f46270 */
[--C-:B------:R-:W-:Y:S01]  /*15f0*/  @!P6 IMAD.IADD R80, R80, 0x1, -R6.reuse ;  /* 0x000000015050e824 */ /* 0x100fe200078e0a06 */
[C---:B------:R-:W-:Y:S01]  /*1600*/  ISETP.GT.U32.AND P6, PT, R6.reuse, R74, PT ;  /* 0x0000004a0600720c */ /* 0x040fe20003fc4070 */
[----:B------:R-:W-:Y:S02]  /*1610*/  IMAD R70, R6, R5, R15 ;  /* 0x0000000506467224 */ /* 0x000fe400078e020f */
[----:B------:R-:W-:Y:S02]  /*1620*/  @!P5 IMAD.IADD R76, R76, 0x1, -R6 ;  /* 0x000000014c4cd824 */ /* 0x000fe400078e0a06 */
[----:B------:R-:W-:-:S02]  /*1630*/  VIADD R8, R2, 0x18 ;  /* 0x0000001802087836 */ /* 0x000fc40000000000 */
[----:B------:R-:W-:Y:S01]  /*1640*/  @!P0 IMAD.MOV R82, RZ, RZ, -R82 ;  /* 0x000000ffff528224 */ /* 0x000fe200078e0a52 */
[C---:B------:R-:W-:Y:S01]  /*1650*/  ISETP.GT.U32.AND P0, PT, R6.reuse, R76, PT ;  /* 0x0000004c0600720c */ /* 0x040fe20003f04070 */
[----:B------:R-:W-:Y:S01]  /*1660*/  @!P3 IMAD.MOV R80, RZ, RZ, -R80 ;  /* 0x000000ffff50b224 */ /* 0x000fe200078e0a50 */
[----:B------:R-:W-:Y:S01]  /*1670*/  ISETP.GT.U32.AND P3, PT, R6, R70, PT ;  /* 0x000000460600720c */ /* 0x000fe20003f64070 */
[----:B------:R-:W-:Y:S01]  /*1680*/  IMAD.HI.U32 R3, R4, R13, RZ ;  /* 0x0000000d04037227 */ /* 0x000fe200078e00ff */
[----:B------:R-:W-:-:S03]  /*1690*/  IABS R7, R8 ;  /* 0x0000000800077213 */ /* 0x000fc60000000000 */
[----:B------:R-:W-:Y:S02]  /*16a0*/  IMAD.MOV R3, RZ, RZ, -R3 ;  /* 0x000000ffff037224 */ /* 0x000fe400078e0a03 */
[----:B------:R-:W-:Y:S02]  /*16b0*/  IMAD.MOV.U32 R5, RZ, RZ, R7 ;  /* 0x000000ffff057224 */ /* 0x000fe400078e0007 */
[----:B------:R-:W-:Y:S02]  /*16c0*/  IMAD R72, R6, R3, R13 ;  /* 0x0000000306487224 */ /* 0x000fe400078e020d */
[----:B------:R-:W-:Y:S02]  /*16d0*/  VIADD R9, R2, 0x19 ;  /* 0x0000001902097836 */ /* 0x000fe40000000000 */
[----:B------:R-:W-:Y:S01]  /*16e0*/  @!P6 IMAD.IADD R74, R74, 0x1, -R6 ;  /* 0x000000014a4ae824 */ /* 0x000fe200078e0a06 */
[----:B------:R-:W-:Y:S01]  /*16f0*/  ISETP.GT.U32.AND P5, PT, R6, R72, PT ;  /* 0x000000480600720c */ /* 0x000fe20003fa4070 */
[----:B------:R-:W-:Y:S01]  /*1700*/  IMAD.HI.U32 R3, R4, R5, RZ ;  /* 0x0000000504037227 */ /* 0x000fe200078e00ff */
[----:B------:R-:W-:-:S02]  /*1710*/  IABS R7, R9 ;  /* 0x0000000900077213 */ /* 0x000fc40000000000 */
[----:B------:R-:W-:Y:S01]  /*1720*/  ISETP.GT.U32.AND P6, PT, R6, R74, PT ;  /* 0x0000004a0600720c */ /* 0x000fe20003fc4070 */
[--C-:B------:R-:W-:Y:S01]  /*1730*/  @!P0 IMAD.IADD R76, R76, 0x1, -R6.reuse ;  /* 0x000000014c4c8824 */ /* 0x100fe200078e0a06 */
[----:B------:R-:W-:Y:S01]  /*1740*/  ISETP.GE.AND P0, PT, R17, RZ, PT ;  /* 0x000000ff1100720c */ /* 0x000fe20003f06270 */
[----:B------:R-:W-:Y:S01]  /*1750*/  @!P3 IMAD.IADD R70, R70, 0x1, -R6 ;  /* 0x000000014646b824 */ /* 0x000fe200078e0a06 */
[----:B------:R-:W-:Y:S01]  /*1760*/  ISETP.GE.AND P3, PT, R8, RZ, PT ;  /* 0x000000ff0800720c */ /* 0x000fe20003f66270 */
[----:B------:R-:W-:Y:S02]  /*1770*/  IMAD.MOV R3, RZ, RZ, -R3 ;  /* 0x000000ffff037224 */ /* 0x000fe400078e0a03 */
[----:B------:R-:W-:Y:S01]  /*1780*/  @!P2 IMAD.MOV R76, RZ, RZ, -R76 ;  /* 0x000000ffff4ca224 */ /* 0x000fe200078e0a4c */
[C---:B------:R-:W-:Y:S01]  /*1790*/  ISETP.GT.U32.AND P2, PT, R6.reuse, R70, PT ;  /* 0x000000460600720c */ /* 0x040fe20003f44070 */
[----:B------:R-:W-:Y:S02]  /*17a0*/  IMAD R68, R6, R3, R5 ;  /* 0x0000000306447224 */ /* 0x000fe400078e0205 */
[----:B------:R-:W-:-:S04]  /*17b0*/  IMAD.HI.U32 R3, R4, R7, RZ ;  /* 0x0000000704037227 */ /* 0x000fc800078e00ff */
[----:B------:R-:W-:Y:S01]  /*17c0*/  @!P1 IMAD.MOV R86, RZ, RZ, -R86 ;  /* 0x000000ffff569224 */ /* 0x000fe200078e0a56 */
[----:B------:R-:W-:Y:S01]  /*17d0*/  ISETP.GT.U32.AND P1, PT, R6, R78, PT ;  /* 0x0000004e0600720c */ /* 0x000fe20003f24070 */
[----:B------:R-:W-:Y:S02]  /*17e0*/  IMAD.MOV R3, RZ, RZ, -R3 ;  /* 0x000000ffff037224 */ /* 0x000fe400078e0a03 */
[--C-:B------:R-:W-:Y:S01]  /*17f0*/  @!P6 IMAD.IADD R74, R74, 0x1, -R6.reuse ;  /* 0x000000014a4ae824 */ /* 0x100fe200078e0a06 */
[C---:B------:R-:W-:Y:S01]  /*1800*/  ISETP.GT.U32.AND P6, PT, R6.reuse, R68, PT ;  /* 0x000000440600720c */ /* 0x040fe20003fc4070 */
[----:B------:R-:W-:Y:S02]  /*1810*/  IMAD R66, R6, R3, R7 ;  /* 0x0000000306427224 */ /* 0x000fe400078e0207 */
[--C-:B------:R-:W-:Y:S02]  /*1820*/  @!P5 IMAD.IADD R72, R72, 0x1, -R6.reuse ;  /* 0x000000014848d824 */ /* 0x100fe400078e0a06 */
[--C-:B------:R-:W-:Y:S01]  /*1830*/  @!P2 IMAD.IADD R70, R70, 0x1, -R6.reuse ;  /* 0x000000014646a824 */ /* 0x100fe200078e0a06 */
[----:B------:R-:W-:Y:S01]  /*1840*/  ISETP.GT.U32.AND P2, PT, R6, R66, PT ;  /* 0x000000420600720c */ /* 0x000fe20003f44070 */
[----:B------:R-:W-:Y:S01]  /*1850*/  VIADD R3, R2, 0x1a ;  /* 0x0000001a02037836 */ /* 0x000fe20000000000 */
[----:B------:R-:W-:Y:S01]  /*1860*/  ISETP.GT.U32.AND P5, PT, R6, R72, PT ;  /* 0x000000480600720c */ /* 0x000fe20003fa4070 */
[----:B------:R-:W-:Y:S01]  /*1870*/  @!P1 IMAD.IADD R78, R78, 0x1, -R6 ;  /* 0x000000014e4e9824 */ /* 0x000fe200078e0a06 */
[----:B------:R-:W-:Y:S01]  /*1880*/  ISETP.GE.AND P1, PT, R12, RZ, PT ;  /* 0x000000ff0c00720c */ /* 0x000fe20003f26270 */
[----:B------:R-:W-:Y:S01]  /*1890*/  VIADD R8, R2, 0x1c ;  /* 0x0000001c02087836 */ /* 0x000fe20000000000 */
[----:B------:R-:W-:Y:S01]  /*18a0*/  IABS R7, R3 ;  /* 0x0000000300077213 */ /* 0x000fe20000000000 */
[----:B------:R-:W-:Y:S01]  /*18b0*/  @!P4 IMAD.MOV R78, RZ, RZ, -R78 ;  /* 0x000000ffff4ec224 */ /* 0x000fe200078e0a4e */
[----:B------:R-:W-:Y:S01]  /*18c0*/  ISETP.GE.AND P4, PT, R16, RZ, PT ;  /* 0x000000ff1000720c */ /* 0x000fe20003f86270 */
[----:B------:R-:W-:Y:S01]  /*18d0*/  @!P6 IMAD.IADD R68, R68, 0x1, -R6 ;  /* 0x000000014444e824 */ /* 0x000fe200078e0a06 */
[----:B------:R-:W-:Y:S01]  /*18e0*/  IABS R13, R8 ;  /* 0x00000008000d7213 */ /* 0x000fe20000000000 */
[----:B------:R-:W-:-:S02]  /*18f0*/  VIADD R5, R2, 0x1b ;  /* 0x0000001b02057836 */ /* 0x000fc40000000000 */
[--C-:B------:R-:W-:Y:S01]  /*1900*/  @!P2 IMAD.IADD R66, R66, 0x1, -R6.reuse ;  /* 0x000000014242a824 */ /* 0x100fe200078e0a06 */
[----:B------:R-:W-:Y:S01]  /*1910*/  ISETP.GT.U32.AND P6, PT, R6, R68, PT ;  /* 0x000000440600720c */ /* 0x000fe20003fc4070 */
[----:B------:R-:W-:Y:S01]  /*1920*/  @!P5 IMAD.IADD R72, R72, 0x1, -R6 ;  /* 0x000000014848d824 */ /* 0x000fe200078e0a06 */
[----:B------:R-:W-:Y:S01]  /*1930*/  ISETP.GE.AND P5, PT, R9, RZ, PT ;  /* 0x000000ff0900720c */ /* 0x000fe20003fa6270 */
[----:B------:R-:W-:Y:S01]  /*1940*/  @!P1 IMAD.MOV R74, RZ, RZ, -R74 ;  /* 0x000000ffff4a9224 */ /* 0x000fe200078e0a4a */
[----:B------:R-:W-:Y:S01]  /*1950*/  ISETP.GE.AND P1, PT, R3, RZ, PT ;  /* 0x000000ff0300720c */ /* 0x000fe20003f26270 */
[----:B------:R-:W-:Y:S01]  /*1960*/  IMAD.HI.U32 R3, R4, R7, RZ ;  /* 0x0000000704037227 */ /* 0x000fe200078e00ff */
[----:B------:R-:W-:Y:S02]  /*1970*/  ISETP.GT.U32.AND P2, PT, R6, R66, PT ;  /* 0x000000420600720c */ /* 0x000fe40003f44070 */
[----:B------:R-:W-:Y:S01]  /*1980*/  IABS R9, R5 ;  /* 0x0000000500097213 */ /* 0x000fe20000000000 */
[----:B------:R-:W-:Y:S01]  /*1990*/  @!P4 IMAD.MOV R72, RZ, RZ, -R72 ;  /* 0x000000ffff48c224 */ /* 0x000fe200078e0a48 */
[----:B------:R-:W-:Y:S01]  /*19a0*/  ISETP.GE.AND P4, PT, R5, RZ, PT ;  /* 0x000000ff0500720c */ /* 0x000fe20003f86270 */
[----:B------:R-:W-:-:S02]  /*19b0*/  IMAD.MOV R64, RZ, RZ, -R3 ;  /* 0x000000ffff407224 */ /* 0x000fc400078e0a03 */
[----:B------:R-:W-:-:S04]  /*19c0*/  IMAD.HI.U32 R5, R4, R13, RZ ;  /* 0x0000000d04057227 */ /* 0x000fc800078e00ff */
[----:B------:R-:W-:Y:S02]  /*19d0*/  @!P6 IMAD.IADD R68, R68, 0x1, -R6 ;  /* 0x000000014444e824 */ /* 0x000fe400078e0a06 */
[C---:B------:R-:W-:Y:S02]  /*19e0*/  IMAD R64, R6.reuse, R64, R7 ;  /* 0x0000004006407224 */ /* 0x040fe400078e0207 */
[----:B------:R-:W-:Y:S02]  /*19f0*/  IMAD.MOV R5, RZ, RZ, -R5 ;  /* 0x000000ffff057224 */ /* 0x000fe400078e0a05 */
[----:B------:R-:W-:Y:S01]  /*1a00*/  @!P3 IMAD.MOV R68, RZ, RZ, -R68 ;  /* 0x000000ffff44b224 */ /* 0x000fe200078e0a44 */
[----:B------:R-:W-:Y:S01]  /*1a10*/  ISETP.GT.U32.AND P3, PT, R6, R64, PT ;  /* 0x000000400600720c */ /* 0x000fe20003f64070 */
[----:B------:R-:W-:Y:S02]  /*1a20*/  @!P2 IMAD.IADD R66, R66, 0x1, -R6 ;  /* 0x000000014242a824 */ /* 0x000fe400078e0a06 */
[----:B------:R-:W-:-:S02]  /*1a30*/  IMAD R60, R6, R5, R13 ;  /* 0x00000005063c7224 */ /* 0x000fc400078e020d */
[----:B------:R-:W-:Y:S02]  /*1a40*/  @!P5 IMAD.MOV R66, RZ, RZ, -R66 ;  /* 0x000000ffff42d224 */ /* 0x000fe400078e0a42 */
[----:B------:R-:W-:Y:S01]  /*1a50*/  IMAD.HI.U32 R3, R4, R9, RZ ;  /* 0x0000000904037227 */ /* 0x000fe200078e00ff */
[----:B------:R-:W-:-:S03]  /*1a60*/  ISETP.GT.U32.AND P5, PT, R6, R60, PT ;  /* 0x0000003c0600720c */ /* 0x000fc60003fa4070 */
[C---:B------:R-:W-:Y:S02]  /*1a70*/  VIADD R12, R2.reuse, 0x1d ;  /* 0x0000001d020c7836 */ /* 0x040fe40000000000 */
[----:B------:R-:W-:Y:S02]  /*1a80*/  IMAD.MOV R62, RZ, RZ, -R3 ;  /* 0x000000ffff3e7224 */ /* 0x000fe400078e0a03 */
[----:B------:R-:W-:Y:S01]  /*1a90*/  VIADD R14, R2, 0x1f ;  /* 0x0000001f020e7836 */ /* 0x000fe20000000000 */
[----:B------:R-:W-:Y:S01]  /*1aa0*/  IABS R15, R12 ;  /* 0x0000000c000f7213 */ /* 0x000fe20000000000 */
[----:B------:R-:W-:Y:S01]  /*1ab0*/  IMAD R62, R6, R62, R9 ;  /* 0x0000003e063e7224 */ /* 0x000fe200078e0209 */
[----:B------:R-:W-:Y:S01]  /*1ac0*/  ISETP.GE.AND P6, PT, R12, RZ, PT ;  /* 0x000000ff0c00720c */ /* 0x000fe20003fc6270 */
[--C-:B------:R-:W-:Y:S01]  /*1ad0*/  @!P3 IMAD.IADD R64, R64, 0x1, -R6.reuse ;  /* 0x000000014040b824 */ /* 0x100fe200078e0a06 */
[----:B------:R-:W-:Y:S01]  /*1ae0*/  IABS R9, R14 ;  /* 0x0000000e00097213 */ /* 0x000fe20000000000 */
[----:B------:R-:W-:Y:S01]  /*1af0*/  @!P5 IMAD.IADD R60, R60, 0x1, -R6 ;  /* 0x000000013c3cd824 */ /* 0x000fe200078e0a06 */
[----:B------:R-:W-:Y:S01]  /*1b00*/  ISETP.GT.U32.AND P2, PT, R6, R62, PT ;  /* 0x0000003e0600720c */ /* 0x000fe20003f44070 */
[----:B------:R-:W-:Y:S01]  /*1b10*/  IMAD.HI.U32 R3, R4, R15, RZ ;  /* 0x0000000f04037227 */ /* 0x000fe200078e00ff */
[----:B------:R-:W-:-:S02]  /*1b20*/  ISETP.GT.U32.AND P3, PT, R6, R64, PT ;  /* 0x000000400600720c */ /* 0x000fc40003f64070 */
[----:B------:R-:W-:Y:S01]  /*1b30*/  ISETP.GT.U32.AND P5, PT, R6, R60, PT ;  /* 0x0000003c0600720c */ /* 0x000fe20003fa4070 */
[----:B------:R-:W-:Y:S02]  /*1b40*/  IMAD.MOV R3, RZ, RZ, -R3 ;  /* 0x000000ffff037224 */ /* 0x000fe400078e0a03 */
[----:B------:R-:W-:Y:S02]  /*1b50*/  VIADD R13, R2, 0x1e ;  /* 0x0000001e020d7836 */ /* 0x000fe40000000000 */
[----:B------:R-:W-:-:S03]  /*1b60*/  IMAD.HI.U32 R5, R4, R9, RZ ;  /* 0x0000000904057227 */ /* 0x000fc600078e00ff */
[----:B------:R-:W-:Y:S01]  /*1b70*/  IABS R7, R13 ;  /* 0x0000000d00077213 */ /* 0x000fe20000000000 */
[----:B------:R-:W-:Y:S02]  /*1b80*/  IMAD R58, R6, R3, R15 ;  /* 0x00000003063a7224 */ /* 0x000fe400078e020f */
[----:B------:R-:W-:Y:S02]  /*1b90*/  IMAD.MOV R5, RZ, RZ, -R5 ;  /* 0x000000ffff057224 */ /* 0x000fe400078e0a05 */
[--C-:B------:R-:W-:Y:S02]  /*1ba0*/  @!P2 IMAD.IADD R62, R62, 0x1, -R6.reuse ;  /* 0x000000013e3ea824 */ /* 0x100fe400078e0a06 */
[----:B------:R-:W-:Y:S01]  /*1bb0*/  @!P3 IMAD.IADD R64, R64, 0x1, -R6 ;  /* 0x000000014040b824 */ /* 0x000fe200078e0a06 */
[C---:B------:R-:W-:Y:S01]  /*1bc0*/  ISETP.GT.U32.AND P3, PT, R6.reuse, R58, PT ;  /* 0x0000003a0600720c */ /* 0x040fe20003f64070 */
[C---:B------:R-:W-:Y:S01]  /*1bd0*/  IMAD R54, R6.reuse, R5, R9 ;  /* 0x0000000506367224 */ /* 0x040fe200078e0209 */
[----:B------:R-:W-:Y:S01]  /*1be0*/  ISETP.GT.U32.AND P2, PT, R6, R62, PT ;  /* 0x0000003e0600720c */ /* 0x000fe20003f44070 */
[----:B------:R-:W-:-:S02]  /*1bf0*/  VIADD R15, R2, 0x20 ;  /* 0x00000020020f7836 */ /* 0x000fc40000000000 */
[----:B------:R-:W-:-:S04]  /*1c00*/  IMAD.HI.U32 R3, R4, R7, RZ ;  /* 0x0000000704037227 */ /* 0x000fc800078e00ff */
[----:B------:R-:W-:Y:S01]  /*1c10*/  @!P0 IMAD.MOV R70, RZ, RZ, -R70 ;  /* 0x000000ffff468224 */ /* 0x000fe200078e0a46 */
[----:B------:R-:W-:Y:S01]  /*1c20*/  ISETP.GE.AND P0, PT, R8, RZ, PT ;  /* 0x000000ff0800720c */ /* 0x000fe20003f06270 */
[----:B------:R-:W-:Y:S01]  /*1c30*/  @!P5 IMAD.IADD R60, R60, 0x1, -R6 ;  /* 0x000000013c3cd824 */ /* 0x000fe200078e0a06 */
[----:B------:R-:W-:Y:S01]  /*1c40*/  ISETP.GT.U32.AND P5, PT, R6, R54, PT ;  /* 0x000000360600720c */ /* 0x000fe20003fa4070 */
[----:B------:R-:W-:Y:S01]  /*1c50*/  IMAD.MOV R3, RZ, RZ, -R3 ;  /* 0x000000ffff037224 */ /* 0x000fe200078e0a03 */
[----:B------:R-:W-:Y:S01]  /*1c60*/  IABS R8, R15 ;  /* 0x0000000f00087213 */ /* 0x000fe20000000000 */
[----:B------:R-:W-:Y:S02]  /*1c70*/  VIADD R16, R2, 0x21 ;  /* 0x0000002102107836 */ /* 0x000fe40000000000 */
[----:B------:R-:W-:Y:S02]  /*1c80*/  IMAD R56, R6, R3, R7 ;  /* 0x0000000306387224 */ /* 0x000fe400078e0207 */
[----:B------:R-:W-:Y:S01]  /*1c90*/  IMAD.MOV.U32 R7, RZ, RZ, R8 ;  /* 0x000000ffff077224 */ /* 0x000fe200078e0008 */
[----:B------:R-:W-:Y:S01]  /*1ca0*/  IABS R12, R16 ;  /* 0x00000010000c7213 */ /* 0x000fe20000000000 */
[----:B------:R-:W-:-:S02]  /*1cb0*/  VIADD R8, R2, 0x22 ;  /* 0x0000002202087836 */ /* 0x000fc40000000000 */
[----:B------:R-:W-:Y:S01]  /*1cc0*/  @!P3 IMAD.IADD R58, R58, 0x1, -R6 ;  /* 0x000000013a3ab824 */ /* 0x000fe200078e0a06 */
[----:B------:R-:W-:Y:S01]  /*1cd0*/  ISETP.GE.AND P3, PT, R13, RZ, PT ;  /* 0x000000ff0d00720c */ /* 0x000fe20003f66270 */
[----:B------:R-:W-:Y:S01]  /*1ce0*/  IMAD.HI.U32 R3, R4, R7, RZ ;  /* 0x0000000704037227 */ /* 0x000fe200078e00ff */
[----:B------:R-:W-:-:S03]  /*1cf0*/  IABS R13, R8 ;  /* 0x00000008000d7213 */ /* 0x000fc60000000000 */
[----:B------:R-:W-:Y:S01]  /*1d00*/  @!P2 IMAD.IADD R62, R62, 0x1, -R6 ;  /* 0x000000013e3ea824 */ /* 0x000fe200078e0a06 */
[C---:B------:R-:W-:Y:S01]  /*1d10*/  ISETP.GT.U32.AND P2, PT, R6.reuse, R56, PT ;  /* 0x000000380600720c */ /* 0x040fe20003f44070 */
[----:B------:R-:W-:Y:S01]  /*1d20*/  @!P1 IMAD.MOV R64, RZ, RZ, -R64 ;  /* 0x000000ffff409224 */ /* 0x000fe200078e0a40 */
[----:B------:R-:W-:Y:S01]  /*1d30*/  ISETP.GT.U32.AND P1, PT, R6, R58, PT ;  /* 0x0000003a0600720c */ /* 0x000fe20003f24070 */
[----:B------:R-:W-:Y:S02]  /*1d40*/  @!P5 IMAD.IADD R54, R54, 0x1, -R6 ;  /* 0x000000013636d824 */ /* 0x000fe400078e0a06 */
[----:B------:R-:W-:Y:S02]  /*1d50*/  IMAD.MOV R3, RZ, RZ, -R3 ;  /* 0x000000ffff037224 */ /* 0x000fe400078e0a03 */
[----:B------:R-:W-:Y:S02]  /*1d60*/  IMAD.MOV.U32 R9, RZ, RZ, R12 ;  /* 0x000000ffff097224 */ /* 0x000fe400078e000c */
[----:B------:R-:W-:Y:S01]  /*1d70*/  @!P4 IMAD.MOV R62, RZ, RZ, -R62 ;  /* 0x000000ffff3ec224 */ /* 0x000fe200078e0a3e */
[C---:B------:R-:W-:Y:S01]  /*1d80*/  ISETP.GT.U32.AND P4, PT, R6.reuse, R54, PT ;  /* 0x000000360600720c */ /* 0x040fe20003f84070 */
[----:B------:R-:W-:-:S02]  /*1d90*/  IMAD R52, R6, R3, R7 ;  /* 0x0000000306347224 */ /* 0x000fc400078e0207 */
[----:B------:R-:W-:-:S04]  /*1da0*/  IMAD.HI.U32 R5, R4, R9, RZ ;  /* 0x0000000904057227 */ /* 0x000fc800078e00ff */
[----:B------:R-:W-:-:S04]  /*1db0*/  IMAD.HI.U32 R3, R4, R13, RZ ;  /* 0x0000000d04037227 */ /* 0x000fc800078e00ff */
[----:B------:R-:W-:Y:S02]  /*1dc0*/  IMAD.MOV R5, RZ, RZ, -R5 ;  /* 0x000000ffff057224 */ /* 0x000fe400078e0a05 */
[----:B------:R-:W-:Y:S02]  /*1dd0*/  IMAD.MOV R3, RZ, RZ, -R3 ;  /* 0x000000ffff037224 */ /* 0x000fe400078e0a03 */
[----:B------:R-:W-:Y:S02]  /*1de0*/  IMAD R50, R6, R5, R9 ;  /* 0x0000000506327224 */ /* 0x000fe400078e0209 */
[----:B------:R-:W-:Y:S01]  /*1df0*/  @!P1 IMAD.IADD R58, R58, 0x1, -R6 ;  /* 0x000000013a3a9824 */ /* 0x000fe200078e0a06 */
[C---:B------:R-:W-:Y:S01]  /*1e00*/  ISETP.GT.U32.AND P1, PT, R6.reuse, R52, PT ;  /* 0x000000340600720c */ /* 0x040fe20003f24070 */
[C---:B------:R-:W-:Y:S02]  /*1e10*/  IMAD R48, R6.reuse, R3, R13 ;  /* 0x0000000306307224 */ /* 0x040fe400078e020d */
[----:B------:R-:W-:Y:S01]  /*1e20*/  @!P6 IMAD.MOV R58, RZ, RZ, -R58 ;  /* 0x000000ffff3ae224 */ /* 0x000fe200078e0a3a */
[----:B------:R-:W-:Y:S01]  /*1e30*/  ISETP.GT.U32.AND P6, PT, R6, R50, PT ;  /* 0x000000320600720c */ /* 0x000fe20003fc4070 */
[--C-:B------:R-:W-:Y:S01]  /*1e40*/  @!P4 IMAD.IADD R54, R54, 0x1, -R6.reuse ;  /* 0x000000013636c824 */ /* 0x100fe200078e0a06 */
[----:B------:R-:W-:Y:S01]  /*1e50*/  ISETP.GT.U32.AND P4, PT, R6, R48, PT ;  /* 0x000000300600720c */ /* 0x000fe20003f84070 */
[----:B------:R-:W-:Y:S01]  /*1e60*/  @!P2 IMAD.IADD R56, R56, 0x1, -R6 ;  /* 0x000000013838a824 */ /* 0x000fe200078e0a06 */
[----:B------:R-:W-:Y:S01]  /*1e70*/  ISETP.GE.AND P2, PT, R14, RZ, PT ;  /* 0x000000ff0e00720c */ /* 0x000fe20003f46270 */
[----:B------:R-:W-:-:S02]  /*1e80*/  VIADD R12, R2, 0x23 ;  /* 0x00000023020c7836 */ /* 0x000fc40000000000 */
[----:B------:R-:W-:Y:S01]  /*1e90*/  VIADD R14, R2, 0x24 ;  /* 0x00000024020e7836 */ /* 0x000fe20000000000 */
[----:B------:R-:W-:Y:S01]  /*1ea0*/  ISETP.GT.U32.AND P5, PT, R6, R56, PT ;  /* 0x000000380600720c */ /* 0x000fe20003fa4070 */
[----:B------:R-:W-:Y:S01]  /*1eb0*/  @!P1 IMAD.IADD R52, R52, 0x1, -R6 ;  /* 0x0000000134349824 */ /* 0x000fe200078e0a06 */
[----:B------:R-:W-:Y:S01]  /*1ec0*/  IABS R5, R12 ;  /* 0x0000000c00057213 */ /* 0x000fe20000000000 */
[----:B------:R-:W-:Y:S01]  /*1ed0*/  @!P0 IMAD.MOV R60, RZ, RZ, -R60 ;  /* 0x000000ffff3c8224 */ /* 0x000fe200078e0a3c */
[----:B------:R-:W-:Y:S01]  /*1ee0*/  IABS R7, R14 ;  /* 0x0000000e00077213 */ /* 0x000fe20000000000 */
[--C-:B------:R-:W-:Y:S01]  /*1ef0*/  @!P6 IMAD.IADD R50, R50, 0x1, -R6.reuse ;  /* 0x000000013232e824 */ /* 0x100fe200078e0a06 */
[----:B------:R-:W-:Y:S01]  /*1f00*/  ISETP.GT.U32.AND P6, PT, R6, R52, PT ;  /* 0x000000340600720c */ /* 0x000fe20003fc4070 */
[----:B------:R-:W-:Y:S01]  /*1f10*/  @!P4 IMAD.IADD R48, R48, 0x1, -R6 ;  /* 0x000000013030c824 */ /* 0x000fe200078e0a06 */
[----:B------:R-:W-:Y:S01]  /*1f20*/  ISETP.GE.AND P0, PT, R15, RZ, PT ;  /* 0x000000ff0f00720c */ /* 0x000fe20003f06270 */
[----:B------:R-:W-:Y:S01]  /*1f30*/  IMAD.HI.U32 R3, R4, R5, RZ ;  /* 0x0000000504037227 */ /* 0x000fe200078e00ff */
[----:B------:R-:W-:-:S02]  /*1f40*/  ISETP.GE.AND P1, PT, R8, RZ, PT ;  /* 0x000000ff0800720c */ /* 0x000fc40003f26270 */
[----:B------:R-:W-:Y:S01]  /*1f50*/  ISETP.GT.U32.AND P4, PT, R6, R48, PT ;  /* 0x000000300600720c */ /* 0x000fe20003f84070 */
[----:B------:R-:W-:Y:S02]  /*1f60*/  IMAD.MOV R46, RZ, RZ, -R3 ;  /* 0x000000ffff2e7224 */ /* 0x000fe400078e0a03 */
[----:B------:R-:W-:-:S04]  /*1f70*/  IMAD.HI.U32 R3, R4, R7, RZ ;  /* 0x0000000704037227 */ /* 0x000fc800078e00ff */
[----:B------:R-:W-:Y:S01]  /*1f80*/  @!P5 IMAD.IADD R56, R56, 0x1, -R6 ;  /* 0x000000013838d824 */ /* 0x000fe200078e0a06 */
[----:B------:R-:W-:Y:S01]  /*1f90*/  ISETP.GE.AND P5, PT, R16, RZ, PT ;  /* 0x000000ff1000720c */ /* 0x000fe20003fa6270 */
[C---:B------:R-:W-:Y:S02]  /*1fa0*/  IMAD R46, R6.reuse, R46, R5 ;  /* 0x0000002e062e7224 */ /* 0x040fe400078e0205 */
[----:B------:R-:W-:Y:S02]  /*1fb0*/  IMAD.MOV R3, RZ, RZ, -R3 ;  /* 0x000000ffff037224 */ /* 0x000fe400078e0a03 */
[----:B------:R-:W-:Y:S01]  /*1fc0*/  @!P3 IMAD.MOV R56, RZ, RZ, -R56 ;  /* 0x000000ffff38b224 */ /* 0x000fe200078e0a38 */
[----:B------:R-:W-:Y:S01]  /*1fd0*/  ISETP.GT.U32.AND P3, PT, R6, R50, PT ;  /* 0x000000320600720c */ /* 0x000fe20003f64070 */
[----:B------:R-:W-:Y:S01]  /*1fe0*/  @!P6 IMAD.IADD R52, R52, 0x1, -R6 ;  /* 0x000000013434e824 */ /* 0x000fe200078e0a06 */
[C---:B------:R-:W-:Y:S01]  /*1ff0*/  ISETP.GT.U32.AND P6, PT, R6.reuse, R46, PT ;  /* 0x0000002e0600720c */ /* 0x040fe20003fc4070 */
[----:B------:R-:W-:-:S02]  /*2000*/  IMAD R44, R6, R3, R7 ;  /* 0x00000003062c7224 */ /* 0x000fc400078e0207 */
[C---:B------:R-:W-:Y:S02]  /*2010*/  VIADD R8, R2.reuse, 0x25 ;  /* 0x0000002502087836 */ /* 0x040fe40000000000 */
[----:B------:R-:W-:Y:S02]  /*2020*/  VIADD R15, R2, 0x26 ;  /* 0x00000026020f7836 */ /* 0x000fe40000000000 */
[----:B------:R-:W-:Y:S01]  /*2030*/  @!P4 IMAD.IADD R48, R48, 0x1, -R6 ;  /* 0x000000013030c824 */ /* 0x000fe200078e0a06 */
[----:B------:R-:W-:Y:S01]  /*2040*/  ISETP.GT.U32.AND P4, PT, R6, R44, PT ;  /* 0x0000002c0600720c */ /* 0x000fe20003f84070 */
[----:B------:R-:W-:Y:S01]  /*2050*/  @!P0 IMAD.MOV R52, RZ, RZ, -R52 ;  /* 0x000000ffff348224 */ /* 0x000fe200078e0a34 */
[----:B------:R-:W-:Y:S01]  /*2060*/  IABS R9, R8 ;  /* 0x0000000800097213 */ /* 0x000fe20000000000 */
[--C-:B------:R-:W-:Y:S01]  /*2070*/  @!P3 IMAD.IADD R50, R50, 0x1, -R6.reuse ;  /* 0x000000013232b824 */ /* 0x100fe200078e0a06 */
[----:B------:R-:W-:Y:S01]  /*2080*/  IABS R13, R15 ;  /* 0x0000000f000d7213 */ /* 0x000fe20000000000 */
[----:B------:R-:W-:Y:S01]  /*2090*/  @!P6 IMAD.IADD R46, R46, 0x1, -R6 ;  /* 0x000000012e2ee824 */ /* 0x000fe200078e0a06 */
[----:B------:R-:W-:Y:S01]  /*20a0*/  ISETP.GE.AND P3, PT, R12, RZ, PT ;  /* 0x000000ff0c00720c */ /* 0x000fe20003f66270 */
[----:B------:R-:W-:Y:S01]  /*20b0*/  IMAD.HI.U32 R3, R4, R9, RZ ;  /* 0x0000000904037227 */ /* 0x000fe200078e00ff */
[----:B------:R-:W-:-:S03]  /*20c0*/  ISETP.GE.AND P6, PT, R14, RZ, PT ;  /* 0x000000ff0e00720c */ /* 0x000fc60003fc6270 */
[----:B------:R-:W-:-:S04]  /*20d0*/  IMAD.HI.U32 R5, R4, R13, RZ ;  /* 0x0000000d04057227 */ /* 0x000fc800078e00ff */
[C---:B------:R-:W-:Y:S02]  /*20e0*/  VIADD R12, R2.reuse, 0x27 ;  /* 0x00000027020c7836 */ /* 0x040fe40000000000 */
[----:B------:R-:W-:Y:S02]  /*20f0*/  IMAD.MOV R3, RZ, RZ, -R3 ;  /* 0x000000ffff037224 */ /* 0x000fe400078e0a03 */
[----:B------:R-:W-:Y:S01]  /*2100*/  IMAD.MOV R5, RZ, RZ, -R5 ;  /* 0x000000ffff057224 */ /* 0x000fe200078e0a05 */
[----:B------:R-:W-:Y:S01]  /*2110*/  IABS R7, R12 ;  /* 0x0000000c00077213 */ /* 0x000fe20000000000 */
[----:B------:R-:W-:Y:S02]  /*2120*/  VIADD R14, R2, 0x28 ;  /* 0x00000028020e7836 */ /* 0x000fe40000000000 */
[----:B------:R-:W-:Y:S01]  /*2130*/  @!P4 IMAD.IADD R44, R44, 0x1, -R6 ;  /* 0x000000012c2cc824 */ /* 0x000fe200078e0a06 */
[C---:B------:R-:W-:Y:S01]  /*2140*/  ISETP.GT.U32.AND P4, PT, R6.reuse, R46, PT ;  /* 0x0000002e0600720c */ /* 0x040fe20003f84070 */
[C---:B------:R-:W-:Y:S01]  /*2150*/  IMAD R42, R6.reuse, R3, R9 ;  /* 0x00000003062a7224 */ /* 0x040fe200078e0209 */
[----:B------:R-:W-:Y:S01]  /*2160*/  IABS R9, R14 ;  /* 0x0000000e00097213 */ /* 0x000fe20000000000 */
[C---:B------:R-:W-:Y:S01]  /*2170*/  IMAD R40, R6.reuse, R5, R13 ;  /* 0x0000000506287224 */ /* 0x040fe200078e020d */
[----:B------:R-:W-:Y:S01]  /*2180*/  ISETP.GT.U32.AND P0, PT, R6, R44, PT ;  /* 0x0000002c0600720c */ /* 0x000fe20003f04070 */
[----:B------:R-:W-:-:S04]  /*2190*/  IMAD.HI.U32 R3, R4, R7, RZ ;  /* 0x0000000704037227 */ /* 0x000fc800078e00ff */
[----:B------:R-:W-:Y:S01]  /*21a0*/  @!P5 IMAD.MOV R50, RZ, RZ, -R50 ;  /* 0x000000ffff32d224 */ /* 0x000fe200078e0a32 */
[----:B------:R-:W-:Y:S01]  /*21b0*/  ISETP.GT.U32.AND P5, PT, R6, R40, PT ;  /* 0x000000280600720c */ /* 0x000fe20003fa4070 */
[----:B------:R-:W-:-:S04]  /*21c0*/  IMAD.HI.U32 R5, R4, R9, RZ ;  /* 0x0000000904057227 */ /* 0x000fc800078e00ff */
[----:B------:R-:W-:Y:S02]  /*21d0*/  IMAD.MOV R3, RZ, RZ, -R3 ;  /* 0x000000ffff037224 */ /* 0x000fe400078e0a03 */
[----:B------:R-:W-:Y:S01]  /*21e0*/  @!P2 IMAD.MOV R54, RZ, RZ, -R54 ;  /* 0x000000ffff36a224 */ /* 0x000fe200078e0a36 */
[----:B------:R-:W-:Y:S01]  /*21f0*/  ISETP.GT.U32.AND P2, PT, R6, R42, PT ;  /* 0x0000002a0600720c */ /* 0x000fe20003f44070 */
[--C-:B------:R-:W-:Y:S01]  /*2200*/  @!P4 IMAD.IADD R46, R46, 0x1, -R6.reuse ;  /* 0x000000012e2ec824 */ /* 0x100fe200078e0a06 */
[----:B------:R-:W-:Y:S01]  /*2210*/  ISETP.GE.AND P4, PT, R15, RZ, PT ;  /* 0x000000ff0f00720c */ /* 0x000fe20003f86270 */
[----:B------:R-:W-:Y:S02]  /*2220*/  IMAD.MOV R5, RZ, RZ, -R5 ;  /* 0x000000ffff057224 */ /* 0x000fe400078e0a05 */
[----:B------:R-:W-:Y:S02]  /*2230*/  IMAD R38, R6, R3, R7 ;  /* 0x0000000306267224 */ /* 0x000fe400078e0207 */
[----:B------:R-:W-:Y:S01]  /*2240*/  @!P0 IMAD.IADD R44, R44, 0x1, -R6 ;  /* 0x000000012c2c8824 */ /* 0x000fe200078e0a06 */
[----:B------:R-:W-:Y:S01]  /*2250*/  ISETP.GE.AND P0, PT, R12, RZ, PT ;  /* 0x000000ff0c00720c */ /* 0x000fe20003f06270 */
[----:B------:R-:W-:-:S02]  /*2260*/  IMAD R36, R6, R5, R9 ;  /* 0x0000000506247224 */ /* 0x000fc400078e0209 */
[----:B------:R-:W-:Y:S01]  /*2270*/  @!P3 IMAD.MOV R46, RZ, RZ, -R46 ;  /* 0x000000ffff2eb224 */ /* 0x000fe200078e0a2e */
[----:B------:R-:W-:Y:S01]  /*2280*/  ISETP.GT.U32.AND P3, PT, R6, R38, PT ;  /* 0x000000260600720c */ /* 0x000fe20003f64070 */
[----:B------:R-:W-:Y:S02]  /*2290*/  @!P5 IMAD.IADD R40, R40, 0x1, -R6 ;  /* 0x000000012828d824 */ /* 0x000fe400078e0a06 */
[----:B------:R-:W-:Y:S01]  /*22a0*/  @!P6 IMAD.MOV R44, RZ, RZ, -R44 ;  /* 0x000000ffff2ce224 */ /* 0x000fe200078e0a2c */
[----:B------:R-:W-:Y:S01]  /*22b0*/  ISETP.GT.U32.AND P6, PT, R6, R36, PT ;  /* 0x000000240600720c */ /* 0x000fe20003fc4070 */
[----:B------:R-:W-:Y:S01]  /*22c0*/  @!P2 IMAD.IADD R42, R42, 0x1, -R6 ;  /* 0x000000012a2aa824 */ /* 0x000fe200078e0a06 */
[----:B------:R-:W-:Y:S01]  /*22d0*/  ISETP.GT.U32.AND P5, PT, R6, R40, PT ;  /* 0x000000280600720c */ /* 0x000fe20003fa4070 */
[C---:B------:R-:W-:Y:S02]  /*22e0*/  VIADD R5, R2.reuse, 0x29 ;  /* 0x0000002902057836 */ /* 0x040fe40000000000 */
[----:B------:R-:W-:Y:S01]  /*22f0*/  VIADD R12, R2, 0x2a ;  /* 0x0000002a020c7836 */ /* 0x000fe20000000000 */
[----:B------:R-:W-:Y:S01]  /*2300*/  ISETP.GT.U32.AND P2, PT, R6, R42, PT ;  /* 0x0000002a0600720c */ /* 0x000fe20003f44070 */
[----:B------:R-:W-:Y:S01]  /*2310*/  @!P1 IMAD.MOV R48, RZ, RZ, -R48 ;  /* 0x000000ffff309224 */ /* 0x000fe200078e0a30 */
[----:B------:R-:W-:Y:S01]  /*2320*/  IABS R7, R5 ;  /* 0x0000000500077213 */ /* 0x000fe20000000000 */
[--C-:B------:R-:W-:Y:S01]  /*2330*/  @!P3 IMAD.IADD R38, R38, 0x1, -R6.reuse ;  /* 0x000000012626b824 */ /* 0x100fe200078e0a06 */
[----:B------:R-:W-:Y:S01]  /*2340*/  IABS R9, R12 ;  /* 0x0000000c00097213 */ /* 0x000fe20000000000 */
[----:B------:R-:W-:Y:S01]  /*2350*/  VIADD R15, R2, 0x2e ;  /* 0x0000002e020f7836 */ /* 0x000fe20000000000 */
[----:B------:R-:W-:Y:S01]  /*2360*/  ISETP.GE.AND P1, PT, R8, RZ, PT ;  /* 0x000000ff0800720c */ /* 0x000fe20003f26270 */
[----:B------:R-:W-:Y:S01]  /*2370*/  @!P6 IMAD.IADD R36, R36, 0x1, -R6 ;  /* 0x000000012424e824 */ /* 0x000fe200078e0a06 */
[----:B------:R-:W-:Y:S01]  /*2380*/  ISETP.GT.U32.AND P3, PT, R6, R38, PT ;  /* 0x000000260600720c */ /* 0x000fe20003f64070 */
[----:B------:R-:W-:-:S03]  /*2390*/  IMAD.HI.U32 R3, R4, R7, RZ ;  /* 0x0000000704037227 */ /* 0x000fc600078e00ff */
[----:B------:R-:W-:Y:S01]  /*23a0*/  ISETP.GT.U32.AND P6, PT, R6, R36, PT ;  /* 0x000000240600720c */ /* 0x000fe20003fc4070 */
[----:B------:R-:W-:Y:S01]  /*23b0*/  @!P5 IMAD.IADD R40, R40, 0x1, -R6 ;  /* 0x000000012828d824 */ /* 0x000fe200078e0a06 */
[----:B------:R-:W-:Y:S01]  /*23c0*/  ISETP.GE.AND P5, PT, R5, RZ, PT ;  /* 0x000000ff0500720c */ /* 0x000fe20003fa6270 */
[----:B------:R-:W-:-:S04]  /*23d0*/  IMAD.HI.U32 R5, R4, R9, RZ ;  /* 0x0000000904057227 */ /* 0x000fc800078e00ff */
[----:B------:R-:W-:Y:S02]  /*23e0*/  IMAD.MOV R3, RZ, RZ, -R3 ;  /* 0x000000ffff037224 */ /* 0x000fe400078e0a03 */
[----:B------:R-:W-:Y:S01]  /*23f0*/  @!P2 IMAD.IADD R42, R42, 0x1, -R6 ;  /* 0x000000012a2aa824 */ /* 0x000fe200078e0a06 */
[----:B------:R-:W-:Y:S01]  /*2400*/  ISETP.GE.AND P2, PT, R14, RZ, PT ;  /* 0x000000ff0e00720c */ /* 0x000fe20003f46270 */
[----:B------:R-:W-:Y:S02]  /*2410*/  IMAD.MOV R5, RZ, RZ, -R5 ;  /* 0x000000ffff057224 */ /* 0x000fe400078e0a05 */
[----:B------:R-:W-:Y:S02]  /*2420*/  IMAD R34, R6, R3, R7 ;  /* 0x0000000306227224 */ /* 0x000fe400078e0207 */
[----:B------:R-:W-:Y:S02]  /*2430*/  VIADD R14, R2, 0x2b ;  /* 0x0000002b020e7836 */ /* 0x000fe40000000000 */
[----:B------:R-:W-:-:S02]  /*2440*/  IMAD R32, R6, R5, R9 ;  /* 0x0000000506207224 */ /* 0x000fc400078e0209 */
[--C-:B------:R-:W-:Y:S01]  /*2450*/  @!P3 IMAD.IADD R38, R38, 0x1, -R6.reuse ;  /* 0x000000012626b824 */ /* 0x100fe200078e0a06 */
[----:B------:R-:W-:Y:S01]  /*2460*/  ISETP.GT.U32.AND P3, PT, R6, R34, PT ;  /* 0x000000220600720c */ /* 0x000fe20003f64070 */
[----:B------:R-:W-:Y:S01]  /*2470*/  @!P6 IMAD.IADD R36, R36, 0x1, -R6 ;  /* 0x000000012424e824 */ /* 0x000fe200078e0a06 */
[----:B------:R-:W-:Y:S01]  /*2480*/  IABS R8, R14 ;  /* 0x0000000e00087213 */ /* 0x000fe20000000000 */
[----:B------:R-:W-:Y:S01]  /*2490*/  @!P1 IMAD.MOV R42, RZ, RZ, -R42 ;  /* 0x000000ffff2a9224 */ /* 0x000fe200078e0a2a */
[----:B------:R-:W-:Y:S01]  /*24a0*/  ISETP.GT.U32.AND P6, PT, R6, R32, PT ;  /* 0x000000200600720c */ /* 0x000fe20003fc4070 */
[----:B------:R-:W-:Y:S01]  /*24b0*/  VIADD R16, R2, 0x2f ;  /* 0x0000002f02107836 */ /* 0x000fe20000000000 */
[----:B------:R-:W-:Y:S01]  /*24c0*/  ISETP.GE.AND P1, PT, R12, RZ, PT ;  /* 0x000000ff0c00720c */ /* 0x000fe20003f26270 */
[----:B------:R-:W-:Y:S02]  /*24d0*/  IMAD.MOV.U32 R7, RZ, RZ, R8 ;  /* 0x000000ffff077224 */ /* 0x000fe400078e0008 */
[----:B------:R-:W-:-:S02]  /*24e0*/  VIADD R8, R2, 0x2c ;  /* 0x0000002c02087836 */ /* 0x000fc40000000000 */
[----:B------:R-:W-:-:S03]  /*24f0*/  IMAD.HI.U32 R3, R4, R7, RZ ;  /* 0x0000000704037227 */ /* 0x000fc600078e00ff */
[----:B------:R-:W-:Y:S01]  /*2500*/  IABS R9, R8 ;  /* 0x0000000800097213 */ /* 0x000fe20000000000 */
[--C-:B------:R-:W-:Y:S02]  /*2510*/  @!P3 IMAD.IADD R34, R34, 0x1, -R6.reuse ;  /* 0x000000012222b824 */ /* 0x100fe400078e0a06 */
[----:B------:R-:W-:Y:S02]  /*2520*/  IMAD.MOV R3, RZ, RZ, -R3 ;  /* 0x000000ffff037224 */ /* 0x000fe400078e0a03 */
[----:B------:R-:W-:Y:S01]  /*2530*/  @!P6 IMAD.IADD R32, R32, 0x1, -R6 ;  /* 0x000000012020e824 */ /* 0x000fe200078e0a06 */
[C---:B------:R-:W-:Y:S01]  /*2540*/  ISETP.GT.U32.AND P6, PT, R6.reuse, R34, PT ;  /* 0x000000220600720c */ /* 0x040fe20003fc4070 */
[----:B------:R-:W-:Y:S01]  /*2550*/  IMAD R30, R6, R3, R7 ;  /* 0x00000003061e7224 */ /* 0x000fe200078e0207 */
[----:B------:R-:W-:Y:S01]  /*2560*/  IABS R7, R15 ;  /* 0x0000000f00077213 */ /* 0x000fe20000000000 */
[----:B------:R-:W-:-:S03]  /*2570*/  IMAD.HI.U32 R3, R4, R9, RZ ;  /* 0x0000000904037227 */ /* 0x000fc600078e00ff */
[----:B------:R-:W-:Y:S01]  /*2580*/  ISETP.GT.U32.AND P3, PT, R6, R30, PT ;  /* 0x0000001e0600720c */ /* 0x000fe20003f64070 */
[----:B------:R-:W-:Y:S02]  /*2590*/  VIADD R12, R2, 0x2d ;  /* 0x0000002d020c7836 */ /* 0x000fe40000000000 */
[----:B------:R-:W-:Y:S02]  /*25a0*/  IMAD.MOV R3, RZ, RZ, -R3 ;  /* 0x000000ffff037224 */ /* 0x000fe400078e0a03 */
[----:B------:R-:W-:Y:S01]  /*25b0*/  @!P2 IMAD.MOV R36, RZ, RZ, -R36 ;  /* 0x000000ffff24a224 */ /* 0x000fe200078e0a24 */
[----:B------:R-:W-:Y:S01]  /*25c0*/  IABS R13, R12 ;  /* 0x0000000c000d7213 */ /* 0x000fe20000000000 */
[----:B------:R-:W-:Y:S01]  /*25d0*/  IMAD R28, R6, R3, R9 ;  /* 0x00000003061c7224 */ /* 0x000fe200078e0209 */
[----:B------:R-:W-:Y:S01]  /*25e0*/  IABS R9, R16 ;  /* 0x0000001000097213 */ /* 0x000fe20000000000 */
[----:B------:R-:W-:Y:S01]  /*25f0*/  @!P6 IMAD.IADD R34, R34, 0x1, -R6 ;  /* 0x000000012222e824 */ /* 0x000fe200078e0a06 */
[----:B------:R-:W-:Y:S01]  /*2600*/  ISETP.GE.AND P2, PT, R8, RZ, PT ;  /* 0x000000ff0800720c */ /* 0x000fe20003f46270 */
[----:B------:R-:W-:Y:S01]  /*2610*/  IMAD.HI.U32 R5, R4, R13, RZ ;  /* 0x0000000d04057227 */ /* 0x000fe200078e00ff */
[----:B------:R-:W-:-:S03]  /*2620*/  ISETP.GT.U32.AND P6, PT, R6, R28, PT ;  /* 0x0000001c0600720c */ /* 0x000fc60003fc4070 */
[----:B------:R-:W-:-:S04]  /*2630*/  IMAD.HI.U32 R3, R4, R7, RZ ;  /* 0x0000000704037227 */ /* 0x000fc800078e00ff */
[----:B------:R-:W-:Y:S02]  /*2640*/  IMAD.MOV R5, RZ, RZ, -R5 ;  /* 0x000000ffff057224 */ /* 0x000fe400078e0a05 */
[----:B------:R-:W-:Y:S02]  /*2650*/  IMAD.MOV R3, RZ, RZ, -R3 ;  /* 0x000000ffff037224 */ /* 0x000fe400078e0a03 */
[C---:B------:R-:W-:Y:S02]  /*2660*/  IMAD R110, R6.reuse, R5, R13 ;  /* 0x00000005066e7224 */ /* 0x040fe400078e020d */
[C---:B------:R-:W-:Y:S02]  /*2670*/  IMAD R22, R6.reuse, R3, R7 ;  /* 0x0000000306167224 */ /* 0x040fe400078e0207 */
[----:B------:R-:W-:Y:S01]  /*2680*/  @!P5 IMAD.MOV R34, RZ, RZ, -R34 ;  /* 0x000000ffff22d224 */ /* 0x000fe200078e0a22 */
[----:B------:R-:W-:Y:S01]  /*2690*/  ISETP.GT.U32.AND P5, PT, R6, R110, PT ;  /* 0x0000006e0600720c */ /* 0x000fe20003fa4070 */
[----:B------:R-:W-:Y:S01]  /*26a0*/  @!P6 IMAD.IADD R28, R28, 0x1, -R6 ;  /* 0x000000011c1ce824 */ /* 0x000fe200078e0a06 */
[----:B------:R-:W-:Y:S01]  /*26b0*/  ISETP.GT.U32.AND P6, PT, R6, R22, PT ;  /* 0x000000160600720c */ /* 0x000fe20003fc4070 */
[----:B------:R-:W-:-:S04]  /*26c0*/  IMAD.HI.U32 R5, R4, R9, RZ ;  /* 0x0000000904057227 */ /* 0x000fc800078e00ff */
[----:B------:R-:W-:Y:S02]  /*26d0*/  IMAD.MOV R5, RZ, RZ, -R5 ;  /* 0x000000ffff057224 */ /* 0x000fe400078e0a05 */
[----:B------:R-:W-:Y:S02]  /*26e0*/  VIADD R8, R2, 0x30 ;  /* 0x0000003002087836 */ /* 0x000fe40000000000 */
[----:B------:R-:W-:Y:S02]  /*26f0*/  IMAD R20, R6, R5, R9 ;  /* 0x0000000506147224 */ /* 0x000fe400078e0209 */
[--C-:B------:R-:W-:Y:S01]  /*2700*/  @!P5 IMAD.IADD R110, R110, 0x1, -R6.reuse ;  /* 0x000000016e6ed824 */ /* 0x100fe200078e0a06 */
[----:B------:R-:W-:Y:S01]  /*2710*/  IABS R5, R8 ;  /* 0x0000000800057213 */ /* 0x000fe20000000000 */
[--C-:B------:R-:W-:Y:S01]  /*2720*/  @!P6 IMAD.IADD R22, R22, 0x1, -R6.reuse ;  /* 0x000000011616e824 */ /* 0x100fe200078e0a06 */
[----:B------:R-:W-:Y:S01]  /*2730*/  ISETP.GT.U32.AND P5, PT, R6, R28, PT ;  /* 0x0000001c0600720c */ /* 0x000fe20003fa4070 */
[----:B------:R-:W-:-:S02]  /*2740*/  @!P3 IMAD.IADD R30, R30, 0x1, -R6 ;  /* 0x000000011e1eb824 */ /* 0x000fc400078e0a06 */
[----:B------:R-:W-:Y:S01]  /*2750*/  IMAD.HI.U32 R3, R4, R5, RZ ;  /* 0x0000000504037227 */ /* 0x000fe200078e00ff */
[C---:B------:R-:W-:Y:S02]  /*2760*/  ISETP.GT.U32.AND P6, PT, R6.reuse, R22, PT ;  /* 0x000000160600720c */ /* 0x040fe40003fc4070 */
[C---:B------:R-:W-:Y:S01]  /*2770*/  ISETP.GT.U32.AND P3, PT, R6.reuse, R30, PT ;  /* 0x0000001e0600720c */ /* 0x040fe20003f64070 */
[----:B------:R-:W-:Y:S01]  /*2780*/  @!P0 IMAD.MOV R38, RZ, RZ, -R38 ;  /* 0x000000ffff268224 */ /* 0x000fe200078e0a26 */
[----:B------:R-:W-:Y:S01]  /*2790*/  ISETP.GT.U32.AND P0, PT, R6, R32, PT ;  /* 0x000000200600720c */ /* 0x000fe20003f04070 */
[----:B------:R-:W-:Y:S02]  /*27a0*/  IMAD.MOV R3, RZ, RZ, -R3 ;  /* 0x000000ffff037224 */ /* 0x000fe400078e0a03 */
[----:B------:R-:W-:Y:S02]  /*27b0*/  VIADD R23, R2, 0x33 ;  /* 0x0000003302177836 */ /* 0x000fe40000000000 */
[----:B------:R-:W-:Y:S01]  /*27c0*/  @!P5 IMAD.IADD R28, R28, 0x1, -R6 ;  /* 0x000000011c1cd824 */ /* 0x000fe200078e0a06 */
[C---:B------:R-:W-:Y:S01]  /*27d0*/  ISETP.GT.U32.AND P5, PT, R6.reuse, R20, PT ;  /* 0x000000140600720c */ /* 0x040fe20003fa4070 */
[----:B------:R-:W-:-:S02]  /*27e0*/  IMAD R18, R6, R3, R5 ;  /* 0x0000000306127224 */ /* 0x000fc400078e0205 */
[--C-:B------:R-:W-:Y:S02]  /*27f0*/  @!P6 IMAD.IADD R22, R22, 0x1, -R6.reuse ;  /* 0x000000011616e824 */ /* 0x100fe400078e0a06 */
[----:B------:R-:W-:Y:S01]  /*2800*/  VIADD R19, R2, 0x31 ;  /* 0x0000003102137836 */ /* 0x000fe20000000000 */
[----:B------:R-:W-:Y:S01]  /*2810*/  ISETP.GT.U32.AND P6, PT, R6, R18, PT ;  /* 0x000000120600720c */ /* 0x000fe20003fc4070 */
[--C-:B------:R-:W-:Y:S01]  /*2820*/  @!P0 IMAD.IADD R32, R32, 0x1, -R6.reuse ;  /* 0x0000000120208824 */ /* 0x100fe200078e0a06 */
[----:B------:R-:W-:Y:S01]  /*2830*/  ISETP.GE.AND P0, PT, R12, RZ, PT ;  /* 0x000000ff0c00720c */ /* 0x000fe20003f06270 */
[----:B------:R-:W-:Y:S01]  /*2840*/  @!P3 IMAD.IADD R30, R30, 0x1, -R6 ;  /* 0x000000011e1eb824 */ /* 0x000fe200078e0a06 */
[----:B------:R-:W-:Y:S01]  /*2850*/  ISETP.GE.AND P3, PT, R15, RZ, PT ;  /* 0x000000ff0f00720c */ /* 0x000fe20003f66270 */
[----:B------:R-:W-:Y:S01]  /*2860*/  @!P1 IMAD.MOV R32, RZ, RZ, -R32 ;  /* 0x000000ffff209224 */ /* 0x000fe200078e0a20 */
[----:B------:R-:W-:Y:S01]  /*2870*/  ISETP.GT.U32.AND P1, PT, R6, R110, PT ;  /* 0x0000006e0600720c */ /* 0x000fe20003f24070 */
[----:B------:R-:W-:Y:S01]  /*2880*/  @!P5 IMAD.IADD R20, R20, 0x1, -R6 ;  /* 0x000000011414d824 */ /* 0x000fe200078e0a06 */
[----:B------:R-:W-:Y:S01]  /*2890*/  IABS R15, R23 ;  /* 0x00000017000f7213 */ /* 0x000fe20000000000 */
[----:B------:R-:W-:Y:S01]  /*28a0*/  VIADD R21, R2, 0x32 ;  /* 0x0000003202157836 */ /* 0x000fe20000000000 */
[----:B------:R-:W-:Y:S01]  /*28b0*/  IABS R9, R19 ;  /* 0x0000001300097213 */ /* 0x000fe20000000000 */
[----:B------:R-:W-:Y:S01]  /*28c0*/  @!P4 IMAD.MOV R40, RZ, RZ, -R40 ;  /* 0x000000ffff28c224 */ /* 0x000fe200078e0a28 */
[----:B------:R-:W-:Y:S01]  /*28d0*/  ISETP.GE.AND P4, PT, R14, RZ, PT ;  /* 0x000000ff0e00720c */ /* 0x000fe20003f86270 */
[----:B------:R-:W-:Y:S01]  /*28e0*/  @!P6 IMAD.IADD R18, R18, 0x1, -R6 ;  /* 0x000000011212e824 */ /* 0x000fe200078e0a06 */
[----:B------:R-:W-:Y:S01]  /*28f0*/  ISETP.GT.U32.AND P6, PT, R6, R20, PT ;  /* 0x000000140600720c */ /* 0x000fe20003fc4070 */
[----:B------:R-:W-:Y:S01]  /*2900*/  IMAD.HI.U32 R7, R4, R15, RZ ;  /* 0x0000000f04077227 */ /* 0x000fe200078e00ff */
[----:B------:R-:W-:-:S02]  /*2910*/  IABS R13, R21 ;  /* 0x00000015000d7213 */ /* 0x000fc40000000000 */
[----:B------:R-:W-:Y:S01]  /*2920*/  ISETP.GE.AND P5, PT, R8, RZ, PT ;  /* 0x000000ff0800720c */ /* 0x000fe20003fa6270 */
[----:B------:R-:W-:-:S04]  /*2930*/  IMAD.HI.U32 R3, R4, R9, RZ ;  /* 0x0000000904037227 */ /* 0x000fc800078e00ff */
[----:B------:R-:W-:Y:S02]  /*2940*/  IMAD.MOV R7, RZ, RZ, -R7 ;  /* 0x000000ffff077224 */ /* 0x000fe400078e0a07 */
[----:B------:R-:W-:-:S04]  /*2950*/  IMAD.HI.U32 R5, R4, R13, RZ ;  /* 0x0000000d04057227 */ /* 0x000fc800078e00ff */
[----:B------:R-:W-:Y:S02]  /*2960*/  IMAD.MOV R3, RZ, RZ, -R3 ;  /* 0x000000ffff037224 */ /* 0x000fe400078e0a03 */
[----:B------:R-:W-:Y:S01]  /*2970*/  @!P1 IMAD.IADD R110, R110, 0x1, -R6 ;  /* 0x000000016e6e9824 */ /* 0x000fe200078e0a06 */
[----:B------:R-:W-:Y:S01]  /*2980*/  ISETP.GE.AND P1, PT, R16, RZ, PT ;  /* 0x000000ff1000720c */ /* 0x000fe20003f26270 */
[C---:B------:R-:W-:Y:S02]  /*2990*/  IMAD R12, R6.reuse, R7, R15 ;  /* 0x00000007060c7224 */ /* 0x040fe400078e020f */
[----:B------:R-:W-:Y:S02]  /*29a0*/  IMAD.MOV R5, RZ, RZ, -R5 ;  /* 0x000000ffff057224 */ /* 0x000fe400078e0a05 */
[----:B------:R-:W-:Y:S02]  /*29b0*/  IMAD R16, R6, R3, R9 ;  /* 0x0000000306107224 */ /* 0x000fe400078e0209 */
[----:B------:R-:W-:-:S02]  /*29c0*/  VIADD R8, R2, 0x34 ;  /* 0x0000003402087836 */ /* 0x000fc40000000000 */
[----:B------:R-:W-:Y:S01]  /*29d0*/  @!P6 IMAD.IADD R20, R20, 0x1, -R6 ;  /* 0x000000011414e824 */ /* 0x000fe200078e0a06 */
[C---:B------:R-:W-:Y:S01]  /*29e0*/  ISETP.GT.U32.AND P6, PT, R6.reuse, R12, PT ;  /* 0x0000000c0600720c */ /* 0x040fe20003fc4070 */
[C---:B------:R-:W-:Y:S01]  /*29f0*/  IMAD R14, R6.reuse, R5, R13 ;  /* 0x00000005060e7224 */ /* 0x040fe200078e020d */
[----:B------:R-:W-:Y:S01]  /*2a00*/  IABS R13, R8 ;  /* 0x00000008000d7213 */ /* 0x000fe20000000000 */
[----:B------:R-:W-:Y:S01]  /*2a10*/  @!P4 IMAD.MOV R30, RZ, RZ, -R30 ;  /* 0x000000ffff1ec224 */ /* 0x000fe200078e0a1e */
[C---:B------:R-:W-:Y:S01]  /*2a20*/  ISETP.GT.U32.AND P4, PT, R6.reuse, R18, PT ;  /* 0x000000120600720c */ /* 0x040fe20003f84070 */
[----:B------:R-:W-:Y:S01]  /*2a30*/  @!P2 IMAD.MOV R28, RZ, RZ, -R28 ;  /* 0x000000ffff1ca224 */ /* 0x000fe200078e0a1c */
[C---:B------:R-:W-:Y:S01]  /*2a40*/  ISETP.GT.U32.AND P2, PT, R6.reuse, R16, PT ;  /* 0x000000100600720c */ /* 0x040fe20003f44070 */
[----:B------:R-:W-:Y:S01]  /*2a50*/  @!P0 IMAD.MOV R110, RZ, RZ, -R110 ;  /* 0x000000ffff6e8224 */ /* 0x000fe200078e0a6e */
[----:B------:R-:W-:Y:S01]  /*2a60*/  ISETP.GT.U32.AND P0, PT, R6, R14, PT ;  /* 0x0000000e0600720c */ /* 0x000fe20003f04070 */
[----:B------:R-:W-:-:S04]  /*2a70*/  IMAD.HI.U32 R3, R4, R13, RZ ;  /* 0x0000000d04037227 */ /* 0x000fc800078e00ff */
[----:B------:R-:W-:Y:S02]  /*2a80*/  IMAD.MOV R5, RZ, RZ, -R3 ;  /* 0x000000ffff057224 */ /* 0x000fe400078e0a03 */
[--C-:B------:R-:W-:Y:S02]  /*2a90*/  @!P6 IMAD.IADD R12, R12, 0x1, -R6.reuse ;  /* 0x000000010c0ce824 */ /* 0x100fe400078e0a06 */
[----:B------:R-:W-:Y:S02]  /*2aa0*/  VIADD R7, R2, 0x35 ;  /* 0x0000003502077836 */ /* 0x000fe40000000000 */
[--C-:B------:R-:W-:Y:S01]  /*2ab0*/  @!P4 IMAD.IADD R18, R18, 0x1, -R6.reuse ;  /* 0x000000011212c824 */ /* 0x100fe200078e0a06 */
[----:B------:R-:W-:Y:S01]  /*2ac0*/  ISETP.GE.AND P4, PT, R21, RZ, PT ;  /* 0x000000ff1500720c */ /* 0x000fe20003f86270 */
[----:B------:R-:W-:Y:S01]  /*2ad0*/  @!P2 IMAD.IADD R16, R16, 0x1, -R6 ;  /* 0x000000011010a824 */ /* 0x000fe200078e0a06 */
[----:B------:R-:W-:Y:S01]  /*2ae0*/  IABS R17, R7 ;  /* 0x0000000700117213 */ /* 0x000fe20000000000 */
[C---:B------:R-:W-:Y:S01]  /*2af0*/  IMAD R13, R6.reuse, R5, R13 ;  /* 0x00000005060d7224 */ /* 0x040fe200078e020d */
[----:B------:R-:W-:Y:S01]  /*2b00*/  ISETP.GE.AND P2, PT, R23, RZ, PT ;  /* 0x000000ff1700720c */ /* 0x000fe20003f46270 */
[----:B------:R-:W-:Y:S01]  /*2b10*/  @!P1 IMAD.MOV R20, RZ, RZ, -R20 ;  /* 0x000000ffff149224 */ /* 0x000fe200078e0a14 */
[----:B------:R-:W-:Y:S01]  /*2b20*/  ISETP.GT.U32.AND P1, PT, R6, R12, PT ;  /* 0x0000000c0600720c */ /* 0x000fe20003f24070 */
[----:B------:R-:W-:Y:S01]  /*2b30*/  @!P0 IMAD.IADD R14, R14, 0x1, -R6 ;  /* 0x000000010e0e8824 */ /* 0x000fe200078e0a06 */
[C---:B------:R-:W-:Y:S01]  /*2b40*/  ISETP.GT.U32.AND P0, PT, R6.reuse, R16, PT ;  /* 0x000000100600720c */ /* 0x040fe20003f04070 */
[----:B------:R-:W-:Y:S01]  /*2b50*/  @!P5 IMAD.MOV R18, RZ, RZ, -R18 ;  /* 0x000000ffff12d224 */ /* 0x000fe200078e0a12 */
[----:B------:R-:W-:Y:S01]  /*2b60*/  ISETP.GT.U32.AND P5, PT, R6, R13, PT ;  /* 0x0000000d0600720c */ /* 0x000fe20003fa4070 */
[----:B------:R-:W-:Y:S01]  /*2b70*/  @!P3 IMAD.MOV R22, RZ, RZ, -R22 ;  /* 0x000000ffff16b224 */ /* 0x000fe200078e0a16 */
[----:B------:R-:W-:Y:S01]  /*2b80*/  ISETP.GE.AND P3, PT, R19, RZ, PT ;  /* 0x000000ff1300720c */ /* 0x000fe20003f66270 */
[----:B------:R-:W-:Y:S01]  /*2b90*/  VIADD R9, R2, 0x36 ;  /* 0x0000003602097836 */ /* 0x000fe20000000000 */
[----:B------:R-:W-:Y:S01]  /*2ba0*/  ISETP.GT.U32.AND P6, PT, R6, R14, PT ;  /* 0x0000000e0600720c */ /* 0x000fe20003fc4070 */
[----:B------:R-:W-:-:S03]  /*2bb0*/  IMAD.HI.U32 R3, R4, R17, RZ ;  /* 0x0000001104037227 */ /* 0x000fc600078e00ff */
[----:B------:R-:W-:Y:S01]  /*2bc0*/  IABS R27, R9 ;  /* 0x00000009001b7213 */ /* 0x000fe20000000000 */
[----:B------:R-:W-:Y:S02]  /*2bd0*/  IMAD.MOV R3, RZ, RZ, -R3 ;  /* 0x000000ffff037224 */ /* 0x000fe400078e0a03 */
[--C-:B------:R-:W-:Y:S01]  /*2be0*/  @!P1 IMAD.IADD R12, R12, 0x1, -R6.reuse ;  /* 0x000000010c0c9824 */ /* 0x100fe200078e0a06 */
[----:B------:R-:W-:Y:S01]  /*2bf0*/  ISETP.GE.AND P1, PT, R7, RZ, PT ;  /* 0x000000ff0700720c */ /* 0x000fe20003f26270 */
[----:B------:R-:W-:Y:S02]  /*2c00*/  IMAD R17, R6, R3, R17 ;  /* 0x0000000306117224 */ /* 0x000fe400078e0211 */
[--C-:B------:R-:W-:Y:S01]  /*2c10*/  @!P0 IMAD.IADD R16, R16, 0x1, -R6.reuse ;  /* 0x0000000110108824 */ /* 0x100fe200078e0a06 */
[----:B------:R-:W-:Y:S01]  /*2c20*/  ISETP.GE.AND P0, PT, R8, RZ, PT ;  /* 0x000000ff0800720c */ /* 0x000fe20003f06270 */
[----:B------:R-:W-:Y:S02]  /*2c30*/  VIADD R7, R2, 0x38 ;  /* 0x0000003802077836 */ /* 0x000fe40000000000 */
        /* <DEDUP_REMOVED lines=8> */
[----:B------:R-:W-:Y:S02]  /*2cc0*/  IMAD.MOV R3, RZ, RZ, -R3 ;  /* 0x000000ffff037224 */ /* 0x000fe400078e0a03 */
[----:B------:R-:W-:Y:S02]  /*2cd0*/  VIADD R15, R2, 0x37 ;  /* 0x00000037020f7836 */ /* 0x000fe40000000000 */
[----:B------:R-:W-:Y:S02]  /*2ce0*/  IMAD R27, R6, R3, R27 ;  /* 0x00000003061b7224 */ /* 0x000fe400078e021b */
[----:B------:R-:W-:Y:S01]  /*2cf0*/  IMAD.HI.U32 R3, R4, R39, RZ ;  /* 0x0000002704037227 */ /* 0x000fe200078e00ff */
[----:B------:R-:W-:-:S03]  /*2d00*/  IABS R35, R15 ;  /* 0x0000000f00237213 */ /* 0x000fc60000000000 */
[----:B------:R-:W-:Y:S02]  /*2d10*/  IMAD.MOV R3, RZ, RZ, -R3 ;  /* 0x000000ffff037224 */ /* 0x000fe400078e0a03 */
[--C-:B------:R-:W-:Y:S02]  /*2d20*/  @!P6 IMAD.IADD R17, R17, 0x1, -R6.reuse ;  /* 0x000000011111e824 */ /* 0x100fe400078e0a06 */
[----:B------:R-:W-:Y:S02]  /*2d30*/  @!P3 IMAD.IADD R13, R13, 0x1, -R6 ;  /* 0x000000010d0db824 */ /* 0x000fe400078e0a06 */
[C---:B------:R-:W-:Y:S01]  /*2d40*/  IMAD R39, R6.reuse, R3, R39 ;  /* 0x0000000306277224 */ /* 0x040fe200078e0227 */
[----:B------:R-:W-:Y:S01]  /*2d50*/  ISETP.GT.U32.AND P6, PT, R6, R17, PT ;  /* 0x000000110600720c */ /* 0x000fe20003fc4070 */
[----:B------:R-:W-:Y:S02]  /*2d60*/  @!P0 IMAD.MOV R13, RZ, RZ, -R13 ;  /* 0x000000ffff0d8224 */ /* 0x000fe400078e0a0d */
[----:B------:R-:W-:Y:S01]  /*2d70*/  IMAD.HI.U32 R5, R4, R35, RZ ;  /* 0x0000002304057227 */ /* 0x000fe200078e00ff */
[----:B------:R-:W-:-:S03]  /*2d80*/  ISETP.GT.U32.AND P0, PT, R6, R39, PT ;  /* 0x000000270600720c */ /* 0x000fc60003f04070 */
[----:B------:R-:W-:Y:S02]  /*2d90*/  IMAD.MOV R5, RZ, RZ, -R5 ;  /* 0x000000ffff057224 */ /* 0x000fe400078e0a05 */
[----:B------:R-:W-:Y:S01]  /*2da0*/  @!P4 IMAD.MOV R14, RZ, RZ, -R14 ;  /* 0x000000ffff0ec224 */ /* 0x000fe200078e0a0e */
[C---:B------:R-:W-:Y:S01]  /*2db0*/  ISETP.GT.U32.AND P4, PT, R6.reuse, R27, PT ;  /* 0x0000001b0600720c */ /* 0x040fe20003f84070 */
[----:B------:R-:W-:Y:S02]  /*2dc0*/  IMAD R35, R6, R5, R35 ;  /* 0x0000000506237224 */ /* 0x000fe400078e0223 */
[----:B------:R-:W-:Y:S02]  /*2dd0*/  VIADD R8, R2, 0x3a ;  /* 0x0000003a02087836 */ /* 0x000fe40000000000 */
[--C-:B------:R-:W-:Y:S01]  /*2de0*/  @!P6 IMAD.IADD R17, R17, 0x1, -R6.reuse ;  /* 0x000000011111e824 */ /* 0x100fe200078e0a06 */
[----:B------:R-:W-:Y:S01]  /*2df0*/  ISETP.GT.U32.AND P3, PT, R6, R35, PT ;  /* 0x000000230600720c */ /* 0x000fe20003f64070 */
[----:B------:R-:W-:Y:S01]  /*2e00*/  VIADD R5, R2, 0x39 ;  /* 0x0000003902057836 */ /* 0x000fe20000000000 */
[----:B------:R-:W-:Y:S01]  /*2e10*/  IABS R51, R8 ;  /* 0x0000000800337213 */ /* 0x000fe20000000000 */
[--C-:B------:R-:W-:Y:S01]  /*2e20*/  @!P0 IMAD.IADD R39, R39, 0x1, -R6.reuse ;  /* 0x0000000127278824 */ /* 0x100fe200078e0a06 */
[----:B------:R-:W-:Y:S01]  /*2e30*/  ISETP.GE.AND P6, PT, R7, RZ, PT ;  /* 0x000000ff0700720c */ /* 0x000fe20003fc6270 */
[----:B------:R-:W-:Y:S01]  /*2e40*/  @!P1 IMAD.MOV R17, RZ, RZ, -R17 ;  /* 0x000000ffff119224 */ /* 0x000fe200078e0a11 */
[----:B------:R-:W-:Y:S01]  /*2e50*/  IABS R47, R5 ;  /* 0x00000005002f7213 */ /* 0x000fe20000000000 */
[----:B------:R-:W-:Y:S01]  /*2e60*/  @!P4 IMAD.IADD R27, R27, 0x1, -R6 ;  /* 0x000000011b1bc824 */ /* 0x000fe200078e0a06 */
[----:B------:R-:W-:Y:S01]  /*2e70*/  ISETP.GE.AND P1, PT, R5, RZ, PT ;  /* 0x000000ff0500720c */ /* 0x000fe20003f26270 */
[----:B------:R-:W-:Y:S01]  /*2e80*/  IMAD.HI.U32 R5, R4, R51, RZ ;  /* 0x0000003304057227 */ /* 0x000fe200078e00ff */
[----:B------:R-:W-:-:S02]  /*2e90*/  ISETP.GT.U32.AND P0, PT, R6, R39, PT ;  /* 0x000000270600720c */ /* 0x000fc40003f04070 */
[C---:B------:R-:W-:Y:S01]  /*2ea0*/  ISETP.GT.U32.AND P4, PT, R6.reuse, R27, PT ;  /* 0x0000001b0600720c */ /* 0x040fe20003f84070 */
[----:B------:R-:W-:Y:S02]  /*2eb0*/  IMAD.MOV R5, RZ, RZ, -R5 ;  /* 0x000000ffff057224 */ /* 0x000fe400078e0a05 */
[----:B------:R-:W-:Y:S02]  /*2ec0*/  @!P3 IMAD.IADD R35, R35, 0x1, -R6 ;  /* 0x000000012323b824 */ /* 0x000fe400078e0a06 */
[----:B------:R-:W-:Y:S02]  /*2ed0*/  IMAD R51, R6, R5, R51 ;  /* 0x0000000506337224 */ /* 0x000fe400078e0233 */
[----:B------:R-:W-:Y:S01]  /*2ee0*/  IMAD.HI.U32 R3, R4, R47, RZ ;  /* 0x0000002f04037227 */ /* 0x000fe200078e00ff */
[----:B------:R-:W-:-:S03]  /*2ef0*/  ISETP.GT.U32.AND P3, PT, R6, R35, PT ;  /* 0x000000230600720c */ /* 0x000fc60003f64070 */
[----:B------:R-:W-:Y:S01]  /*2f00*/  @!P0 IMAD.IADD R39, R39, 0x1, -R6 ;  /* 0x0000000127278824 */ /* 0x000fe200078e0a06 */
[----:B------:R-:W-:Y:S01]  /*2f10*/  ISETP.GT.U32.AND P0, PT, R6, R51, PT ;  /* 0x000000330600720c */ /* 0x000fe20003f04070 */
[----:B------:R-:W-:Y:S01]  /*2f20*/  @!P2 IMAD.MOV R12, RZ, RZ, -R12 ;  /* 0x000000ffff0ca224 */ /* 0x000fe200078e0a0c */
[----:B------:R-:W-:Y:S01]  /*2f30*/  ISETP.GE.AND P2, PT, R15, RZ, PT ;  /* 0x000000ff0f00720c */ /* 0x000fe20003f46270 */
[----:B------:R-:W-:Y:S02]  /*2f40*/  IMAD.MOV R3, RZ, RZ, -R3 ;  /* 0x000000ffff037224 */ /* 0x000fe400078e0a03 */
[----:B------:R-:W-:Y:S02]  /*2f50*/  VIADD R9, R2, 0x3b ;  /* 0x0000003b02097836 */ /* 0x000fe40000000000 */
[----:B------:R-:W-:Y:S02]  /*2f60*/  IMAD R47, R6, R3, R47 ;  /* 0x00000003062f7224 */ /* 0x000fe400078e022f */
[--C-:B------:R-:W-:Y:S01]  /*2f70*/  @!P4 IMAD.IADD R27, R27, 0x1, -R6.reuse ;  /* 0x000000011b1bc824 */ /* 0x100fe200078e0a06 */
[----:B------:R-:W-:Y:S01]  /*2f80*/  IABS R59, R9 ;  /* 0x00000009003b7213 */ /* 0x000fe20000000000 */
[----:B------:R-:W-:Y:S01]  /*2f90*/  VIADD R3, R2, 0x3c ;  /* 0x0000003c02037836 */ /* 0x000fe20000000000 */
[----:B------:R-:W-:Y:S01]  /*2fa0*/  ISETP.GE.AND P4, PT, R8, RZ, PT ;  /* 0x000000ff0800720c */ /* 0x000fe20003f86270 */
[--C-:B------:R-:W-:Y:S01]  /*2fb0*/  @!P3 IMAD.IADD R35, R35, 0x1, -R6.reuse ;  /* 0x000000012323b824 */ /* 0x100fe200078e0a06 */
[----:B------:R-:W-:Y:S01]  /*2fc0*/  ISETP.GE.AND P3, PT, R9, RZ, PT ;  /* 0x000000ff0900720c */ /* 0x000fe20003f66270 */
[----:B------:R-:W-:Y:S01]  /*2fd0*/  @!P5 IMAD.MOV R27, RZ, RZ, -R27 ;  /* 0x000000ffff1bd224 */ /* 0x000fe200078e0a1b */
[----:B------:R-:W-:Y:S01]  /*2fe0*/  ISETP.GT.U32.AND P5, PT, R6, R47, PT ;  /* 0x0000002f0600720c */ /* 0x000fe20003fa4070 */
[----:B------:R-:W-:Y:S01]  /*2ff0*/  @!P0 IMAD.IADD R51, R51, 0x1, -R6 ;  /* 0x0000000133338824 */ /* 0x000fe200078e0a06 */
[----:B------:R-:W-:Y:S01]  /*3000*/  IABS R63, R3 ;  /* 0x00000003003f7213 */ /* 0x000fe20000000000 */
[----:B------:R-:W-:-:S03]  /*3010*/  IMAD.HI.U32 R7, R4, R59, RZ ;  /* 0x0000003b04077227 */ /* 0x000fc600078e00ff */
[----:B------:R-:W-:Y:S01]  /*3020*/  ISETP.GT.U32.AND P0, PT, R6, R51, PT ;  /* 0x000000330600720c */ /* 0x000fe20003f04070 */
[----:B------:R-:W-:Y:S01]  /*3030*/  @!P2 IMAD.MOV R35, RZ, RZ, -R35 ;  /* 0x000000ffff23a224 */ /* 0x000fe200078e0a23 */
[----:B------:R-:W-:Y:S01]  /*3040*/  ISETP.GE.AND P2, PT, R3, RZ, PT ;  /* 0x000000ff0300720c */ /* 0x000fe20003f46270 */
[----:B------:R-:W-:Y:S02]  /*3050*/  IMAD.MOV R7, RZ, RZ, -R7 ;  /* 0x000000ffff077224 */ /* 0x000fe400078e0a07 */
[----:B------:R-:W-:-:S04]  /*3060*/  IMAD.HI.U32 R3, R4, R63, RZ ;  /* 0x0000003f04037227 */ /* 0x000fc800078e00ff */
[----:B------:R-:W-:Y:S02]  /*3070*/  VIADD R19, R2, 0x3f ;  /* 0x0000003f02137836 */ /* 0x000fe40000000000 */
[----:B------:R-:W-:Y:S02]  /*3080*/  IMAD R59, R6, R7, R59 ;  /* 0x00000007063b7224 */ /* 0x000fe400078e023b */
[----:B------:R-:W-:Y:S01]  /*3090*/  VIADD R9, R2, 0x3d ;  /* 0x0000003d02097836 */ /* 0x000fe20000000000 */
[----:B------:R-:W-:Y:S01]  /*30a0*/  IABS R83, R19 ;  /* 0x0000001300537213 */ /* 0x000fe20000000000 */
[----:B------:R-:W-:Y:S02]  /*30b0*/  IMAD.MOV R3, RZ, RZ, -R3 ;  /* 0x000000ffff037224 */ /* 0x000fe400078e0a03 */
[--C-:B------:R-:W-:Y:S01]  /*30c0*/  @!P5 IMAD.IADD R47, R47, 0x1, -R6.reuse ;  /* 0x000000012f2fd824 */ /* 0x100fe200078e0a06 */
[----:B------:R-:W-:Y:S01]  /*30d0*/  IABS R71, R9 ;  /* 0x0000000900477213 */ /* 0x000fe20000000000 */
[----:B------:R-:W-:Y:S01]  /*30e0*/  @!P6 IMAD.MOV R39, RZ, RZ, -R39 ;  /* 0x000000ffff27e224 */ /* 0x000fe200078e0a27 */
[C---:B------:R-:W-:Y:S01]  /*30f0*/  ISETP.GT.U32.AND P6, PT, R6.reuse, R59, PT ;  /* 0x0000003b0600720c */ /* 0x040fe20003fc4070 */
[C---:B------:R-:W-:Y:S01]  /*3100*/  IMAD R63, R6.reuse, R3, R63 ;  /* 0x00000003063f7224 */ /* 0x040fe200078e023f */
[----:B------:R-:W-:Y:S01]  /*3110*/  ISETP.GT.U32.AND P5, PT, R6, R47, PT ;  /* 0x0000002f0600720c */ /* 0x000fe20003fa4070 */
[----:B------:R-:W-:-:S02]  /*3120*/  @!P0 IMAD.IADD R51, R51, 0x1, -R6 ;  /* 0x0000000133338824 */ /* 0x000fc400078e0a06 */
[----:B------:R-:W-:Y:S01]  /*3130*/  IMAD.HI.U32 R8, R4, R83, RZ ;  /* 0x0000005304087227 */ /* 0x000fe200078e00ff */
[----:B------:R-:W-:-:S03]  /*3140*/  ISETP.GT.U32.AND P0, PT, R6, R63, PT ;  /* 0x0000003f0600720c */ /* 0x000fc60003f04070 */
[----:B------:R-:W-:-:S04]  /*3150*/  IMAD.HI.U32 R5, R4, R71, RZ ;  /* 0x0000004704057227 */ /* 0x000fc800078e00ff */
[----:B------:R-:W-:Y:S02]  /*3160*/  IMAD.MOV R8, RZ, RZ, -R8 ;  /* 0x000000ffff087224 */ /* 0x000fe400078e0a08 */
[----:B------:R-:W-:Y:S02]  /*3170*/  VIADD R15, R2, 0x3e ;  /* 0x0000003e020f7836 */ /* 0x000fe40000000000 */
[----:B------:R-:W-:Y:S02]  /*3180*/  IMAD.MOV R5, RZ, RZ, -R5 ;  /* 0x000000ffff057224 */ /* 0x000fe400078e0a05 */
[C---:B------:R-:W-:Y:S01]  /*3190*/  IMAD R83, R6.reuse, R8, R83 ;  /* 0x0000000806537224 */ /* 0x040fe200078e0253 */
[----:B------:R-:W-:Y:S01]  /*31a0*/  IABS R79, R15 ;  /* 0x0000000f004f7213 */ /* 0x000fe20000000000 */
[----:B------:R-:W-:Y:S02]  /*31b0*/  IMAD R71, R6, R5, R71 ;  /* 0x0000000506477224 */ /* 0x000fe400078e0247 */
[----:B------:R-:W-:-:S02]  /*31c0*/  VIADD R8, R2, 0x40 ;  /* 0x0000004002087836 */ /* 0x000fc40000000000 */
[--C-:B------:R-:W-:Y:S01]  /*31d0*/  @!P6 IMAD.IADD R59, R59, 0x1, -R6.reuse ;  /* 0x000000013b3be824 */ /* 0x100fe200078e0a06 */
[C---:B------:R-:W-:Y:S01]  /*31e0*/  ISETP.GT.U32.AND P6, PT, R6.reuse, R71, PT ;  /* 0x000000470600720c */ /* 0x040fe20003fc4070 */
[--C-:B------:R-:W-:Y:S01]  /*31f0*/  @!P5 IMAD.IADD R47, R47, 0x1, -R6.reuse ;  /* 0x000000012f2fd824 */ /* 0x100fe200078e0a06 */
[----:B------:R-:W-:Y:S01]  /*3200*/  IABS R87, R8 ;  /* 0x0000000800577213 */ /* 0x000fe20000000000 */
[----:B------:R-:W-:Y:S01]  /*3210*/  @!P0 IMAD.IADD R63, R63, 0x1, -R6 ;  /* 0x000000013f3f8824 */ /* 0x000fe200078e0a06 */
[----:B------:R-:W-:Y:S01]  /*3220*/  ISETP.GT.U32.AND P0, PT, R6, R59, PT ;  /* 0x0000003b0600720c */ /* 0x000fe20003f04070 */
[----:B------:R-:W-:Y:S01]  /*3230*/  IMAD.HI.U32 R7, R4, R79, RZ ;  /* 0x0000004f04077227 */ /* 0x000fe200078e00ff */
[----:B------:R-:W-:-:S03]  /*3240*/  ISETP.GE.AND P5, PT, R9, RZ, PT ;  /* 0x000000ff0900720c */ /* 0x000fc60003fa6270 */
[----:B------:R-:W-:Y:S01]  /*3250*/  @!P1 IMAD.MOV R47, RZ, RZ, -R47 ;  /* 0x000000ffff2f9224 */ /* 0x000fe200078e0a2f */
[----:B------:R-:W-:Y:S01]  /*3260*/  ISETP.GT.U32.AND P1, PT, R6, R63, PT ;  /* 0x0000003f0600720c */ /* 0x000fe20003f24070 */
[----:B------:R-:W-:Y:S02]  /*3270*/  IMAD.MOV R7, RZ, RZ, -R7 ;  /* 0x000000ffff077224 */ /* 0x000fe400078e0a07 */
[----:B------:R-:W-:-:S04]  /*3280*/  IMAD.HI.U32 R3, R4, R87, RZ ;  /* 0x0000005704037227 */ /* 0x000fc800078e00ff */
[----:B------:R-:W-:Y:S02]  /*3290*/  IMAD R79, R6, R7, R79 ;  /* 0x00000007064f7224 */ /* 0x000fe400078e024f */
[----:B------:R-:W-:Y:S02]  /*32a0*/  VIADD R9, R2, 0x41 ;  /* 0x0000004102097836 */ /* 0x000fe40000000000 */
[----:B------:R-:W-:Y:S02]  /*32b0*/  IMAD.MOV R3, RZ, RZ, -R3 ;  /* 0x000000ffff037224 */ /* 0x000fe400078e0a03 */
[--C-:B------:R-:W-:Y:S01]  /*32c0*/  @!P6 IMAD.IADD R71, R71, 0x1, -R6.reuse ;  /* 0x000000014747e824 */ /* 0x100fe200078e0a06 */
[----:B------:R-:W-:Y:S01]  /*32d0*/  IABS R95, R9 ;  /* 0x00000009005f7213 */ /* 0x000fe20000000000 */
[----:B------:R-:W-:Y:S01]  /*32e0*/  @!P4 IMAD.MOV R51, RZ, RZ, -R51 ;  /* 0x000000ffff33c224 */ /* 0x000fe200078e0a33 */
[C---:B------:R-:W-:Y:S01]  /*32f0*/  ISETP.GT.U32.AND P4, PT, R6.reuse, R79, PT ;  /* 0x0000004f0600720c */ /* 0x040fe20003f84070 */
[--C-:B------:R-:W-:Y:S01]  /*3300*/  @!P0 IMAD.IADD R59, R59, 0x1, -R6.reuse ;  /* 0x000000013b3b8824 */ /* 0x100fe200078e0a06 */
[C---:B------:R-:W-:Y:S01]  /*3310*/  ISETP.GT.U32.AND P0, PT, R6.reuse, R83, PT ;  /* 0x000000530600720c */ /* 0x040fe20003f04070 */
[C---:B------:R-:W-:Y:S01]  /*3320*/  IMAD R87, R6.reuse, R3, R87 ;  /* 0x0000000306577224 */ /* 0x040fe200078e0257 */
[----:B------:R-:W-:Y:S01]  /*3330*/  ISETP.GT.U32.AND P6, PT, R6, R71, PT ;  /* 0x000000470600720c */ /* 0x000fe20003fc4070 */
[----:B------:R-:W-:-:S02]  /*3340*/  @!P1 IMAD.IADD R63, R63, 0x1, -R6 ;  /* 0x000000013f3f9824 */ /* 0x000fc400078e0a06 */
[----:B------:R-:W-:Y:S01]  /*3350*/  VIADD R21, R2, 0x42 ;  /* 0x0000004202157836 */ /* 0x000fe20000000000 */
[----:B------:R-:W-:Y:S01]  /*3360*/  ISETP.GT.U32.AND P1, PT, R6, R87, PT ;  /* 0x000000570600720c */ /* 0x000fe20003f24070 */
[----:B------:R-:W-:-:S03]  /*3370*/  IMAD.HI.U32 R5, R4, R95, RZ ;  /* 0x0000005f04057227 */ /* 0x000fc600078e00ff */
[----:B------:R-:W-:Y:S01]  /*3380*/  IABS R103, R21 ;  /* 0x0000001500677213 */ /* 0x000fe20000000000 */
[----:B------:R-:W-:Y:S02]  /*3390*/  VIADD R23, R2, 0x43 ;  /* 0x0000004302177836 */ /* 0x000fe40000000000 */
[----:B------:R-:W-:Y:S02]  /*33a0*/  IMAD.MOV R7, RZ, RZ, -R5 ;  /* 0x000000ffff077224 */ /* 0x000fe400078e0a05 */
[--C-:B------:R-:W-:Y:S01]  /*33b0*/  @!P4 IMAD.IADD R79, R79, 0x1, -R6.reuse ;  /* 0x000000014f4fc824 */ /* 0x100fe200078e0a06 */
[----:B------:R-:W-:Y:S01]  /*33c0*/  IABS R105, R23 ;  /* 0x0000001700697213 */ /* 0x000fe20000000000 */
[----:B------:R-:W-:Y:S01]  /*33d0*/  IMAD R95, R6, R7, R95 ;  /* 0x00000007065f7224 */ /* 0x000fe200078e025f */
[----:B------:R-:W-:Y:S01]  /*33e0*/  ISETP.GE.AND P4, PT, R15, RZ, PT ;  /* 0x000000ff0f00720c */ /* 0x000fe20003f86270 */
[----:B------:R-:W-:Y:S01]  /*33f0*/  @!P0 IMAD.IADD R83, R83, 0x1, -R6 ;  /* 0x0000000153538824 */ /* 0x000fe200078e0a06 */
[----:B------:R-:W-:Y:S01]  /*3400*/  ISETP.GE.AND P0, PT, R19, RZ, PT ;  /* 0x000000ff1300720c */ /* 0x000fe20003f06270 */
[----:B------:R-:W-:-:S04]  /*3410*/  IMAD.HI.U32 R3, R4, R103, RZ ;  /* 0x0000006704037227 */ /* 0x000fc800078e00ff */
[--C-:B------:R-:W-:Y:S01]  /*3420*/  @!P6 IMAD.IADD R71, R71, 0x1, -R6.reuse ;  /* 0x000000014747e824 */ /* 0x100fe200078e0a06 */
[C---:B------:R-:W-:Y:S01]  /*3430*/  ISETP.GT.U32.AND P6, PT, R6.reuse, R95, PT ;  /* 0x0000005f0600720c */ /* 0x040fe20003fc4070 */
[----:B------:R-:W-:Y:S01]  /*3440*/  @!P1 IMAD.IADD R87, R87, 0x1, -R6 ;  /* 0x0000000157579824 */ /* 0x000fe200078e0a06 */
[C---:B------:R-:W-:Y:S01]  /*3450*/  ISETP.GT.U32.AND P1, PT, R6.reuse, R79, PT ;  /* 0x0000004f0600720c */ /* 0x040fe20003f24070 */
[----:B------:R-:W-:Y:S01]  /*3460*/  @!P3 IMAD.MOV R59, RZ, RZ, -R59 ;  /* 0x000000ffff3bb224 */ /* 0x000fe200078e0a3b */
[----:B------:R-:W-:Y:S01]  /*3470*/  ISETP.GT.U32.AND P3, PT, R6, R83, PT ;  /* 0x000000530600720c */ /* 0x000fe20003f64070 */
[----:B------:R-:W-:-:S04]  /*3480*/  IMAD.HI.U32 R5, R4, R105, RZ ;  /* 0x0000006904057227 */ /* 0x000fc800078e00ff */
[----:B------:R-:W-:Y:S02]  /*3490*/  IMAD.MOV R3, RZ, RZ, -R3 ;  /* 0x000000ffff037224 */ /* 0x000fe400078e0a03 */
[----:B------:R-:W-:Y:S02]  /*34a0*/  IMAD.MOV R5, RZ, RZ, -R5 ;  /* 0x000000ffff057224 */ /* 0x000fe400078e0a05 */
[----:B------:R-:W-:Y:S02]  /*34b0*/  IMAD R103, R6, R3, R103 ;  /* 0x0000000306677224 */ /* 0x000fe400078e0267 */
[----:B------:R-:W-:Y:S02]  /*34c0*/  VIADD R7, R2, 0x44 ;  /* 0x0000004402077836 */ /* 0x000fe40000000000 */
[----:B------:R-:W-:Y:S01]  /*34d0*/  @!P2 IMAD.MOV R63, RZ, RZ, -R63 ;  /* 0x000000ffff3fa224 */ /* 0x000fe200078e0a3f */
[C---:B------:R-:W-:Y:S01]  /*34e0*/  ISETP.GT.U32.AND P2, PT, R6.reuse, R87, PT ;  /* 0x000000570600720c */ /* 0x040fe20003f44070 */
[C---:B------:R-:W-:Y:S01]  /*34f0*/  IMAD R105, R6.reuse, R5, R105 ;  /* 0x0000000506697224 */ /* 0x040fe200078e0269 */
[----:B------:R-:W-:Y:S01]  /*3500*/  IABS R101, R7 ;  /* 0x0000000700657213 */ /* 0x000fe20000000000 */
[----:B------:R-:W-:Y:S01]  /*3510*/  @!P5 IMAD.MOV R71, RZ, RZ, -R71 ;  /* 0x000000ffff47d224 */ /* 0x000fe200078e0a47 */
[----:B------:R-:W-:Y:S01]  /*3520*/  ISETP.GT.U32.AND P5, PT, R6, R103, PT ;  /* 0x000000670600720c */ /* 0x000fe20003fa4070 */
[----:B------:R-:W-:-:S02]  /*3530*/  VIADD R15, R2, 0x45 ;  /* 0x00000045020f7836 */ /* 0x000fc40000000000 */
[--C-:B------:R-:W-:Y:S02]  /*3540*/  @!P6 IMAD.IADD R95, R95, 0x1, -R6.reuse ;  /* 0x000000015f5fe824 */ /* 0x100fe400078e0a06 */
[--C-:B------:R-:W-:Y:S01]  /*3550*/  @!P1 IMAD.IADD R79, R79, 0x1, -R6.reuse ;  /* 0x000000014f4f9824 */ /* 0x100fe200078e0a06 */
[----:B------:R-:W-:Y:S01]  /*3560*/  ISETP.GE.AND P1, PT, R8, RZ, PT ;  /* 0x000000ff0800720c */ /* 0x000fe20003f26270 */
[----:B------:R-:W-:Y:S01]  /*3570*/  @!P3 IMAD.IADD R83, R83, 0x1, -R6 ;  /* 0x000000015353b824 */ /* 0x000fe200078e0a06 */
[----:B------:R-:W-:Y:S01]  /*3580*/  ISETP.GT.U32.AND P3, PT, R6, R105, PT ;  /* 0x000000690600720c */ /* 0x000fe20003f64070 */
[----:B------:R-:W-:Y:S01]  /*3590*/  IMAD.HI.U32 R3, R4, R101, RZ ;  /* 0x0000006504037227 */ /* 0x000fe200078e00ff */
[----:B------:R-:W-:Y:S02]  /*35a0*/  ISETP.GT.U32.AND P6, PT, R6, R95, PT ;  /* 0x0000005f0600720c */ /* 0x000fe40003fc4070 */
[----:B------:R-:W-:Y:S01]  /*35b0*/  IABS R97, R15 ;  /* 0x0000000f00617213 */ /* 0x000fe20000000000 */
[----:B------:R-:W-:-:S02]  /*35c0*/  IMAD.MOV R3, RZ, RZ, -R3 ;  /* 0x000000ffff037224 */ /* 0x000fc400078e0a03 */
[----:B------:R-:W-:Y:S01]  /*35d0*/  @!P2 IMAD.IADD R87, R87, 0x1, -R6 ;  /* 0x000000015757a824 */ /* 0x000fe200078e0a06 */
[----:B------:R-:W-:Y:S01]  /*35e0*/  ISETP.GE.AND P2, PT, R9, RZ, PT ;  /* 0x000000ff0900720c */ /* 0x000fe20003f46270 */
[----:B------:R-:W-:-:S04]  /*35f0*/  IMAD.HI.U32 R5, R4, R97, RZ ;  /* 0x0000006104057227 */ /* 0x000fc800078e00ff */
[--C-:B------:R-:W-:Y:S01]  /*3600*/  @!P5 IMAD.IADD R103, R103, 0x1, -R6.reuse ;  /* 0x000000016767d824 */ /* 0x100fe200078e0a06 */
[----:B------:R-:W-:Y:S01]  /*3610*/  ISETP.GE.AND P5, PT, R23, RZ, PT ;  /* 0x000000ff1700720c */ /* 0x000fe20003fa6270 */
[C---:B------:R-:W-:Y:S02]  /*3620*/  IMAD R101, R6.reuse, R3, R101 ;  /* 0x0000000306657224 */ /* 0x040fe400078e0265 */
[----:B------:R-:W-:Y:S02]  /*3630*/  IMAD.MOV R5, RZ, RZ, -R5 ;  /* 0x000000ffff057224 */ /* 0x000fe400078e0a05 */
[--C-:B------:R-:W-:Y:S01]  /*3640*/  @!P3 IMAD.IADD R105, R105, 0x1, -R6.reuse ;  /* 0x000000016969b824 */ /* 0x100fe200078e0a06 */
[C---:B------:R-:W-:Y:S01]  /*3650*/  ISETP.GT.U32.AND P3, PT, R6.reuse, R103, PT ;  /* 0x000000670600720c */ /* 0x040fe20003f64070 */
[----:B------:R-:W-:Y:S01]  /*3660*/  @!P1 IMAD.MOV R87, RZ, RZ, -R87 ;  /* 0x000000ffff579224 */ /* 0x000fe200078e0a57 */
[C---:B------:R-:W-:Y:S01]  /*3670*/  ISETP.GT.U32.AND P1, PT, R6.reuse, R101, PT ;  /* 0x000000650600720c */ /* 0x040fe20003f24070 */
[----:B------:R-:W-:Y:S01]  /*3680*/  @!P6 IMAD.IADD R95, R95, 0x1, -R6 ;  /* 0x000000015f5fe824 */ /* 0x000fe200078e0a06 */
[----:B------:R-:W-:Y:S01]  /*3690*/  ISETP.GE.AND P6, PT, R21, RZ, PT ;  /* 0x000000ff1500720c */ /* 0x000fe20003fc6270 */
[----:B------:R-:W-:-:S02]  /*36a0*/  IMAD R97, R6, R5, R97 ;  /* 0x0000000506617224 */ /* 0x000fc400078e0261 */
[----:B------:R-:W-:Y:S02]  /*36b0*/  @!P2 IMAD.MOV R95, RZ, RZ, -R95 ;  /* 0x000000ffff5fa224 */ /* 0x000fe400078e0a5f */
[----:B------:R-:W-:Y:S01]  /*36c0*/  @!P0 IMAD.MOV R83, RZ, RZ, -R83 ;  /* 0x000000ffff538224 */ /* 0x000fe200078e0a53 */
[----:B------:R-:W-:Y:S01]  /*36d0*/  ISETP.GT.U32.AND P2, PT, R6, R97, PT ;  /* 0x000000610600720c */ /* 0x000fe20003f44070 */
[----:B------:R-:W-:Y:S01]  /*36e0*/  VIADD R5, R2, 0x47 ;  /* 0x0000004702057836 */ /* 0x000fe20000000000 */
[----:B------:R-:W-:Y:S01]  /*36f0*/  ISETP.GT.U32.AND P0, PT, R6, R105, PT ;  /* 0x000000690600720c */ /* 0x000fe20003f04070 */
[--C-:B------:R-:W-:Y:S01]  /*3700*/  @!P3 IMAD.IADD R103, R103, 0x1, -R6.reuse ;  /* 0x000000016767b824 */ /* 0x100fe200078e0a06 */
[----:B------:R-:W-:Y:S01]  /*3710*/  ISETP.GE.AND P3, PT, R15, RZ, PT ;  /* 0x000000ff0f00720c */ /* 0x000fe20003f66270 */
[--C-:B------:R-:W-:Y:S01]  /*3720*/  @!P1 IMAD.IADD R101, R101, 0x1, -R6.reuse ;  /* 0x0000000165659824 */ /* 0x100fe200078e0a06 */
[----:B------:R-:W-:Y:S01]  /*3730*/  IABS R89, R5 ;  /* 0x0000000500597213 */ /* 0x000fe20000000000 */
[----:B------:R-:W-:Y:S01]  /*3740*/  VIADD R3, R2, 0x46 ;  /* 0x0000004602037836 */ /* 0x000fe20000000000 */
[----:B------:R-:W-:Y:S01]  /*3750*/  ISETP.GE.AND P1, PT, R5, RZ, PT ;  /* 0x000000ff0500720c */ /* 0x000fe20003f26270 */
[----:B------:R-:W-:Y:S01]  /*3760*/  @!P6 IMAD.MOV R103, RZ, RZ, -R103 ;  /* 0x000000ffff67e224 */ /* 0x000fe200078e0a67 */
[----:B------:R-:W-:Y:S01]  /*3770*/  ISETP.GT.U32.AND P6, PT, R6, R101, PT ;  /* 0x000000650600720c */ /* 0x000fe20003fc4070 */
[----:B------:R-:W-:Y:S01]  /*3780*/  @!P4 IMAD.MOV R79, RZ, RZ, -R79 ;  /* 0x000000ffff4fc224 */ /* 0x000fe200078e0a4f */
[----:B------:R-:W-:Y:S01]  /*3790*/  IABS R93, R3 ;  /* 0x00000003005d7213 */ /* 0x000fe20000000000 */
[----:B------:R-:W-:Y:S01]  /*37a0*/  @!P2 IMAD.IADD R97, R97, 0x1, -R6 ;  /* 0x000000016161a824 */ /* 0x000fe200078e0a06 */
[----:B------:R-:W-:Y:S01]  /*37b0*/  ISETP.GE.AND P4, PT, R7, RZ, PT ;  /* 0x000000ff0700720c */ /* 0x000fe20003f86270 */
[----:B------:R-:W-:-:S03]  /*37c0*/  IMAD.HI.U32 R5, R4, R89, RZ ;  /* 0x0000005904057227 */ /* 0x000fc600078e00ff */
[----:B------:R-:W-:Y:S01]  /*37d0*/  ISETP.GT.U32.AND P2, PT, R6, R97, PT ;  /* 0x000000610600720c */ /* 0x000fe20003f44070 */
[----:B------:R-:W-:Y:S01]  /*37e0*/  @!P0 IMAD.IADD R105, R105, 0x1, -R6 ;  /* 0x0000000169698824 */ /* 0x000fe200078e0a06 */
[----:B------:R-:W-:Y:S01]  /*37f0*/  ISETP.GE.AND P0, PT, R3, RZ, PT ;  /* 0x000000ff0300720c */ /* 0x000fe20003f06270 */
[----:B------:R-:W-:-:S04]  /*3800*/  IMAD.HI.U32 R3, R4, R93, RZ ;  /* 0x0000005d04037227 */ /* 0x000fc800078e00ff */
[----:B------:R-:W-:Y:S02]  /*3810*/  IMAD.MOV R5, RZ, RZ, -R5 ;  /* 0x000000ffff057224 */ /* 0x000fe400078e0a05 */
[----:B------:R-:W-:Y:S02]  /*3820*/  IMAD.MOV R3, RZ, RZ, -R3 ;  /* 0x000000ffff037224 */ /* 0x000fe400078e0a03 */
[----:B------:R-:W-:Y:S02]  /*3830*/  VIADD R7, R2, 0x48 ;  /* 0x0000004802077836 */ /* 0x000fe40000000000 */
[C---:B------:R-:W-:Y:S02]  /*3840*/  IMAD R89, R6.reuse, R5, R89 ;  /* 0x0000000506597224 */ /* 0x040fe400078e0259 */
[----:B------:R-:W-:Y:S01]  /*3850*/  @!P6 IMAD.IADD R101, R101, 0x1, -R6 ;  /* 0x000000016565e824 */ /* 0x000fe200078e0a06 */
[----:B------:R-:W-:Y:S01]  /*3860*/  IABS R85, R7 ;  /* 0x0000000700557213 */ /* 0x000fe20000000000 */
[----:B------:R-:W-:-:S02]  /*3870*/  IMAD R93, R6, R3, R93 ;  /* 0x00000003065d7224 */ /* 0x000fc400078e025d */
[----:B------:R-:W-:Y:S02]  /*3880*/  VIADD R3, R2, 0x49 ;  /* 0x0000004902037836 */ /* 0x000fe40000000000 */
[----:B------:R-:W-:Y:S01]  /*3890*/  @!P4 IMAD.MOV R101, RZ, RZ, -R101 ;  /* 0x000000ffff65c224 */ /* 0x000fe200078e0a65 */
[C---:B------:R-:W-:Y:S01]  /*38a0*/  ISETP.GT.U32.AND P4, PT, R6.reuse, R89, PT ;  /* 0x000000590600720c */ /* 0x040fe20003f84070 */
[----:B------:R-:W-:Y:S01]  /*38b0*/  @!P2 IMAD.IADD R97, R97, 0x1, -R6 ;  /* 0x000000016161a824 */ /* 0x000fe200078e0a06 */
[----:B------:R-:W-:Y:S01]  /*38c0*/  ISETP.GT.U32.AND P6, PT, R6, R93, PT ;  /* 0x0000005d0600720c */ /* 0x000fe20003fc4070 */
[----:B------:R-:W-:Y:S01]  /*38d0*/  @!P5 IMAD.MOV R105, RZ, RZ, -R105 ;  /* 0x000000ffff69d224 */ /* 0x000fe200078e0a69 */
[----:B------:R-:W-:Y:S01]  /*38e0*/  ISETP.GE.AND P2, PT, R3, RZ, PT ;  /* 0x000000ff0300720c */ /* 0x000fe20003f46270 */
[----:B------:R-:W-:Y:S01]  /*38f0*/  @!P3 IMAD.MOV R97, RZ, RZ, -R97 ;  /* 0x000000ffff61b224 */ /* 0x000fe200078e0a61 */
[----:B------:R-:W-:Y:S01]  /*3900*/  IABS R81, R3 ;  /* 0x0000000300517213 */ /* 0x000fe20000000000 */
[----:B------:R-:W-:Y:S01]  /*3910*/  IMAD.HI.U32 R3, R4, R85, RZ ;  /* 0x0000005504037227 */ /* 0x000fe200078e00ff */
[----:B------:R-:W-:-:S03]  /*3920*/  ISETP.GE.AND P5, PT, R7, RZ, PT ;  /* 0x000000ff0700720c */ /* 0x000fc60003fa6270 */
[----:B------:R-:W-:Y:S02]  /*3930*/  VIADD R7, R2, 0x4a ;  /* 0x0000004a02077836 */ /* 0x000fe40000000000 */
[----:B------:R-:W-:Y:S02]  /*3940*/  IMAD.MOV R5, RZ, RZ, -R3 ;  /* 0x000000ffff057224 */ /* 0x000fe400078e0a03 */
[----:B------:R-:W-:Y:S01]  /*3950*/  IMAD.HI.U32 R3, R4, R81, RZ ;  /* 0x0000005104037227 */ /* 0x000fe200078e00ff */
[----:B------:R-:W-:Y:S02]  /*3960*/  IABS R77, R7 ;  /* 0x00000007004d7213 */ /* 0x000fe40000000000 */
[----:B------:R-:W-:Y:S01]  /*3970*/  ISETP.GE.AND P3, PT, R7, RZ, PT ;  /* 0x000000ff0700720c */ /* 0x000fe20003f66270 */
[----:B------:R-:W-:Y:S02]  /*3980*/  @!P4 IMAD.IADD R89, R89, 0x1, -R6 ;  /* 0x000000015959c824 */ /* 0x000fe400078e0a06 */
[----:B------:R-:W-:-:S02]  /*3990*/  IMAD.MOV R3, RZ, RZ, -R3 ;  /* 0x000000ffff037224 */ /* 0x000fc400078e0a03 */
[----:B------:R-:W-:Y:S01]  /*39a0*/  @!P6 IMAD.IADD R93, R93, 0x1, -R6 ;  /* 0x000000015d5de824 */ /* 0x000fe200078e0a06 */
[C---:B------:R-:W-:Y:S01]  /*39b0*/  ISETP.GT.U32.AND P4, PT, R6.reuse, R89, PT ;  /* 0x000000590600720c */ /* 0x040fe20003f84070 */
[----:B------:R-:W-:Y:S02]  /*39c0*/  IMAD R81, R6, R3, R81 ;  /* 0x0000000306517224 */ /* 0x000fe400078e0251 */
[----:B------:R-:W-:Y:S01]  /*39d0*/  IMAD.HI.U32 R3, R4, R77, RZ ;  /* 0x0000004d04037227 */ /* 0x000fe200078e00ff */
[----:B------:R-:W-:-:S03]  /*39e0*/  ISETP.GT.U32.AND P6, PT, R6, R93, PT ;  /* 0x0000005d0600720c */ /* 0x000fc60003fc4070 */
[----:B------:R-:W-:Y:S02]  /*39f0*/  IMAD.MOV R3, RZ, RZ, -R3 ;  /* 0x000000ffff037224 */ /* 0x000fe400078e0a03 */
[----:B------:R-:W-:Y:S02]  /*3a00*/  VIADD R7, R2, 0x4c ;  /* 0x0000004c02077836 */ /* 0x000fe40000000000 */
[C---:B------:R-:W-:Y:S02]  /*3a10*/  IMAD R77, R6.reuse, R3, R77 ;  /* 0x00000003064d7224 */ /* 0x040fe400078e024d */
[--C-:B------:R-:W-:Y:S01]  /*3a20*/  @!P4 IMAD.IADD R89, R89, 0x1, -R6.reuse ;  /* 0x000000015959c824 */ /* 0x100fe200078e0a06 */
[----:B------:R-:W-:Y:S01]  /*3a30*/  IABS R69, R7 ;  /* 0x0000000700457213 */ /* 0x000fe20000000000 */
[C---:B------:R-:W-:Y:S01]  /*3a40*/  IMAD R85, R6.reuse, R5, R85 ;  /* 0x0000000506557224 */ /* 0x040fe200078e0255 */
[----:B------:R-:W-:Y:S01]  /*3a50*/  ISETP.GT.U32.AND P4, PT, R6, R77, PT ;  /* 0x0000004d0600720c */ /* 0x000fe20003f84070 */
[----:B------:R-:W-:-:S02]  /*3a60*/  @!P6 IMAD.IADD R93, R93, 0x1, -R6 ;  /* 0x000000015d5de824 */ /* 0x000fc400078e0a06 */
[----:B------:R-:W-:Y:S01]  /*3a70*/  VIADD R9, R2, 0x4d ;  /* 0x0000004d02097836 */ /* 0x000fe20000000000 */
[C---:B------:R-:W-:Y:S01]  /*3a80*/  ISETP.GT.U32.AND P6, PT, R6.reuse, R85, PT ;  /* 0x000000550600720c */ /* 0x040fe20003fc4070 */
[----:B------:R-:W-:Y:S01]  /*3a90*/  @!P0 IMAD.MOV R93, RZ, RZ, -R93 ;  /* 0x000000ffff5d8224 */ /* 0x000fe200078e0a5d */
[----:B------:R-:W-:Y:S01]  /*3aa0*/  ISETP.GT.U32.AND P0, PT, R6, R81, PT ;  /* 0x000000510600720c */ /* 0x000fe20003f04070 */
[----:B------:R-:W-:Y:S01]  /*3ab0*/  IMAD.HI.U32 R3, R4, R69, RZ ;  /* 0x0000004504037227 */ /* 0x000fe200078e00ff */
[----:B------:R-:W-:-:S03]  /*3ac0*/  IABS R65, R9 ;  /* 0x0000000900417213 */ /* 0x000fc60000000000 */
[----:B------:R-:W-:Y:S02]  /*3ad0*/  VIADD R8, R2, 0x4b ;  /* 0x0000004b02087836 */ /* 0x000fe40000000000 */
[----:B------:R-:W-:Y:S02]  /*3ae0*/  @!P4 IMAD.IADD R77, R77, 0x1, -R6 ;  /* 0x000000014d4dc824 */ /* 0x000fe400078e0a06 */
[----:B------:R-:W-:Y:S01]  /*3af0*/  IMAD.MOV R3, RZ, RZ, -R3 ;  /* 0x000000ffff037224 */ /* 0x000fe200078e0a03 */
[----:B------:R-:W-:Y:S01]  /*3b00*/  IABS R73, R8 ;  /* 0x0000000800497213 */ /* 0x000fe20000000000 */
[----:B------:R-:W-:Y:S01]  /*3b10*/  @!P1 IMAD.MOV R89, RZ, RZ, -R89 ;  /* 0x000000ffff599224 */ /* 0x000fe200078e0a59 */
[C---:B------:R-:W-:Y:S01]  /*3b20*/  ISETP.GT.U32.AND P1, PT, R6.reuse, R77, PT ;  /* 0x0000004d0600720c */ /* 0x040fe20003f24070 */
[----:B------:R-:W-:Y:S02]  /*3b30*/  IMAD R69, R6, R3, R69 ;  /* 0x0000000306457224 */ /* 0x000fe400078e0245 */
[----:B------:R-:W-:-:S04]  /*3b40*/  IMAD.HI.U32 R3, R4, R65, RZ ;  /* 0x0000004104037227 */ /* 0x000fc800078e00ff */
[----:B------:R-:W-:Y:S02]  /*3b50*/  @!P0 IMAD.IADD R81, R81, 0x1, -R6 ;  /* 0x0000000151518824 */ /* 0x000fe400078e0a06 */
[----:B------:R-:W-:-:S03]  /*3b60*/  IMAD.HI.U32 R5, R4, R73, RZ ;  /* 0x0000004904057227 */ /* 0x000fc600078e00ff */
[C---:B------:R-:W-:Y:S01]  /*3b70*/  ISETP.GT.U32.AND P4, PT, R6.reuse, R81, PT ;  /* 0x000000510600720c */ /* 0x040fe20003f84070 */
[----:B------:R-:W-:Y:S02]  /*3b80*/  IMAD.MOV R3, RZ, RZ, -R3 ;  /* 0x000000ffff037224 */ /* 0x000fe400078e0a03 */
[----:B------:R-:W-:Y:S02]  /*3b90*/  IMAD.MOV R5, RZ, RZ, -R5 ;  /* 0x000000ffff057224 */ /* 0x000fe400078e0a05 */
[--C-:B------:R-:W-:Y:S02]  /*3ba0*/  @!P6 IMAD.IADD R85, R85, 0x1, -R6.reuse ;  /* 0x000000015555e824 */ /* 0x100fe400078e0a06 */
[C---:B------:R-:W-:Y:S02]  /*3bb0*/  IMAD R65, R6.reuse, R3, R65 ;  /* 0x0000000306417224 */ /* 0x040fe400078e0241 */
[C---:B------:R-:W-:Y:S01]  /*3bc0*/  IMAD R73, R6.reuse, R5, R73 ;  /* 0x0000000506497224 */ /* 0x040fe200078e0249 */
[C---:B------:R-:W-:Y:S01]  /*3bd0*/  ISETP.GT.U32.AND P0, PT, R6.reuse, R85, PT ;  /* 0x000000550600720c */ /* 0x040fe20003f04070 */
[--C-:B------:R-:W-:Y:S01]  /*3be0*/  @!P1 IMAD.IADD R77, R77, 0x1, -R6.reuse ;  /* 0x000000014d4d9824 */ /* 0x100fe200078e0a06 */
[----:B------:R-:W-:Y:S01]  /*3bf0*/  ISETP.GT.U32.AND P1, PT, R6, R65, PT ;  /* 0x000000410600720c */ /* 0x000fe20003f24070 */
[----:B------:R-:W-:Y:S01]  /*3c00*/  VIADD R15, R2, 0x4e ;  /* 0x0000004e020f7836 */ /* 0x000fe20000000000 */
[----:B------:R-:W-:Y:S01]  /*3c10*/  ISETP.GT.U32.AND P6, PT, R6, R73, PT ;  /* 0x000000490600720c */ /* 0x000fe20003fc4070 */
[----:B------:R-:W-:Y:S01]  /*3c20*/  @!P4 IMAD.IADD R81, R81, 0x1, -R6 ;  /* 0x000000015151c824 */ /* 0x000fe200078e0a06 */
[----:B------:R-:W-:Y:S01]  /*3c30*/  ISETP.GE.AND P4, PT, R8, RZ, PT ;  /* 0x000000ff0800720c */ /* 0x000fe20003f86270 */
[C---:B------:R-:W-:Y:S01]  /*3c40*/  VIADD R8, R2.reuse, 0x50 ;  /* 0x0000005002087836 */ /* 0x040fe20000000000 */
[----:B------:R-:W-:Y:S01]  /*3c50*/  IABS R61, R15 ;  /* 0x0000000f003d7213 */ /* 0x000fe20000000000 */
[----:B------:R-:W-:-:S02]  /*3c60*/  VIADD R19, R2, 0x4f ;  /* 0x0000004f02137836 */ /* 0x000fc40000000000 */
[----:B------:R-:W-:Y:S01]  /*3c70*/  @!P2 IMAD.MOV R81, RZ, RZ, -R81 ;  /* 0x000000ffff51a224 */ /* 0x000fe200078e0a51 */
[----:B------:R-:W-:Y:S01]  /*3c80*/  IABS R53, R8 ;  /* 0x0000000800357213 */ /* 0x000fe20000000000 */
[----:B------:R-:W-:Y:S01]  /*3c90*/  IMAD.HI.U32 R3, R4, R61, RZ ;  /* 0x0000003d04037227 */ /* 0x000fe200078e00ff */
[----:B------:R-:W-:-:S03]  /*3ca0*/  IABS R57, R19 ;  /* 0x0000001300397213 */ /* 0x000fc60000000000 */
[--C-:B------:R-:W-:Y:S01]  /*3cb0*/  @!P0 IMAD.IADD R85, R85, 0x1, -R6.reuse ;  /* 0x0000000155558824 */ /* 0x100fe200078e0a06 */
[C---:B------:R-:W-:Y:S01]  /*3cc0*/  ISETP.GT.U32.AND P0, PT, R6.reuse, R69, PT ;  /* 0x000000450600720c */ /* 0x040fe20003f04070 */
[--C-:B------:R-:W-:Y:S02]  /*3cd0*/  @!P1 IMAD.IADD R65, R65, 0x1, -R6.reuse ;  /* 0x0000000141419824 */ /* 0x100fe400078e0a06 */
[----:B------:R-:W-:Y:S02]  /*3ce0*/  IMAD.MOV R3, RZ, RZ, -R3 ;  /* 0x000000ffff037224 */ /* 0x000fe400078e0a03 */
[----:B------:R-:W-:Y:S02]  /*3cf0*/  @!P6 IMAD.IADD R73, R73, 0x1, -R6 ;  /* 0x000000014949e824 */ /* 0x000fe400078e0a06 */
[----:B------:R-:W-:Y:S01]  /*3d00*/  @!P5 IMAD.MOV R85, RZ, RZ, -R85 ;  /* 0x000000ffff55d224 */ /* 0x000fe200078e0a55 */
[C---:B------:R-:W-:Y:S01]  /*3d10*/  ISETP.GT.U32.AND P5, PT, R6.reuse, R65, PT ;  /* 0x000000410600720c */ /* 0x040fe20003fa4070 */
[C---:B------:R-:W-:Y:S01]  /*3d20*/  IMAD R61, R6.reuse, R3, R61 ;  /* 0x00000003063d7224 */ /* 0x040fe200078e023d */
[----:B------:R-:W-:Y:S01]  /*3d30*/  ISETP.GT.U32.AND P6, PT, R6, R73, PT ;  /* 0x000000490600720c */ /* 0x000fe20003fc4070 */
[----:B------:R-:W-:-:S03]  /*3d40*/  IMAD.HI.U32 R3, R4, R53, RZ ;  /* 0x0000003504037227 */ /* 0x000fc600078e00ff */
[----:B------:R-:W-:Y:S01]  /*3d50*/  ISETP.GT.U32.AND P2, PT, R6, R61, PT ;  /* 0x0000003d0600720c */ /* 0x000fe20003f44070 */
[----:B------:R-:W-:Y:S02]  /*3d60*/  IMAD.MOV R3, RZ, RZ, -R3 ;  /* 0x000000ffff037224 */ /* 0x000fe400078e0a03 */
[----:B------:R-:W-:-:S04]  /*3d70*/  IMAD.HI.U32 R5, R4, R57, RZ ;  /* 0x0000003904057227 */ /* 0x000fc800078e00ff */
[C---:B------:R-:W-:Y:S02]  /*3d80*/  IMAD R53, R6.reuse, R3, R53 ;  /* 0x0000000306357224 */ /* 0x040fe400078e0235 */
[----:B------:R-:W-:Y:S02]  /*3d90*/  IMAD.MOV R5, RZ, RZ, -R5 ;  /* 0x000000ffff057224 */ /* 0x000fe400078e0a05 */
[--C-:B------:R-:W-:Y:S01]  /*3da0*/  @!P5 IMAD.IADD R65, R65, 0x1, -R6.reuse ;  /* 0x000000014141d824 */ /* 0x100fe200078e0a06 */
[C---:B------:R-:W-:Y:S01]  /*3db0*/  ISETP.GT.U32.AND P5, PT, R6.reuse, R53, PT ;  /* 0x000000350600720c */ /* 0x040fe20003fa4070 */
[----:B------:R-:W-:Y:S01]  /*3dc0*/  @!P6 IMAD.IADD R73, R73, 0x1, -R6 ;  /* 0x000000014949e824 */ /* 0x000fe200078e0a06 */
[----:B------:R-:W-:Y:S01]  /*3dd0*/  ISETP.GE.AND P6, PT, R7, RZ, PT ;  /* 0x000000ff0700720c */ /* 0x000fe20003fc6270 */
[----:B------:R-:W-:Y:S02]  /*3de0*/  IMAD R57, R6, R5, R57 ;  /* 0x0000000506397224 */ /* 0x000fe400078e0239 */
[----:B------:R-:W-:-:S02]  /*3df0*/  VIADD R7, R2, 0x51 ;  /* 0x0000005102077836 */ /* 0x000fc40000000000 */
[--C-:B------:R-:W-:Y:S01]  /*3e00*/  @!P0 IMAD.IADD R69, R69, 0x1, -R6.reuse ;  /* 0x0000000145458824 */ /* 0x100fe200078e0a06 */
[----:B------:R-:W-:Y:S01]  /*3e10*/  ISETP.GE.AND P0, PT, R9, RZ, PT ;  /* 0x000000ff0900720c */ /* 0x000fe20003f06270 */
[----:B------:R-:W-:Y:S01]  /*3e20*/  @!P4 IMAD.MOV R73, RZ, RZ, -R73 ;  /* 0x000000ffff49c224 */ /* 0x000fe200078e0a49 */
[----:B------:R-:W-:Y:S01]  /*3e30*/  ISETP.GT.U32.AND P4, PT, R6, R57, PT ;  /* 0x000000390600720c */ /* 0x000fe20003f84070 */
[----:B------:R-:W-:Y:S01]  /*3e40*/  VIADD R9, R2, 0x52 ;  /* 0x0000005202097836 */ /* 0x000fe20000000000 */
[----:B------:R-:W-:Y:S01]  /*3e50*/  IABS R49, R7 ;  /* 0x0000000700317213 */ /* 0x000fe20000000000 */
[--C-:B------:R-:W-:Y:S01]  /*3e60*/  @!P5 IMAD.IADD R53, R53, 0x1, -R6.reuse ;  /* 0x000000013535d824 */ /* 0x100fe200078e0a06 */
[----:B------:R-:W-:Y:S01]  /*3e70*/  ISETP.GT.U32.AND P1, PT, R6, R69, PT ;  /* 0x000000450600720c */ /* 0x000fe20003f24070 */
[----:B------:R-:W-:Y:S01]  /*3e80*/  @!P2 IMAD.IADD R61, R61, 0x1, -R6 ;  /* 0x000000013d3da824 */ /* 0x000fe200078e0a06 */
[----:B------:R-:W-:Y:S01]  /*3e90*/  IABS R45, R9 ;  /* 0x00000009002d7213 */ /* 0x000fe20000000000 */
[----:B------:R-:W-:Y:S01]  /*3ea0*/  IMAD.HI.U32 R3, R4, R49, RZ ;  /* 0x0000003104037227 */ /* 0x000fe200078e00ff */
[----:B------:R-:W-:-:S02]  /*3eb0*/  ISETP.GT.U32.AND P5, PT, R6, R53, PT ;  /* 0x000000350600720c */ /* 0x000fc40003fa4070 */
[----:B------:R-:W-:Y:S01]  /*3ec0*/  ISETP.GE.AND P2, PT, R8, RZ, PT ;  /* 0x000000ff0800720c */ /* 0x000fe20003f46270 */
[----:B------:R-:W-:Y:S02]  /*3ed0*/  IMAD.MOV R5, RZ, RZ, -R3 ;  /* 0x000000ffff057224 */ /* 0x000fe400078e0a03 */
[----:B------:R-:W-:-:S04]  /*3ee0*/  IMAD.HI.U32 R3, R4, R45, RZ ;  /* 0x0000002d04037227 */ /* 0x000fc800078e00ff */
[--C-:B------:R-:W-:Y:S02]  /*3ef0*/  @!P4 IMAD.IADD R57, R57, 0x1, -R6.reuse ;  /* 0x000000013939c824 */ /* 0x100fe400078e0a06 */
[----:B------:R-:W-:Y:S02]  /*3f00*/  IMAD.MOV R3, RZ, RZ, -R3 ;  /* 0x000000ffff037224 */ /* 0x000fe400078e0a03 */
[--C-:B------:R-:W-:Y:S01]  /*3f10*/  @!P1 IMAD.IADD R69, R69, 0x1, -R6.reuse ;  /* 0x0000000145459824 */ /* 0x100fe200078e0a06 */
[C---:B------:R-:W-:Y:S01]  /*3f20*/  ISETP.GT.U32.AND P4, PT, R6.reuse, R57, PT ;  /* 0x000000390600720c */ /* 0x040fe20003f84070 */
[C---:B------:R-:W-:Y:S01]  /*3f30*/  IMAD R45, R6.reuse, R3, R45 ;  /* 0x00000003062d7224 */ /* 0x040fe200078e022d */
[----:B------:R-:W-:Y:S01]  /*3f40*/  ISETP.GE.AND P1, PT, R19, RZ, PT ;  /* 0x000000ff1300720c */ /* 0x000fe20003f26270 */
[----:B------:R-:W-:Y:S01]  /*3f50*/  @!P6 IMAD.MOV R69, RZ, RZ, -R69 ;  /* 0x000000ffff45e224 */ /* 0x000fe200078e0a45 */
[C---:B------:R-:W-:Y:S01]  /*3f60*/  ISETP.GT.U32.AND P6, PT, R6.reuse, R61, PT ;  /* 0x0000003d0600720c */ /* 0x040fe20003fc4070 */
[----:B------:R-:W-:Y:S01]  /*3f70*/  @!P5 IMAD.IADD R53, R53, 0x1, -R6 ;  /* 0x000000013535d824 */ /* 0x000fe200078e0a06 */
[----:B------:R-:W-:Y:S01]  /*3f80*/  ISETP.GT.U32.AND P5, PT, R6, R45, PT ;  /* 0x0000002d0600720c */ /* 0x000fe20003fa4070 */
[----:B------:R-:W-:-:S02]  /*3f90*/  VIADD R8, R2, 0x53 ;  /* 0x0000005302087836 */ /* 0x000fc40000000000 */
[----:B------:R-:W-:Y:S01]  /*3fa0*/  @!P3 IMAD.MOV R77, RZ, RZ, -R77 ;  /* 0x000000ffff4db224 */ /* 0x000fe200078e0a4d */
[----:B------:R-:W-:Y:S01]  /*3fb0*/  ISETP.GE.AND P3, PT, R15, RZ, PT ;  /* 0x000000ff0f00720c */ /* 0x000fe20003f66270 */
[----:B------:R-:W-:Y:S01]  /*3fc0*/  IMAD R49, R6, R5, R49 ;  /* 0x0000000506317224 */ /* 0x000fe200078e0231 */
[----:B------:R-:W-:Y:S01]  /*3fd0*/  IABS R41, R8 ;  /* 0x0000000800297213 */ /* 0x000fe20000000000 */
[----:B------:R-:W-:Y:S01]  /*3fe0*/  @!P4 IMAD.IADD R57, R57, 0x1, -R6 ;  /* 0x000000013939c824 */ /* 0x000fe200078e0a06 */
[----:B------:R-:W-:Y:S01]  /*3ff0*/  ISETP.GE.AND P4, PT, R7, RZ, PT ;  /* 0x000000ff0700720c */ /* 0x000fe20003f86270 */
[----:B------:R-:W-:Y:S02]  /*4000*/  VIADD R7, R2, 0x55 ;  /* 0x0000005502077836 */ /* 0x000fe40000000000 */
[----:B------:R-:W-:-:S03]  /*4010*/  IMAD.HI.U32 R3, R4, R41, RZ ;  /* 0x0000002904037227 */ /* 0x000fc600078e00ff */
[----:B------:R-:W-:Y:S01]  /*4020*/  IABS R33, R7 ;  /* 0x0000000700217213 */ /* 0x000fe20000000000 */
[--C-:B------:R-:W-:Y:S01]  /*4030*/  @!P6 IMAD.IADD R61, R61, 0x1, -R6.reuse ;  /* 0x000000013d3de824 */ /* 0x100fe200078e0a06 */
[C---:B------:R-:W-:Y:S01]  /*4040*/  ISETP.GT.U32.AND P6, PT, R6.reuse, R49, PT ;  /* 0x000000310600720c */ /* 0x040fe20003fc4070 */
[----:B------:R-:W-:Y:S02]  /*4050*/  @!P5 IMAD.IADD R45, R45, 0x1, -R6 ;  /* 0x000000012d2dd824 */ /* 0x000fe400078e0a06 */
[----:B------:R-:W-:Y:S02]  /*4060*/  IMAD.MOV R3, RZ, RZ, -R3 ;  /* 0x000000ffff037224 */ /* 0x000fe400078e0a03 */
[----:B------:R-:W-:Y:S01]  /*4070*/  @!P3 IMAD.MOV R61, RZ, RZ, -R61 ;  /* 0x000000ffff3db224 */ /* 0x000fe200078e0a3d */
[C---:B------:R-:W-:Y:S01]  /*4080*/  ISETP.GT.U32.AND P3, PT, R6.reuse, R45, PT ;  /* 0x0000002d0600720c */ /* 0x040fe20003f64070 */
[----:B------:R-:W-:Y:S02]  /*4090*/  IMAD R41, R6, R3, R41 ;  /* 0x0000000306297224 */ /* 0x000fe400078e0229 */
[----:B------:R-:W-:-:S03]  /*40a0*/  IMAD.HI.U32 R3, R4, R33, RZ ;  /* 0x0000002104037227 */ /* 0x000fc600078e00ff */
[----:B------:R-:W-:Y:S01]  /*40b0*/  ISETP.GT.U32.AND P5, PT, R6, R41, PT ;  /* 0x000000290600720c */ /* 0x000fe20003fa4070 */
[----:B------:R-:W-:Y:S02]  /*40c0*/  VIADD R15, R2, 0x54 ;  /* 0x00000054020f7836 */ /* 0x000fe40000000000 */
[----:B------:R-:W-:Y:S02]  /*40d0*/  IMAD.MOV R3, RZ, RZ, -R3 ;  /* 0x000000ffff037224 */ /* 0x000fe400078e0a03 */
[--C-:B------:R-:W-:Y:S01]  /*40e0*/  @!P6 IMAD.IADD R49, R49, 0x1, -R6.reuse ;  /* 0x000000013131e824 */ /* 0x100fe200078e0a06 */
[----:B------:R-:W-:Y:S01]  /*40f0*/  IABS R37, R15 ;  /* 0x0000000f00257213 */ /* 0x000fe20000000000 */
[----:B------:R-:W-:Y:S01]  /*4100*/  IMAD R33, R6, R3, R33 ;  /* 0x0000000306217224 */ /* 0x000fe200078e0221 */
[----:B------:R-:W-:Y:S01]  /*4110*/  ISETP.GE.AND P6, PT, R9, RZ, PT ;  /* 0x000000ff0900720c */ /* 0x000fe20003fc6270 */
[----:B------:R-:W-:Y:S02]  /*4120*/  @!P3 IMAD.IADD R45, R45, 0x1, -R6 ;  /* 0x000000012d2db824 */ /* 0x000fe400078e0a06 */
[----:B------:R-:W-:Y:S01]  /*4130*/  IMAD.HI.U32 R5, R4, R37, RZ ;  /* 0x0000002504057227 */ /* 0x000fe200078e00ff */
[----:B------:R-:W-:-:S03]  /*4140*/  ISETP.GT.U32.AND P3, PT, R6, R33, PT ;  /* 0x000000210600720c */ /* 0x000fc60003f64070 */
[----:B------:R-:W-:Y:S02]  /*4150*/  VIADD R9, R2, 0x56 ;  /* 0x0000005602097836 */ /* 0x000fe40000000000 */
[----:B------:R-:W-:Y:S02]  /*4160*/  IMAD.MOV R5, RZ, RZ, -R5 ;  /* 0x000000ffff057224 */ /* 0x000fe400078e0a05 */
[----:B------:R-:W-:Y:S01]  /*4170*/  @!P2 IMAD.MOV R53, RZ, RZ, -R53 ;  /* 0x000000ffff35a224 */ /* 0x000fe200078e0a35 */
[----:B------:R-:W-:Y:S01]  /*4180*/  IABS R29, R9 ;  /* 0x00000009001d7213 */ /* 0x000fe20000000000 */
[----:B------:R-:W-:Y:S02]  /*4190*/  IMAD R37, R6, R5, R37 ;  /* 0x0000000506257224 */ /* 0x000fe400078e0225 */
[----:B------:R-:W-:Y:S02]  /*41a0*/  VIADD R5, R2, 0x57 ;  /* 0x0000005702057836 */ /* 0x000fe40000000000 */
[----:B------:R-:W-:Y:S01]  /*41b0*/  IMAD.HI.U32 R3, R4, R29, RZ ;  /* 0x0000001d04037227 */ /* 0x000fe200078e00ff */
[----:B------:R-:W-:-:S02]  /*41c0*/  ISETP.GT.U32.AND P2, PT, R6, R37, PT ;  /* 0x000000250600720c */ /* 0x000fc40003f44070 */
[----:B------:R-:W-:Y:S01]  /*41d0*/  IABS R23, R5 ;  /* 0x0000000500177213 */ /* 0x000fe20000000000 */
[----:B------:R-:W-:Y:S02]  /*41e0*/  @!P3 IMAD.IADD R33, R33, 0x1, -R6 ;  /* 0x000000012121b824 */ /* 0x000fe400078e0a06 */
[----:B------:R-:W-:Y:S02]  /*41f0*/  IMAD.MOV R3, RZ, RZ, -R3 ;  /* 0x000000ffff037224 */ /* 0x000fe400078e0a03 */
[----:B------:R-:W-:Y:S01]  /*4200*/  @!P0 IMAD.MOV R65, RZ, RZ, -R65 ;  /* 0x000000ffff418224 */ /* 0x000fe200078e0a41 */
[C---:B------:R-:W-:Y:S01]  /*4210*/  ISETP.GT.U32.AND P3, PT, R6.reuse, R33, PT ;  /* 0x000000210600720c */ /* 0x040fe20003f64070 */
[C---:B------:R-:W-:Y:S01]  /*4220*/  IMAD R29, R6.reuse, R3, R29 ;  /* 0x00000003061d7224 */ /* 0x040fe200078e021d */
[----:B------:R-:W-:Y:S01]  /*4230*/  ISETP.GT.U32.AND P0, PT, R6, R49, PT ;  /* 0x000000310600720c */ /* 0x000fe20003f04070 */
[----:B------:R-:W-:-:S04]  /*4240*/  IMAD.HI.U32 R3, R4, R23, RZ ;  /* 0x0000001704037227 */ /* 0x000fc800078e00ff */
[----:B------:R-:W-:Y:S02]  /*4250*/  IMAD.MOV R3, RZ, RZ, -R3 ;  /* 0x000000ffff037224 */ /* 0x000fe400078e0a03 */
[--C-:B------:R-:W-:Y:S01]  /*4260*/  @!P5 IMAD.IADD R41, R41, 0x1, -R6.reuse ;  /* 0x000000012929d824 */ /* 0x100fe200078e0a06 */
[----:B------:R-:W-:Y:S01]  /*4270*/  ISETP.GE.AND P5, PT, R7, RZ, PT ;  /* 0x000000ff0700720c */ /* 0x000fe20003fa6270 */
[----:B------:R-:W-:Y:S02]  /*4280*/  IMAD R23, R6, R3, R23 ;  /* 0x0000000306177224 */ /* 0x000fe400078e0217 */
[--C-:B------:R-:W-:Y:S02]  /*4290*/  @!P3 IMAD.IADD R33, R33, 0x1, -R6.reuse ;  /* 0x000000012121b824 */ /* 0x100fe400078e0a06 */
[----:B------:R-:W-:Y:S01]  /*42a0*/  VIADD R7, R2, 0x58 ;  /* 0x0000005802077836 */ /* 0x000fe20000000000 */
[----:B------:R-:W-:Y:S01]  /*42b0*/  ISETP.GT.U32.AND P3, PT, R6, R23, PT ;  /* 0x000000170600720c */ /* 0x000fe20003f64070 */
[----:B------:R-:W-:Y:S01]  /*42c0*/  @!P1 IMAD.MOV R57, RZ, RZ, -R57 ;  /* 0x000000ffff399224 */ /* 0x000fe200078e0a39 */
[----:B------:R-:W-:Y:S01]  /*42d0*/  ISETP.GE.AND P1, PT, R8, RZ, PT ;  /* 0x000000ff0800720c */ /* 0x000fe20003f26270 */
[----:B------:R-:W-:Y:S01]  /*42e0*/  VIADD R8, R2, 0x59 ;  /* 0x0000005902087836 */ /* 0x000fe20000000000 */
[----:B------:R-:W-:Y:S01]  /*42f0*/  IABS R19, R7 ;  /* 0x0000000700137213 */ /* 0x000fe20000000000 */
[--C-:B------:R-:W-:Y:S01]  /*4300*/  @!P2 IMAD.IADD R37, R37, 0x1, -R6.reuse ;  /* 0x000000012525a824 */ /* 0x100fe200078e0a06 */
[----:B------:R-:W-:Y:S01]  /*4310*/  ISETP.GT.U32.AND P2, PT, R6, R41, PT ;  /* 0x000000290600720c */ /* 0x000fe20003f44070 */
[----:B------:R-:W-:Y:S01]  /*4320*/  @!P0 IMAD.IADD R49, R49, 0x1, -R6 ;  /* 0x0000000131318824 */ /* 0x000fe200078e0a06 */
[----:B------:R-:W-:Y:S01]  /*4330*/  ISETP.GE.AND P0, PT, R15, RZ, PT ;  /* 0x000000ff0f00720c */ /* 0x000fe20003f06270 */
[----:B------:R-:W-:Y:S01]  /*4340*/  IMAD.HI.U32 R3, R4, R19, RZ ;  /* 0x0000001304037227 */ /* 0x000fe200078e00ff */
[----:B------:R-:W-:-:S03]  /*4350*/  IABS R15, R8 ;  /* 0x00000008000f7213 */ /* 0x000fc60000000000 */
        /* <DEDUP_REMOVED lines=9> */
[C---:B------:R-:W-:Y:S01]  /*43f0*/  ISETP.GT.U32.AND P2, PT, R6.reuse, R29, PT ;  /* 0x0000001d0600720c */ /* 0x040fe20003f44070 */
[C---:B------:R-:W-:Y:S02]  /*4400*/  IMAD R15, R6.reuse, R3, R15 ;  /* 0x00000003060f7224 */ /* 0x040fe400078e020f */
[--C-:B------:R-:W-:Y:S01]  /*4410*/  @!P4 IMAD.IADD R37, R37, 0x1, -R6.reuse ;  /* 0x000000012525c824 */ /* 0x100fe200078e0a06 */
[----:B------:R-:W-:Y:S01]  /*4420*/  ISETP.GE.AND P4, PT, R5, RZ, PT ;  /* 0x000000ff0500720c */ /* 0x000fe20003f86270 */
[----:B------:R-:W-:Y:S01]  /*4430*/  @!P3 IMAD.IADD R23, R23, 0x1, -R6 ;  /* 0x000000011717b824 */ /* 0x000fe200078e0a06 */
[C---:B------:R-:W-:Y:S01]  /*4440*/  ISETP.GT.U32.AND P3, PT, R6.reuse, R15, PT ;  /* 0x0000000f0600720c */ /* 0x040fe20003f64070 */
[----:B------:R-:W-:Y:S01]  /*4450*/  @!P0 IMAD.MOV R37, RZ, RZ, -R37 ;  /* 0x000000ffff258224 */ /* 0x000fe200078e0a25 */
[----:B------:R-:W-:Y:S01]  /*4460*/  ISETP.GT.U32.AND P0, PT, R6, R19, PT ;  /* 0x000000130600720c */ /* 0x000fe20003f04070 */
[----:B------:R-:W-:-:S02]  /*4470*/  VIADD R21, R2, 0x5a ;  /* 0x0000005a02157836 */ /* 0x000fc40000000000 */
[----:B------:R-:W-:Y:S01]  /*4480*/  @!P6 IMAD.MOV R45, RZ, RZ, -R45 ;  /* 0x000000ffff2de224 */ /* 0x000fe200078e0a2d */
[----:B------:R-:W-:Y:S01]  /*4490*/  ISETP.GE.AND P6, PT, R9, RZ, PT ;  /* 0x000000ff0900720c */ /* 0x000fe20003fc6270 */
[----:B------:R-:W-:Y:S01]  /*44a0*/  @!P2 IMAD.IADD R29, R29, 0x1, -R6 ;  /* 0x000000011d1da824 */ /* 0x000fe200078e0a06 */
[----:B------:R-:W-:Y:S01]  /*44b0*/  IABS R9, R21 ;  /* 0x0000001500097213 */ /* 0x000fe20000000000 */
[----:B------:R-:W-:Y:S01]  /*44c0*/  @!P5 IMAD.MOV R33, RZ, RZ, -R33 ;  /* 0x000000ffff21d224 */ /* 0x000fe200078e0a21 */
[----:B------:R-:W-:Y:S01]  /*44d0*/  ISETP.GE.AND P5, PT, R8, RZ, PT ;  /* 0x000000ff0800720c */ /* 0x000fe20003fa6270 */
[----:B------:R-:W-:Y:S01]  /*44e0*/  VIADD R8, R2, 0x5b ;  /* 0x0000005b02087836 */ /* 0x000fe20000000000 */
[----:B------:R-:W-:Y:S01]  /*44f0*/  ISETP.GT.U32.AND P2, PT, R6, R29, PT ;  /* 0x0000001d0600720c */ /* 0x000fe20003f44070 */
[----:B------:R-:W-:Y:S01]  /*4500*/  @!P1 IMAD.MOV R41, RZ, RZ, -R41 ;  /* 0x000000ffff299224 */ /* 0x000fe200078e0a29 */
[----:B------:R-:W-:Y:S01]  /*4510*/  ISETP.GE.AND P1, PT, R7, RZ, PT ;  /* 0x000000ff0700720c */ /* 0x000fe20003f26270 */
[----:B------:R-:W-:Y:S01]  /*4520*/  IMAD.HI.U32 R5, R4, R9, RZ ;  /* 0x0000000904057227 */ /* 0x000fe200078e00ff */
[----:B------:R-:W-:-:S03]  /*4530*/  IABS R7, R8 ;  /* 0x0000000800077213 */ /* 0x000fc60000000000 */
[--C-:B------:R-:W-:Y:S02]  /*4540*/  @!P3 IMAD.IADD R15, R15, 0x1, -R6.reuse ;  /* 0x000000010f0fb824 */ /* 0x100fe400078e0a06 */
[----:B------:R-:W-:Y:S02]  /*4550*/  @!P0 IMAD.IADD R19, R19, 0x1, -R6 ;  /* 0x0000000113138824 */ /* 0x000fe400078e0a06 */
[----:B------:R-:W-:Y:S01]  /*4560*/  IMAD.MOV R5, RZ, RZ, -R5 ;  /* 0x000000ffff057224 */ /* 0x000fe200078e0a05 */
[----:B------:R-:W-:Y:S01]  /*4570*/  ISETP.GT.U32.AND P3, PT, R6, R15, PT ;  /* 0x0000000f0600720c */ /* 0x000fe20003f64070 */
[----:B------:R-:W-:Y:S01]  /*4580*/  IMAD.HI.U32 R3, R4, R7, RZ ;  /* 0x0000000704037227 */ /* 0x000fe200078e00ff */
[----:B------:R-:W-:-:S03]  /*4590*/  ISETP.GT.U32.AND P0, PT, R6, R19, PT ;  /* 0x000000130600720c */ /* 0x000fc60003f04070 */
[----:B------:R-:W-:Y:S02]  /*45a0*/  IMAD R9, R6, R5, R9 ;  /* 0x0000000506097224 */ /* 0x000fe400078e0209 */
[----:B------:R-:W-:Y:S01]  /*45b0*/  @!P4 IMAD.MOV R23, RZ, RZ, -R23 ;  /* 0x000000ffff17c224 */ /* 0x000fe200078e0a17 */
[----:B------:R-:W-:Y:S01]  /*45c0*/  ISETP.GE.AND P4, PT, R8, RZ, PT ;  /* 0x000000ff0800720c */ /* 0x000fe20003f86270 */
[C---:B------:R-:W-:Y:S02]  /*45d0*/  VIADD R5, R2.reuse, 0x5c ;  /* 0x0000005c02057836 */ /* 0x040fe40000000000 */
[----:B------:R-:W-:Y:S02]  /*45e0*/  IMAD.MOV R8, RZ, RZ, -R3 ;  /* 0x000000ffff087224 */ /* 0x000fe400078e0a03 */
[----:B------:R-:W-:Y:S01]  /*45f0*/  @!P2 IMAD.IADD R29, R29, 0x1, -R6 ;  /* 0x000000011d1da824 */ /* 0x000fe200078e0a06 */
[----:B------:R-:W-:Y:S01]  /*4600*/  ISETP.GE.AND P2, PT, R21, RZ, PT ;  /* 0x000000ff1500720c */ /* 0x000fe20003f46270 */
[----:B------:R-:W-:Y:S01]  /*4610*/  VIADD R24, R2, 0x5d ;  /* 0x0000005d02187836 */ /* 0x000fe20000000000 */
[----:B------:R-:W-:Y:S01]  /*4620*/  IABS R21, R5 ;  /* 0x0000000500157213 */ /* 0x000fe20000000000 */
[----:B------:R-:W-:-:S02]  /*4630*/  IMAD R7, R6, R8, R7 ;  /* 0x0000000806077224 */ /* 0x000fc400078e0207 */
[----:B------:R-:W-:Y:S01]  /*4640*/  @!P3 IMAD.IADD R15, R15, 0x1, -R6 ;  /* 0x000000010f0fb824 */ /* 0x000fe200078e0a06 */
[----:B------:R-:W-:Y:S01]  /*4650*/  IABS R25, R24 ;  /* 0x0000001800197213 */ /* 0x000fe20000000000 */
[----:B------:R-:W-:Y:S01]  /*4660*/  IMAD.HI.U32 R3, R4, R21, RZ ;  /* 0x0000001504037227 */ /* 0x000fe200078e00ff */
[----:B------:R-:W-:-:S03]  /*4670*/  ISETP.GT.U32.AND P3, PT, R6, R7, PT ;  /* 0x000000070600720c */ /* 0x000fc60003f64070 */
[----:B------:R-:W-:Y:S01]  /*4680*/  @!P6 IMAD.MOV R29, RZ, RZ, -R29 ;  /* 0x000000ffff1de224 */ /* 0x000fe200078e0a1d */
[----:B------:R-:W-:Y:S01]  /*4690*/  ISETP.GT.U32.AND P6, PT, R6, R9, PT ;  /* 0x000000090600720c */ /* 0x000fe20003fc4070 */
[----:B------:R-:W-:Y:S01]  /*46a0*/  @!P0 IMAD.IADD R19, R19, 0x1, -R6 ;  /* 0x0000000113138824 */ /* 0x000fe200078e0a06 */
[----:B------:R-:W-:Y:S01]  /*46b0*/  ISETP.GE.AND P0, PT, R5, RZ, PT ;  /* 0x000000ff0500720c */ /* 0x000fe20003f06270 */
[----:B------:R-:W-:-:S04]  /*46c0*/  IMAD.HI.U32 R5, R4, R25, RZ ;  /* 0x0000001904057227 */ /* 0x000fc800078e00ff */
[----:B------:R-:W-:Y:S02]  /*46d0*/  IMAD.MOV R3, RZ, RZ, -R3 ;  /* 0x000000ffff037224 */ /* 0x000fe400078e0a03 */
[----:B------:R-:W-:Y:S02]  /*46e0*/  IMAD.MOV R5, RZ, RZ, -R5 ;  /* 0x000000ffff057224 */ /* 0x000fe400078e0a05 */
[C---:B------:R-:W-:Y:S02]  /*46f0*/  IMAD R8, R6.reuse, R3, R21 ;  /* 0x0000000306087224 */ /* 0x040fe400078e0215 */
[C---:B------:R-:W-:Y:S02]  /*4700*/  IMAD R21, R6.reuse, R5, R25 ;  /* 0x0000000506157224 */ /* 0x040fe400078e0219 */
[----:B------:R-:W-:Y:S01]  /*4710*/  @!P5 IMAD.MOV R15, RZ, RZ, -R15 ;  /* 0x000000ffff0fd224 */ /* 0x000fe200078e0a0f */
[----:B------:R-:W-:Y:S01]  /*4720*/  ISETP.GT.U32.AND P5, PT, R6, R8, PT ;  /* 0x000000080600720c */ /* 0x000fe20003fa4070 */
[----:B------:R-:W-:-:S02]  /*4730*/  VIADD R25, R2, 0x5f ;  /* 0x0000005f02197836 */ /* 0x000fc40000000000 */
[--C-:B------:R-:W-:Y:S02]  /*4740*/  @!P3 IMAD.IADD R7, R7, 0x1, -R6.reuse ;  /* 0x000000010707b824 */ /* 0x100fe400078e0a06 */
[--C-:B------:R-:W-:Y:S01]  /*4750*/  @!P6 IMAD.IADD R9, R9, 0x1, -R6.reuse ;  /* 0x000000010909e824 */ /* 0x100fe200078e0a06 */
[----:B------:R-:W-:Y:S01]  /*4760*/  IABS R43, R25 ;  /* 0x00000019002b7213 */ /* 0x000fe20000000000 */
[----:B------:R-:W-:Y:S01]  /*4770*/  VIADD R3, R2, 0x5e ;  /* 0x0000005e02037836 */ /* 0x000fe20000000000 */
[----:B------:R-:W-:Y:S01]  /*4780*/  ISETP.GT.U32.AND P3, PT, R6, R7, PT ;  /* 0x000000070600720c */ /* 0x000fe20003f64070 */
[----:B------:R-:W-:Y:S01]  /*4790*/  VIADD R75, R2, 0x60 ;  /* 0x00000060024b7836 */ /* 0x000fe20000000000 */
[----:B------:R-:W-:Y:S01]  /*47a0*/  ISETP.GT.U32.AND P6, PT, R6, R9, PT ;  /* 0x000000090600720c */ /* 0x000fe20003fc4070 */
[----:B------:R-:W-:Y:S01]  /*47b0*/  IMAD.HI.U32 R5, R4, R43, RZ ;  /* 0x0000002b04057227 */ /* 0x000fe200078e00ff */
[----:B------:R-:W-:Y:S02]  /*47c0*/  IABS R31, R3 ;  /* 0x00000003001f7213 */ /* 0x000fe40000000000 */
[----:B------:R-:W-:Y:S01]  /*47d0*/  IABS R55, R75 ;  /* 0x0000004b00377213 */ /* 0x000fe20000000000 */
[----:B------:R-:W-:-:S02]  /*47e0*/  @!P5 IMAD.IADD R8, R8, 0x1, -R6 ;  /* 0x000000010808d824 */ /* 0x000fc400078e0a06 */
[----:B------:R-:W-:Y:S02]  /*47f0*/  IMAD.MOV R5, RZ, RZ, -R5 ;  /* 0x000000ffff057224 */ /* 0x000fe400078e0a05 */
[----:B------:R-:W-:Y:S01]  /*4800*/  @!P1 IMAD.MOV R19, RZ, RZ, -R19 ;  /* 0x000000ffff139224 */ /* 0x000fe200078e0a13 */
[----:B------:R-:W-:Y:S01]  /*4810*/  ISETP.GT.U32.AND P5, PT, R6, R8, PT ;  /* 0x000000080600720c */ /* 0x000fe20003fa4070 */
[--C-:B------:R-:W-:Y:S01]  /*4820*/  @!P3 IMAD.IADD R7, R7, 0x1, -R6.reuse ;  /* 0x000000010707b824 */ /* 0x100fe200078e0a06 */
[----:B------:R-:W-:Y:S01]  /*4830*/  ISETP.GE.AND P1, PT, R24, RZ, PT ;  /* 0x000000ff1800720c */ /* 0x000fe20003f26270 */
[C---:B------:R-:W-:Y:S01]  /*4840*/  IMAD R43, R6.reuse, R5, R43 ;  /* 0x00000005062b7224 */ /* 0x040fe200078e022b */
[----:B------:R-:W-:Y:S01]  /*4850*/  ISETP.GE.AND P3, PT, R25, RZ, PT ;  /* 0x000000ff1900720c */ /* 0x000fe20003f66270 */
[----:B------:R-:W-:Y:S01]  /*4860*/  @!P6 IMAD.IADD R9, R9, 0x1, -R6 ;  /* 0x000000010909e824 */ /* 0x000fe200078e0a06 */
[----:B------:R-:W-:Y:S01]  /*4870*/  ISETP.GE.AND P6, PT, R3, RZ, PT ;  /* 0x000000ff0300720c */ /* 0x000fe20003fc6270 */
[----:B------:R-:W-:Y:S01]  /*4880*/  @!P4 IMAD.MOV R7, RZ, RZ, -R7 ;  /* 0x000000ffff07c224 */ /* 0x000fe200078e0a07 */
[----:B------:R-:W-:Y:S01]  /*4890*/  ISETP.GT.U32.AND P4, PT, R6, R43, PT ;  /* 0x0000002b0600720c */ /* 0x000fe20003f84070 */
[----:B------:R-:W-:-:S04]  /*48a0*/  IMAD.HI.U32 R3, R4, R31, RZ ;  /* 0x0000001f04037227 */ /* 0x000fc800078e00ff */
[----:B------:R-:W-:Y:S01]  /*48b0*/  @!P2 IMAD.MOV R9, RZ, RZ, -R9 ;  /* 0x000000ffff09a224 */ /* 0x000fe200078e0a09 */
[----:B------:R-:W-:Y:S01]  /*48c0*/  ISETP.GT.U32.AND P2, PT, R6, R21, PT ;  /* 0x000000150600720c */ /* 0x000fe20003f44070 */
[----:B------:R-:W-:Y:S02]  /*48d0*/  IMAD.MOV R24, RZ, RZ, -R3 ;  /* 0x000000ffff187224 */ /* 0x000fe400078e0a03 */
[----:B------:R-:W-:Y:S02]  /*48e0*/  @!P5 IMAD.IADD R8, R8, 0x1, -R6 ;  /* 0x000000010808d824 */ /* 0x000fe400078e0a06 */
[----:B------:R-:W-:Y:S02]  /*48f0*/  IMAD R31, R6, R24, R31 ;  /* 0x00000018061f7224 */ /* 0x000fe400078e021f */
[----:B------:R-:W-:Y:S02]  /*4900*/  VIADD R24, R2, 0x62 ;  /* 0x0000006202187836 */ /* 0x000fe40000000000 */
[----:B------:R-:W-:Y:S01]  /*4910*/  IMAD.HI.U32 R3, R4, R55, RZ ;  /* 0x0000003704037227 */ /* 0x000fe200078e00ff */
[----:B------:R-:W-:-:S03]  /*4920*/  ISETP.GT.U32.AND P5, PT, R6, R31, PT ;  /* 0x0000001f0600720c */ /* 0x000fc60003fa4070 */
[----:B------:R-:W-:Y:S01]  /*4930*/  @!P0 IMAD.MOV R8, RZ, RZ, -R8 ;  /* 0x000000ffff088224 */ /* 0x000fe200078e0a08 */
[----:B------:R-:W-:Y:S01]  /*4940*/  ISETP.GE.AND P0, PT, R75, RZ, PT ;  /* 0x000000ff4b00720c */ /* 0x000fe20003f06270 */
[--C-:B------:R-:W-:Y:S01]  /*4950*/  @!P4 IMAD.IADD R43, R43, 0x1, -R6.reuse ;  /* 0x000000012b2bc824 */ /* 0x100fe200078e0a06 */
[----:B------:R-:W-:Y:S01]  /*4960*/  IABS R75, R24 ;  /* 0x00000018004b7213 */ /* 0x000fe20000000000 */
[----:B------:R-:W-:Y:S02]  /*4970*/  IMAD.MOV R3, RZ, RZ, -R3 ;  /* 0x000000ffff037224 */ /* 0x000fe400078e0a03 */
[----:B------:R-:W-:Y:S01]  /*4980*/  VIADD R107, R2, 0x61 ;  /* 0x00000061026b7836 */ /* 0x000fe20000000000 */
[C---:B------:R-:W-:Y:S01]  /*4990*/  ISETP.GT.U32.AND P4, PT, R6.reuse, R43, PT ;  /* 0x0000002b0600720c */ /* 0x040fe20003f84070 */
[----:B------:R-:W-:Y:S02]  /*49a0*/  @!P2 IMAD.IADD R21, R21, 0x1, -R6 ;  /* 0x000000011515a824 */ /* 0x000fe400078e0a06 */
[----:B------:R-:W-:Y:S01]  /*49b0*/  IMAD R55, R6, R3, R55 ;  /* 0x0000000306377224 */ /* 0x000fe200078e0237 */
[----:B------:R-:W-:Y:S01]  /*49c0*/  IABS R67, R107 ;  /* 0x0000006b00437213 */ /* 0x000fe20000000000 */
[----:B------:R-:W-:Y:S01]  /*49d0*/  IMAD.HI.U32 R3, R4, R75, RZ ;  /* 0x0000004b04037227 */ /* 0x000fe200078e00ff */
[----:B------:R-:W-:-:S03]  /*49e0*/  ISETP.GT.U32.AND P2, PT, R6, R21, PT ;  /* 0x000000150600720c */ /* 0x000fc60003f44070 */
[----:B------:R-:W-:Y:S02]  /*49f0*/  IMAD.MOV R3, RZ, RZ, -R3 ;  /* 0x000000ffff037224 */ /* 0x000fe400078e0a03 */
[----:B------:R-:W-:-:S04]  /*4a00*/  IMAD.HI.U32 R5, R4, R67, RZ ;  /* 0x0000004304057227 */ /* 0x000fc800078e00ff */
[C---:B------:R-:W-:Y:S02]  /*4a10*/  IMAD R75, R6.reuse, R3, R75 ;  /* 0x00000003064b7224 */ /* 0x040fe400078e024b */
[----:B------:R-:W-:Y:S02]  /*4a20*/  IMAD.MOV R5, RZ, RZ, -R5 ;  /* 0x000000ffff057224 */ /* 0x000fe400078e0a05 */
[--C-:B------:R-:W-:Y:S01]  /*4a30*/  @!P4 IMAD.IADD R43, R43, 0x1, -R6.reuse ;  /* 0x000000012b2bc824 */ /* 0x100fe200078e0a06 */
[C---:B------:R-:W-:Y:S01]  /*4a40*/  ISETP.GT.U32.AND P4, PT, R6.reuse, R75, PT ;  /* 0x0000004b0600720c */ /* 0x040fe20003f84070 */
[C---:B------:R-:W-:Y:S02]  /*4a50*/  IMAD R67, R6.reuse, R5, R67 ;  /* 0x0000000506437224 */ /* 0x040fe400078e0243 */
[--C-:B------:R-:W-:Y:S02]  /*4a60*/  @!P5 IMAD.IADD R31, R31, 0x1, -R6.reuse ;  /* 0x000000011f1fd824 */ /* 0x100fe400078e0a06 */
[--C-:B------:R-:W-:Y:S01]  /*4a70*/  @!P2 IMAD.IADD R21, R21, 0x1, -R6.reuse ;  /* 0x000000011515a824 */ /* 0x100fe200078e0a06 */
[----:B------:R-:W-:Y:S01]  /*4a80*/  ISETP.GT.U32.AND P2, PT, R6, R55, PT ;  /* 0x000000370600720c */ /* 0x000fe20003f44070 */
[----:B------:R-:W-:Y:S01]  /*4a90*/  VIADD R108, R2, 0x64 ;  /* 0x00000064026c7836 */ /* 0x000fe20000000000 */
[C---:B------:R-:W-:Y:S01]  /*4aa0*/  ISETP.GT.U32.AND P5, PT, R6.reuse, R31, PT ;  /* 0x0000001f0600720c */ /* 0x040fe20003fa4070 */
[----:B------:R-:W-:Y:S01]  /*4ab0*/  @!P1 IMAD.MOV R21, RZ, RZ, -R21 ;  /* 0x000000ffff159224 */ /* 0x000fe200078e0a15 */
[----:B------:R-:W-:Y:S01]  /*4ac0*/  ISETP.GT.U32.AND P1, PT, R6, R67, PT ;  /* 0x000000430600720c */ /* 0x000fe20003f24070 */
[----:B------:R-:W-:Y:S01]  /*4ad0*/  VIADD R25, R2, 0x63 ;  /* 0x0000006302197836 */ /* 0x000fe20000000000 */
[----:B------:R-:W-:Y:S01]  /*4ae0*/  IABS R99, R108 ;  /* 0x0000006c00637213 */ /* 0x000fe20000000000 */
[----:B------:R-:W-:-:S02]  /*4af0*/  @!P4 IMAD.IADD R75, R75, 0x1, -R6 ;  /* 0x000000014b4bc824 */ /* 0x000fc400078e0a06 */
[----:B------:R-:W-:Y:S01]  /*4b00*/  @!P3 IMAD.MOV R43, RZ, RZ, -R43 ;  /* 0x000000ffff2bb224 */ /* 0x000fe200078e0a2b */
[----:B------:R-:W-:Y:S01]  /*4b10*/  IABS R91, R25 ;  /* 0x00000019005b7213 */ /* 0x000fe20000000000 */
[----:B------:R-:W-:Y:S01]  /*4b20*/  IMAD.HI.U32 R5, R4, R99, RZ ;  /* 0x0000006304057227 */ /* 0x000fe200078e00ff */
[----:B------:R-:W-:Y:S02]  /*4b30*/  ISETP.GT.U32.AND P4, PT, R6, R75, PT ;  /* 0x0000004b0600720c */ /* 0x000fe40003f84070 */
[----:B------:R-:W-:Y:S01]  /*4b40*/  ISETP.GE.AND P3, PT, R25, RZ, PT ;  /* 0x000000ff1900720c */ /* 0x000fe20003f66270 */
[--C-:B------:R-:W-:Y:S01]  /*4b50*/  @!P5 IMAD.IADD R31, R31, 0x1, -R6.reuse ;  /* 0x000000011f1fd824 */ /* 0x100fe200078e0a06 */
[----:B------:R-:W-:Y:S01]  /*4b60*/  ISETP.GE.AND P5, PT, R107, RZ, PT ;  /* 0x000000ff6b00720c */ /* 0x000fe20003fa6270 */
[--C-:B------:R-:W-:Y:S01]  /*4b70*/  @!P1 IMAD.IADD R67, R67, 0x1, -R6.reuse ;  /* 0x0000000143439824 */ /* 0x100fe200078e0a06 */
[----:B------:R-:W-:Y:S01]  /*4b80*/  ISETP.GE.AND P1, PT, R24, RZ, PT ;  /* 0x000000ff1800720c */ /* 0x000fe20003f26270 */
[----:B------:R-:W-:-:S02]  /*4b90*/  @!P2 IMAD.IADD R55, R55, 0x1, -R6 ;  /* 0x000000013737a824 */ /* 0x000fc400078e0a06 */
[----:B------:R-:W-:Y:S01]  /*4ba0*/  @!P6 IMAD.MOV R31, RZ, RZ, -R31 ;  /* 0x000000ffff1fe224 */ /* 0x000fe200078e0a1f */
[C---:B------:R-:W-:Y:S01]  /*4bb0*/  ISETP.GT.U32.AND P6, PT, R6.reuse, R67, PT ;  /* 0x000000430600720c */ /* 0x040fe20003fc4070 */
[----:B------:R-:W-:Y:S01]  /*4bc0*/  IMAD.MOV R5, RZ, RZ, -R5 ;  /* 0x000000ffff057224 */ /* 0x000fe200078e0a05 */
[----:B------:R-:W-:Y:S01]  /*4bd0*/  ISETP.GT.U32.AND P2, PT, R6, R55, PT ;  /* 0x000000370600720c */ /* 0x000fe20003f44070 */
[----:B------:R-:W-:-:S04]  /*4be0*/  IMAD.HI.U32 R3, R4, R91, RZ ;  /* 0x0000005b04037227 */ /* 0x000fc800078e00ff */
[C---:B------:R-:W-:Y:S02]  /*4bf0*/  IMAD R99, R6.reuse, R5, R99 ;  /* 0x0000000506637224 */ /* 0x040fe400078e0263 */
[----:B------:R-:W-:Y:S02]  /*4c00*/  IMAD.MOV R3, RZ, RZ, -R3 ;  /* 0x000000ffff037224 */ /* 0x000fe400078e0a03 */
[--C-:B------:R-:W-:Y:S01]  /*4c10*/  @!P4 IMAD.IADD R75, R75, 0x1, -R6.reuse ;  /* 0x000000014b4bc824 */ /* 0x100fe200078e0a06 */
[C---:B------:R-:W-:Y:S01]  /*4c20*/  ISETP.GT.U32.AND P4, PT, R6.reuse, R99, PT ;  /* 0x000000630600720c */ /* 0x040fe20003f84070 */
[----:B------:R-:W-:Y:S02]  /*4c30*/  IMAD R91, R6, R3, R91 ;  /* 0x00000003065b7224 */ /* 0x000fe400078e025b */
[----:B------:R-:W-:Y:S02]  /*4c40*/  VIADD R3, R2, 0x65 ;  /* 0x0000006502037836 */ /* 0x000fe40000000000 */
[--C-:B------:R-:W-:Y:S01]  /*4c50*/  @!P6 IMAD.IADD R67, R67, 0x1, -R6.reuse ;  /* 0x000000014343e824 */ /* 0x100fe200078e0a06 */
[----:B------:R-:W-:Y:S01]  /*4c60*/  ISETP.GT.U32.AND P6, PT, R6, R91, PT ;  /* 0x0000005b0600720c */ /* 0x000fe20003fc4070 */
[--C-:B------:R-:W-:Y:S01]  /*4c70*/  @!P2 IMAD.IADD R55, R55, 0x1, -R6.reuse ;  /* 0x000000013737a824 */ /* 0x100fe200078e0a06 */
[----:B------:R-:W-:Y:S01]  /*4c80*/  IABS R107, R3 ;  /* 0x00000003006b7213 */ /* 0x000fe20000000000 */
[----:B------:R-:W-:Y:S01]  /*4c90*/  VIADD R5, R2, 0x66 ;  /* 0x0000006602057836 */ /* 0x000fe20000000000 */
[----:B------:R-:W-:Y:S01]  /*4ca0*/  ISETP.GE.AND P2, PT, R108, RZ, PT ;  /* 0x000000ff6c00720c */ /* 0x000fe20003f46270 */
[----:B------:R-:W-:Y:S01]  /*4cb0*/  @!P0 IMAD.MOV R55, RZ, RZ, -R55 ;  /* 0x000000ffff378224 */ /* 0x000fe200078e0a37 */
[----:B------:R-:W-:Y:S01]  /*4cc0*/  ISETP.GE.AND P0, PT, R3, RZ, PT ;  /* 0x000000ff0300720c */ /* 0x000fe20003f06270 */
[----:B------:R-:W-:Y:S01]  /*4cd0*/  @!P4 IMAD.IADD R99, R99, 0x1, -R6 ;  /* 0x000000016363c824 */ /* 0x000fe200078e0a06 */
[----:B------:R-:W-:Y:S01]  /*4ce0*/  IABS R241, R5 ;  /* 0x0000000500f17213 */ /* 0x000fe20000000000 */
[----:B------:R-:W-:Y:S01]  /*4cf0*/  IMAD.HI.U32 R3, R4, R107, RZ ;  /* 0x0000006b04037227 */ /* 0x000fe200078e00ff */
[----:B------:R-:W-:-:S02]  /*4d00*/  SHF.R.U32.HI R108, RZ, 0x6, R122 ;  /* 0x00000006ff6c7819 */ /* 0x000fc4000001167a */
[----:B------:R-:W-:Y:S01]  /*4d10*/  ISETP.GT.U32.AND P4, PT, R6, R99, PT ;  /* 0x000000630600720c */ /* 0x000fe20003f84070 */
[----:B------:R-:W-:Y:S01]  /*4d20*/  @!P5 IMAD.MOV R67, RZ, RZ, -R67 ;  /* 0x000000ffff43d224 */ /* 0x000fe200078e0a43 */
[----:B------:R-:W-:Y:S01]  /*4d30*/  ISETP.GE.AND P5, PT, R5, RZ, PT ;  /* 0x000000ff0500720c */ /* 0x000fe20003fa6270 */
[----:B------:R-:W-:Y:S02]  /*4d40*/  VIADD R24, R2, 0x67 ;  /* 0x0000006702187836 */ /* 0x000fe40000000000 */
[----:B------:R-:W-:Y:S02]  /*4d50*/  IMAD.MOV R5, RZ, RZ, -R3 ;  /* 0x000000ffff057224 */ /* 0x000fe400078e0a03 */
[----:B------:R-:W-:Y:S01]  /*4d60*/  @!P6 IMAD.IADD R91, R91, 0x1, -R6 ;  /* 0x000000015b5be824 */ /* 0x000fe200078e0a06 */
[----:B------:R-:W-:Y:S01]  /*4d70*/  IABS R25, R24 ;  /* 0x0000001800197213 */ /* 0x000fe20000000000 */
[----:B------:R-:W-:-:S03]  /*4d80*/  IMAD.HI.U32 R3, R4, R241, RZ ;  /* 0x000000f104037227 */ /* 0x000fc600078e00ff */
[----:B------:R-:W-:Y:S01]  /*4d90*/  ISETP.GT.U32.AND P6, PT, R6, R91, PT ;  /* 0x0000005b0600720c */ /* 0x000fe20003fc4070 */
[----:B------:R-:W-:Y:S01]  /*4da0*/  @!P1 IMAD.MOV R75, RZ, RZ, -R75 ;  /* 0x000000ffff4b9224 */ /* 0x000fe200078e0a4b */
[----:B------:R-:W-:Y:S01]  /*4db0*/  ISETP.GE.AND P1, PT, R24, RZ, PT ;  /* 0x000000ff1800720c */ /* 0x000fe20003f26270 */
[----:B------:R-:W-:Y:S01]  /*4dc0*/  IMAD.MOV R24, RZ, RZ, -R3 ;  /* 0x000000ffff187224 */ /* 0x000fe200078e0a03 */
[----:B------:R-:W-:Y:S01]  /*4dd0*/  SGXT.U32 R3, R108, 0x1 ;  /* 0x000000016c03781a */ /* 0x000fe20000000000 */
[C---:B------:R-:W-:Y:S02]  /*4de0*/  IMAD R107, R6.reuse, R5, R107 ;  /* 0x00000005066b7224 */ /* 0x040fe400078e026b */
[----:B------:R-:W-:Y:S02]  /*4df0*/  IMAD R241, R6, R24, R241 ;  /* 0x0000001806f17224 */ /* 0x000fe400078e02f1 */
[----:B------:R-:W-:-:S04]  /*4e00*/  IMAD.HI.U32 R5, R4, R25, RZ ;  /* 0x0000001904057227 */ /* 0x000fc800078e00ff */
[--C-:B------:R-:W-:Y:S01]  /*4e10*/  @!P4 IMAD.IADD R99, R99, 0x1, -R6.reuse ;  /* 0x000000016363c824 */ /* 0x100fe200078e0a06 */
[C---:B------:R-:W-:Y:S01]  /*4e20*/  ISETP.GT.U32.AND P4, PT, R6.reuse, R241, PT ;  /* 0x000000f10600720c */ /* 0x040fe20003f84070 */
[----:B------:R-:W-:Y:S02]  /*4e30*/  IMAD.MOV R5, RZ, RZ, -R5 ;  /* 0x000000ffff057224 */ /* 0x000fe400078e0a05 */
[--C-:B------:R-:W-:Y:S01]  /*4e40*/  @!P6 IMAD.IADD R91, R91, 0x1, -R6.reuse ;  /* 0x000000015b5be824 */ /* 0x100fe200078e0a06 */
[C---:B------:R-:W-:Y:S01]  /*4e50*/  ISETP.GT.U32.AND P6, PT, R6.reuse, R107, PT ;  /* 0x0000006b0600720c */ /* 0x040fe20003fc4070 */
[----:B------:R-:W-:Y:S02]  /*4e60*/  IMAD R242, R6, R5, R25 ;  /* 0x0000000506f27224 */ /* 0x000fe400078e0219 */
[----:B------:R-:W-:Y:S02]  /*4e70*/  VIADD R108, R2, 0x68 ;  /* 0x00000068026c7836 */ /* 0x000fe40000000000 */
        /* <DEDUP_REMOVED lines=10> */
[--C-:B------:R-:W-:Y:S02]  /*4f20*/  @!P6 IMAD.IADD R107, R107, 0x1, -R6.reuse ;  /* 0x000000016b6be824 */ /* 0x100fe400078e0a06 */
[----:B------:R-:W-:Y:S02]  /*4f30*/  IMAD.MOV R5, RZ, RZ, -R5 ;  /* 0x000000ffff057224 */ /* 0x000fe400078e0a05 */
[----:B------:R-:W-:Y:S01]  /*4f40*/  @!P3 IMAD.IADD R242, R242, 0x1, -R6 ;  /* 0x00000001f2f2b824 */ /* 0x000fe200078e0a06 */
[C---:B------:R-:W-:Y:S01]  /*4f50*/  ISETP.GT.U32.AND P6, PT, R6.reuse, R107, PT ;  /* 0x0000006b0600720c */ /* 0x040fe20003fc4070 */
[----:B------:R-:W-:-:S02]  /*4f60*/  IMAD R245, R6, R5, R245 ;  /* 0x0000000506f57224 */ /* 0x000fc400078e02f5 */
[----:B------:R-:W-:Y:S01]  /*4f70*/  IMAD.HI.U32 R24, R4, R25, RZ ;  /* 0x0000001904187227 */ /* 0x000fe200078e00ff */
[----:B------:R-:W-:-:S03]  /*4f80*/  ISETP.GT.U32.AND P3, PT, R6, R242, PT ;  /* 0x000000f20600720c */ /* 0x000fc60003f64070 */
[----:B------:R-:W-:Y:S01]  /*4f90*/  @!P4 IMAD.IADD R241, R241, 0x1, -R6 ;  /* 0x00000001f1f1c824 */ /* 0x000fe200078e0a06 */
[----:B------:R-:W-:Y:S01]  /*4fa0*/  ISETP.GT.U32.AND P4, PT, R6, R245, PT ;  /* 0x000000f50600720c */ /* 0x000fe20003f84070 */
[----:B------:R-:W-:Y:S02]  /*4fb0*/  IMAD.MOV R24, RZ, RZ, -R24 ;  /* 0x000000ffff187224 */ /* 0x000fe400078e0a18 */
[----:B------:R-:W-:Y:S02]  /*4fc0*/  VIADD R5, R2, 0x6a ;  /* 0x0000006a02057836 */ /* 0x000fe40000000000 */
[----:B------:R-:W-:Y:S02]  /*4fd0*/  IMAD R246, R6, R24, R25 ;  /* 0x0000001806f67224 */ /* 0x000fe400078e0219 */
[--C-:B------:R-:W-:Y:S01]  /*4fe0*/  @!P6 IMAD.IADD R107, R107, 0x1, -R6.reuse ;  /* 0x000000016b6be824 */ /* 0x100fe200078e0a06 */
[----:B------:R-:W-:Y:S01]  /*4ff0*/  IABS R249, R5 ;  /* 0x0000000500f97213 */ /* 0x000fe20000000000 */
[--C-:B------:R-:W-:Y:S01]  /*5000*/  @!P3 IMAD.IADD R242, R242, 0x1, -R6.reuse ;  /* 0x00000001f2f2b824 */ /* 0x100fe200078e0a06 */
[----:B------:R-:W-:Y:S01]  /*5010*/  ISETP.GT.U32.AND P3, PT, R6, R246, PT ;  /* 0x000000f60600720c */ /* 0x000fe20003f64070 */
[----:B------:R-:W-:Y:S01]  /*5020*/  @!P0 IMAD.MOV R107, RZ, RZ, -R107 ;  /* 0x000000ffff6b8224 */ /* 0x000fe200078e0a6b */
[----:B------:R-:W-:Y:S01]  /*5030*/  ISETP.GE.AND P0, PT, R5, RZ, PT ;  /* 0x000000ff0500720c */ /* 0x000fe20003f06270 */
[----:B------:R-:W-:Y:S01]  /*5040*/  VIADD R5, R2, 0x6b ;  /* 0x0000006b02057836 */ /* 0x000fe20000000000 */
[----:B------:R-:W-:Y:S01]  /*5050*/  ISETP.GE.AND P6, PT, R111, RZ, PT ;  /* 0x000000ff6f00720c */ /* 0x000fe20003fc6270 */
[----:B------:R-:W-:-:S02]  /*5060*/  @!P4 IMAD.IADD R245, R245, 0x1, -R6 ;  /* 0x00000001f5f5c824 */ /* 0x000fc400078e0a06 */
[----:B------:R-:W-:Y:S01]  /*5070*/  @!P5 IMAD.MOV R241, RZ, RZ, -R241 ;  /* 0x000000fffff1d224 */ /* 0x000fe200078e0af1 */
[----:B------:R-:W-:Y:S01]  /*5080*/  ISETP.GE.AND P5, PT, R5, RZ, PT ;  /* 0x000000ff0500720c */ /* 0x000fe20003fa6270 */
[----:B------:R-:W-:Y:S01]  /*5090*/  VIADD R24, R2, 0x6c ;  /* 0x0000006c02187836 */ /* 0x000fe20000000000 */
[----:B------:R-:W-:Y:S01]  /*50a0*/  IABS R251, R5 ;  /* 0x0000000500fb7213 */ /* 0x000fe20000000000 */
[----:B------:R-:W-:Y:S01]  /*50b0*/  IMAD.HI.U32 R5, R4, R249, RZ ;  /* 0x000000f904057227 */ /* 0x000fe200078e00ff */
[----:B------:R-:W-:Y:S02]  /*50c0*/  ISETP.GT.U32.AND P4, PT, R6, R245, PT ;  /* 0x000000f50600720c */ /* 0x000fe40003f84070 */
[----:B------:R-:W-:Y:S01]  /*50d0*/  IABS R239, R24 ;  /* 0x0000001800ef7213 */ /* 0x000fe20000000000 */
[----:B------:R-:W-:Y:S02]  /*50e0*/  IMAD.MOV R25, RZ, RZ, -R5 ;  /* 0x000000ffff197224 */ /* 0x000fe400078e0a05 */
[----:B------:R-:W-:-:S04]  /*50f0*/  IMAD.HI.U32 R5, R4, R251, RZ ;  /* 0x000000fb04057227 */ /* 0x000fc800078e00ff */
[----:B------:R-:W-:Y:S02]  /*5100*/  @!P3 IMAD.IADD R246, R246, 0x1, -R6 ;  /* 0x00000001f6f6b824 */ /* 0x000fe400078e0a06 */
[----:B------:R-:W-:Y:S02]  /*5110*/  IMAD.MOV R5, RZ, RZ, -R5 ;  /* 0x000000ffff057224 */ /* 0x000fe400078e0a05 */
[----:B------:R-:W-:Y:S01]  /*5120*/  @!P1 IMAD.MOV R242, RZ, RZ, -R242 ;  /* 0x000000fffff29224 */ /* 0x000fe200078e0af2 */
[----:B------:R-:W-:Y:S01]  /*5130*/  ISETP.GT.U32.AND P3, PT, R6, R246, PT ;  /* 0x000000f60600720c */ /* 0x000fe20003f64070 */
[----:B------:R-:W-:Y:S01]  /*5140*/  @!P4 IMAD.IADD R245, R245, 0x1, -R6 ;  /* 0x00000001f5f5c824 */ /* 0x000fe200078e0a06 */
[----:B------:R-:W-:Y:S01]  /*5150*/  ISETP.GE.AND P1, PT, R24, RZ, PT ;  /* 0x000000ff1800720c */ /* 0x000fe20003f26270 */
[----:B------:R-:W-:Y:S02]  /*5160*/  IMAD R251, R6, R5, R251 ;  /* 0x0000000506fb7224 */ /* 0x000fe400078e02fb */
[----:B------:R-:W-:-:S04]  /*5170*/  IMAD.HI.U32 R24, R4, R239, RZ ;  /* 0x000000ef04187227 */ /* 0x000fc800078e00ff */
[----:B------:R-:W-:Y:S01]  /*5180*/  @!P2 IMAD.MOV R245, RZ, RZ, -R245 ;  /* 0x000000fffff5a224 */ /* 0x000fe200078e0af5 */
[----:B------:R-:W-:Y:S01]  /*5190*/  ISETP.GT.U32.AND P2, PT, R6, R251, PT ;  /* 0x000000fb0600720c */ /* 0x000fe20003f44070 */
[----:B------:R-:W-:Y:S02]  /*51a0*/  IMAD.MOV R24, RZ, RZ, -R24 ;  /* 0x000000ffff187224 */ /* 0x000fe400078e0a18 */
[----:B------:R-:W-:Y:S02]  /*51b0*/  VIADD R5, R2, 0x6d ;  /* 0x0000006d02057836 */ /* 0x000fe40000000000 */
[----:B------:R-:W-:Y:S02]  /*51c0*/  IMAD R239, R6, R24, R239 ;  /* 0x0000001806ef7224 */ /* 0x000fe400078e02ef */
[----:B------:R-:W-:Y:S01]  /*51d0*/  @!P3 IMAD.IADD R246, R246, 0x1, -R6 ;  /* 0x00000001f6f6b824 */ /* 0x000fe200078e0a06 */
[----:B------:R-:W-:Y:S01]  /*51e0*/  IABS R237, R5 ;  /* 0x0000000500ed7213 */ /* 0x000fe20000000000 */
[C---:B------:R-:W-:Y:S01]  /*51f0*/  IMAD R249, R6.reuse, R25, R249 ;  /* 0x0000001906f97224 */ /* 0x040fe200078e02f9 */
[----:B------:R-:W-:Y:S01]  /*5200*/  ISETP.GE.AND P3, PT, R5, RZ, PT ;  /* 0x000000ff0500720c */ /* 0x000fe20003f66270 */
[----:B------:R-:W-:Y:S01]  /*5210*/  @!P6 IMAD.MOV R246, RZ, RZ, -R246 ;  /* 0x000000fffff6e224 */ /* 0x000fe200078e0af6 */
[C---:B------:R-:W-:Y:S01]  /*5220*/  ISETP.GT.U32.AND P6, PT, R6.reuse, R239, PT ;  /* 0x000000ef0600720c */ /* 0x040fe20003fc4070 */
[----:B------:R-:W-:Y:S01]  /*5230*/  @!P2 IMAD.IADD R251, R251, 0x1, -R6 ;  /* 0x00000001fbfba824 */ /* 0x000fe200078e0a06 */
[----:B------:R-:W-:Y:S01]  /*5240*/  ISETP.GT.U32.AND P4, PT, R6, R249, PT ;  /* 0x000000f90600720c */ /* 0x000fe20003f84070 */
[----:B------:R-:W-:-:S03]  /*5250*/  IMAD.HI.U32 R5, R4, R237, RZ ;  /* 0x000000ed04057227 */ /* 0x000fc600078e00ff */
[----:B------:R-:W-:Y:S01]  /*5260*/  ISETP.GT.U32.AND P2, PT, R6, R251, PT ;  /* 0x000000fb0600720c */ /* 0x000fe20003f44070 */
[----:B------:R-:W-:Y:S02]  /*5270*/  IMAD.MOV R5, RZ, RZ, -R5 ;  /* 0x000000ffff057224 */ /* 0x000fe400078e0a05 */
[----:B------:R-:W-:Y:S02]  /*5280*/  VIADD R25, R2, 0x6e ;  /* 0x0000006e02197836 */ /* 0x000fe40000000000 */
[----:B------:R-:W-:Y:S02]  /*5290*/  IMAD R237, R6, R5, R237 ;  /* 0x0000000506ed7224 */ /* 0x000fe400078e02ed */
[----:B------:R-:W-:Y:S01]  /*52a0*/  VIADD R5, R2, 0x6f ;  /* 0x0000006f02057836 */ /* 0x000fe20000000000 */
[----:B------:R-:W-:Y:S01]  /*52b0*/  IABS R235, R25 ;  /* 0x0000001900eb7213 */ /* 0x000fe20000000000 */
[--C-:B------:R-:W-:Y:S02]  /*52c0*/  @!P6 IMAD.IADD R239, R239, 0x1, -R6.reuse ;  /* 0x00000001efefe824 */ /* 0x100fe400078e0a06 */
[----:B------:R-:W-:Y:S01]  /*52d0*/  @!P4 IMAD.IADD R249, R249, 0x1, -R6 ;  /* 0x00000001f9f9c824 */ /* 0x000fe200078e0a06 */
[----:B------:R-:W-:Y:S01]  /*52e0*/  IABS R233, R5 ;  /* 0x0000000500e97213 */ /* 0x000fe20000000000 */
[----:B------:R-:W-:Y:S01]  /*52f0*/  IMAD.HI.U32 R24, R4, R235, RZ ;  /* 0x000000eb04187227 */ /* 0x000fe200078e00ff */
[----:B------:R-:W-:-:S02]  /*5300*/  ISETP.GT.U32.AND P6, PT, R6, R239, PT ;  /* 0x000000ef0600720c */ /* 0x000fc40003fc4070 */
[----:B------:R-:W-:Y:S01]  /*5310*/  ISETP.GT.U32.AND P4, PT, R6, R249, PT ;  /* 0x000000f90600720c */ /* 0x000fe20003f84070 */
[----:B------:R-:W-:Y:S01]  /*5320*/  @!P2 IMAD.IADD R251, R251, 0x1, -R6 ;  /* 0x00000001fbfba824 */ /* 0x000fe200078e0a06 */
[----:B------:R-:W-:Y:S01]  /*5330*/  ISETP.GE.AND P2, PT, R5, RZ, PT ;  /* 0x000000ff0500720c */ /* 0x000fe20003f46270 */
[----:B------:R-:W-:Y:S02]  /*5340*/  IMAD.MOV R24, RZ, RZ, -R24 ;  /* 0x000000ffff187224 */ /* 0x000fe400078e0a18 */
[----:B------:R-:W-:-:S04]  /*5350*/  IMAD.HI.U32 R5, R4, R233, RZ ;  /* 0x000000e904057227 */ /* 0x000fc800078e00ff */
[----:B------:R-:W-:Y:S02]  /*5360*/  IMAD R235, R6, R24, R235 ;  /* 0x0000001806eb7224 */ /* 0x000fe400078e02eb */
[----:B------:R-:W-:Y:S02]  /*5370*/  IMAD.MOV R5, RZ, RZ, -R5 ;  /* 0x000000ffff057224 */ /* 0x000fe400078e0a05 */
[----:B------:R-:W-:Y:S02]  /*5380*/  VIADD R24, R2, 0x70 ;  /* 0x0000007002187836 */ /* 0x000fe40000000000 */
[--C-:B------:R-:W-:Y:S01]  /*5390*/  @!P6 IMAD.IADD R239, R239, 0x1, -R6.reuse ;  /* 0x00000001efefe824 */ /* 0x100fe200078e0a06 */
[C---:B------:R-:W-:Y:S01]  /*53a0*/  ISETP.GT.U32.AND P6, PT, R6.reuse, R235, PT ;  /* 0x000000eb0600720c */ /* 0x040fe20003fc4070 */
[C---:B------:R-:W-:Y:S01]  /*53b0*/  IMAD R233, R6.reuse, R5, R233 ;  /* 0x0000000506e97224 */ /* 0x040fe200078e02e9 */
[----:B------:R-:W-:Y:S01]  /*53c0*/  IABS R231, R24 ;  /* 0x0000001800e77213 */ /* 0x000fe20000000000 */
[----:B------:R-:W-:Y:S01]  /*53d0*/  @!P4 IMAD.IADD R249, R249, 0x1, -R6 ;  /* 0x00000001f9f9c824 */ /* 0x000fe200078e0a06 */
[----:B------:R-:W-:Y:S01]  /*53e0*/  ISETP.GE.AND P4, PT, R25, RZ, PT ;  /* 0x000000ff1900720c */ /* 0x000fe20003f86270 */
[----:B------:R-:W-:Y:S01]  /*53f0*/  @!P1 IMAD.MOV R239, RZ, RZ, -R239 ;  /* 0x000000ffffef9224 */ /* 0x000fe200078e0aef */
[----:B------:R-:W-:Y:S01]  /*5400*/  ISETP.GT.U32.AND P1, PT, R6, R233, PT ;  /* 0x000000e90600720c */ /* 0x000fe20003f24070 */
[----:B------:R-:W-:-:S02]  /*5410*/  VIADD R25, R2, 0x71 ;  /* 0x0000007102197836 */ /* 0x000fc40000000000 */
[----:B------:R-:W-:-:S03]  /*5420*/  IMAD.HI.U32 R5, R4, R231, RZ ;  /* 0x000000e704057227 */ /* 0x000fc600078e00ff */
[----:B------:R-:W-:Y:S01]  /*5430*/  IABS R229, R25 ;  /* 0x0000001900e57213 */ /* 0x000fe20000000000 */
[----:B------:R-:W-:Y:S01]  /*5440*/  @!P5 IMAD.MOV R251, RZ, RZ, -R251 ;  /* 0x000000fffffbd224 */ /* 0x000fe200078e0afb */
[----:B------:R-:W-:Y:S01]  /*5450*/  ISETP.GE.AND P5, PT, R24, RZ, PT ;  /* 0x000000ff1800720c */ /* 0x000fe20003fa6270 */
[----:B------:R-:W-:Y:S02]  /*5460*/  VIADD R108, R2, 0x72 ;  /* 0x00000072026c7836 */ /* 0x000fe40000000000 */
[----:B------:R-:W-:Y:S02]  /*5470*/  IMAD.MOV R24, RZ, RZ, -R5 ;  /* 0x000000ffff187224 */ /* 0x000fe400078e0a05 */
[----:B------:R-:W-:Y:S01]  /*5480*/  @!P6 IMAD.IADD R235, R235, 0x1, -R6 ;  /* 0x00000001ebebe824 */ /* 0x000fe200078e0a06 */
[----:B------:R-:W-:Y:S01]  /*5490*/  IABS R227, R108 ;  /* 0x0000006c00e37213 */ /* 0x000fe20000000000 */
[----:B------:R-:W-:-:S03]  /*54a0*/  IMAD.HI.U32 R5, R4, R229, RZ ;  /* 0x000000e504057227 */ /* 0x000fc600078e00ff */
[C---:B------:R-:W-:Y:S01]  /*54b0*/  ISETP.GT.U32.AND P6, PT, R6.reuse, R235, PT ;  /* 0x000000eb0600720c */ /* 0x040fe20003fc4070 */
[----:B------:R-:W-:Y:S01]  /*54c0*/  @!P0 IMAD.MOV R249, RZ, RZ, -R249 ;  /* 0x000000fffff98224 */ /* 0x000fe200078e0af9 */
[C---:B------:R-:W-:Y:S01]  /*54d0*/  ISETP.GT.U32.AND P0, PT, R6.reuse, R237, PT ;  /* 0x000000ed0600720c */ /* 0x040fe20003f04070 */
[----:B------:R-:W-:Y:S02]  /*54e0*/  @!P1 IMAD.IADD R233, R233, 0x1, -R6 ;  /* 0x00000001e9e99824 */ /* 0x000fe400078e0a06 */
[----:B------:R-:W-:Y:S02]  /*54f0*/  IMAD.MOV R5, RZ, RZ, -R5 ;  /* 0x000000ffff057224 */ /* 0x000fe400078e0a05 */
[C---:B------:R-:W-:Y:S01]  /*5500*/  IMAD R231, R6.reuse, R24, R231 ;  /* 0x0000001806e77224 */ /* 0x040fe200078e02e7 */
[C---:B------:R-:W-:Y:S01]  /*5510*/  ISETP.GT.U32.AND P1, PT, R6.reuse, R233, PT ;  /* 0x000000e90600720c */ /* 0x040fe20003f24070 */
[----:B------:R-:W-:Y:S02]  /*5520*/  IMAD R229, R6, R5, R229 ;  /* 0x0000000506e57224 */ /* 0x000fe400078e02e5 */
[----:B------:R-:W-:-:S02]  /*5530*/  VIADD R24, R2, 0x73 ;  /* 0x0000007302187836 */ /* 0x000fc40000000000 */
[----:B------:R-:W-:-:S03]  /*5540*/  IMAD.HI.U32 R5, R4, R227, RZ ;  /* 0x000000e304057227 */ /* 0x000fc600078e00ff */
[----:B------:R-:W-:Y:S01]  /*5550*/  IABS R225, R24 ;  /* 0x0000001800e17213 */ /* 0x000fe20000000000 */
[----:B------:R-:W-:Y:S02]  /*5560*/  IMAD.MOV R5, RZ, RZ, -R5 ;  /* 0x000000ffff057224 */ /* 0x000fe400078e0a05 */
[--C-:B------:R-:W-:Y:S02]  /*5570*/  @!P0 IMAD.IADD R237, R237, 0x1, -R6.reuse ;  /* 0x00000001eded8824 */ /* 0x100fe400078e0a06 */
[----:B------:R-:W-:Y:S01]  /*5580*/  @!P6 IMAD.IADD R235, R235, 0x1, -R6 ;  /* 0x00000001ebebe824 */ /* 0x000fe200078e0a06 */
[C---:B------:R-:W-:Y:S01]  /*5590*/  ISETP.GT.U32.AND P6, PT, R6.reuse, R229, PT ;  /* 0x000000e50600720c */ /* 0x040fe20003fc4070 */
[C---:B------:R-:W-:Y:S01]  /*55a0*/  IMAD R227, R6.reuse, R5, R227 ;  /* 0x0000000506e37224 */ /* 0x040fe200078e02e3 */
[----:B------:R-:W-:Y:S01]  /*55b0*/  ISETP.GT.U32.AND P0, PT, R6, R237, PT ;  /* 0x000000ed0600720c */ /* 0x000fe20003f04070 */
[----:B------:R-:W-:-:S04]  /*55c0*/  IMAD.HI.U32 R5, R4, R225, RZ ;  /* 0x000000e104057227 */ /* 0x000fc800078e00ff */
[--C-:B------:R-:W-:Y:S01]  /*55d0*/  @!P1 IMAD.IADD R233, R233, 0x1, -R6.reuse ;  /* 0x00000001e9e99824 */ /* 0x100fe200078e0a06 */
[C---:B------:R-:W-:Y:S01]  /*55e0*/  ISETP.GT.U32.AND P1, PT, R6.reuse, R227, PT ;  /* 0x000000e30600720c */ /* 0x040fe20003f24070 */
[----:B------:R-:W-:Y:S02]  /*55f0*/  IMAD.MOV R5, RZ, RZ, -R5 ;  /* 0x000000ffff057224 */ /* 0x000fe400078e0a05 */
[----:B------:R-:W-:Y:S02]  /*5600*/  @!P2 IMAD.MOV R233, RZ, RZ, -R233 ;  /* 0x000000ffffe9a224 */ /* 0x000fe400078e0ae9 */
[----:B------:R-:W-:Y:S02]  /*5610*/  IMAD R225, R6, R5, R225 ;  /* 0x0000000506e17224 */ /* 0x000fe400078e02e1 */
[--C-:B------:R-:W-:Y:S01]  /*5620*/  @!P6 IMAD.IADD R229, R229, 0x1, -R6.reuse ;  /* 0x00000001e5e5e824 */ /* 0x100fe200078e0a06 */
[----:B------:R-:W-:Y:S01]  /*5630*/  ISETP.GE.AND P6, PT, R108, RZ, PT ;  /* 0x000000ff6c00720c */ /* 0x000fe20003fc6270 */
[--C-:B------:R-:W-:Y:S01]  /*5640*/  @!P0 IMAD.IADD R237, R237, 0x1, -R6.reuse ;  /* 0x00000001eded8824 */ /* 0x100fe200078e0a06 */
[C---:B------:R-:W-:Y:S01]  /*5650*/  ISETP.GT.U32.AND P2, PT, R6.reuse, R225, PT ;  /* 0x000000e10600720c */ /* 0x040fe20003f44070 */
[----:B------:R-:W-:Y:S01]  /*5660*/  @!P4 IMAD.MOV R235, RZ, RZ, -R235 ;  /* 0x000000ffffebc224 */ /* 0x000fe200078e0aeb */
[C---:B------:R-:W-:Y:S01]  /*5670*/  ISETP.GT.U32.AND P0, PT, R6.reuse, R231, PT ;  /* 0x000000e70600720c */ /* 0x040fe20003f04070 */
[----:B------:R-:W-:Y:S01]  /*5680*/  @!P1 IMAD.IADD R227, R227, 0x1, -R6 ;  /* 0x00000001e3e39824 */ /* 0x000fe200078e0a06 */
[----:B------:R-:W-:Y:S01]  /*5690*/  ISETP.GT.U32.AND P4, PT, R6, R229, PT ;  /* 0x000000e50600720c */ /* 0x000fe20003f84070 */
[----:B------:R-:W-:-:S02]  /*56a0*/  VIADD R5, R2, 0x74 ;  /* 0x0000007402057836 */ /* 0x000fc40000000000 */
[----:B------:R-:W-:Y:S01]  /*56b0*/  VIADD R108, R2, 0x77 ;  /* 0x00000077026c7836 */ /* 0x000fe20000000000 */
[----:B------:R-:W-:Y:S01]  /*56c0*/  ISETP.GT.U32.AND P1, PT, R6, R227, PT ;  /* 0x000000e30600720c */ /* 0x000fe20003f24070 */
[----:B------:R-:W-:Y:S01]  /*56d0*/  @!P3 IMAD.MOV R237, RZ, RZ, -R237 ;  /* 0x000000ffffedb224 */ /* 0x000fe200078e0aed */
[----:B------:R-:W-:Y:S01]  /*56e0*/  IABS R223, R5 ;  /* 0x0000000500df7213 */ /* 0x000fe20000000000 */
[----:B----4-:R-:W-:Y:S01]  /*56f0*/  IMAD R123, R3, R152, RZ ;  /* 0x00000098037b7224 */ /* 0x010fe200078e02ff */
[----:B------:R-:W-:Y:S01]  /*5700*/  IABS R217, R108 ;  /* 0x0000006c00d97213 */ /* 0x000fe20000000000 */
[--C-:B------:R-:W-:Y:S02]  /*5710*/  @!P2 IMAD.IADD R225, R225, 0x1, -R6.reuse ;  /* 0x00000001e1e1a824 */ /* 0x100fe400078e0a06 */
[--C-:B------:R-:W-:Y:S01]  /*5720*/  @!P0 IMAD.IADD R231, R231, 0x1, -R6.reuse ;  /* 0x00000001e7e78824 */ /* 0x100fe200078e0a06 */
[----:B------:R-:W-:Y:S01]  /*5730*/  ISETP.GE.AND P0, PT, R25, RZ, PT ;  /* 0x000000ff1900720c */ /* 0x000fe20003f06270 */
[----:B------:R-:W-:Y:S01]  /*5740*/  @!P4 IMAD.IADD R229, R229, 0x1, -R6 ;  /* 0x00000001e5e5c824 */ /* 0x000fe200078e0a06 */
[----:B------:R-:W-:Y:S01]  /*5750*/  ISETP.GE.AND P4, PT, R5, RZ, PT ;  /* 0x000000ff0500720c */ /* 0x000fe20003f86270 */
[----:B------:R-:W-:Y:S01]  /*5760*/  IMAD.HI.U32 R5, R4, R223, RZ ;  /* 0x000000df04057227 */ /* 0x000fe200078e00ff */
[----:B------:R-:W-:-:S02]  /*5770*/  ISETP.GT.U32.AND P2, PT, R6, R225, PT ;  /* 0x000000e10600720c */ /* 0x000fc40003f44070 */
[----:B------:R-:W-:Y:S01]  /*5780*/  ISETP.GT.U32.AND P3, PT, R6, R231, PT ;  /* 0x000000e70600720c */ /* 0x000fe20003f64070 */
[--C-:B------:R-:W-:Y:S01]  /*5790*/  @!P1 IMAD.IADD R227, R227, 0x1, -R6.reuse ;  /* 0x00000001e3e39824 */ /* 0x100fe200078e0a06 */
[----:B------:R-:W-:Y:S01]  /*57a0*/  ISETP.GE.AND P1, PT, R108, RZ, PT ;  /* 0x000000ff6c00720c */ /* 0x000fe20003f26270 */
[----:B------:R-:W-:Y:S02]  /*57b0*/  IMAD.MOV R108, RZ, RZ, -R5 ;  /* 0x000000ffff6c7224 */ /* 0x000fe400078e0a05 */
[----:B------:R-:W-:Y:S02]  /*57c0*/  IMAD R169, R152, 0x2, R123 ;  /* 0x0000000298a97824 */ /* 0x000fe400078e027b */
[----:B------:R-:W-:Y:S02]  /*57d0*/  IMAD R223, R6, R108, R223 ;  /* 0x0000006c06df7224 */ /* 0x000fe400078e02df */
[----:B------:R-:W-:Y:S02]  /*57e0*/  IMAD R213, R152, 0x2, R169 ;  /* 0x0000000298d57824 */ /* 0x000fe400078e02a9 */
[--C-:B------:R-:W-:Y:S01]  /*57f0*/  @!P2 IMAD.IADD R225, R225, 0x1, -R6.reuse ;  /* 0x00000001e1e1a824 */ /* 0x100fe200078e0a06 */
[----:B------:R-:W-:Y:S01]  /*5800*/  ISETP.GT.U32.AND P2, PT, R6, R223, PT ;  /* 0x000000df0600720c */ /* 0x000fe20003f44070 */
[----:B------:R-:W-:Y:S01]  /*5810*/  @!P3 IMAD.IADD R231, R231, 0x1, -R6 ;  /* 0x00000001e7e7b824 */ /* 0x000fe200078e0a06 */
[----:B------:R-:W-:Y:S01]  /*5820*/  ISETP.GE.AND P3, PT, R24, RZ, PT ;  /* 0x000000ff1800720c */ /* 0x000fe20003f66270 */
[----:B------:R-:W-:-:S02]  /*5830*/  VIADD R24, R2, 0x75 ;  /* 0x0000007502187836 */ /* 0x000fc40000000000 */
[----:B------:R-:W-:Y:S02]  /*5840*/  IMAD R211, R152, 0x2, R213 ;  /* 0x0000000298d37824 */ /* 0x000fe400078e02d5 */
[----:B------:R-:W-:Y:S01]  /*5850*/  VIADD R25, R2, 0x76 ;  /* 0x0000007602197836 */ /* 0x000fe20000000000 */
[----:B------:R-:W-:Y:S01]  /*5860*/  IABS R221, R24 ;  /* 0x0000001800dd7213 */ /* 0x000fe20000000000 */
[----:B------:R-:W-:Y:S02]  /*5870*/  IMAD R209, R152, 0x2, R211 ;  /* 0x0000000298d17824 */ /* 0x000fe400078e02d3 */
[----:B------:R-:W-:Y:S01]  /*5880*/  @!P5 IMAD.MOV R231, RZ, RZ, -R231 ;  /* 0x000000ffffe7d224 */ /* 0x000fe200078e0ae7 */
[----:B------:R-:W-:Y:S01]  /*5890*/  IABS R219, R25 ;  /* 0x0000001900db7213 */ /* 0x000fe20000000000 */
[----:B------:R-:W-:Y:S01]  /*58a0*/  @!P2 IMAD.IADD R223, R223, 0x1, -R6 ;  /* 0x00000001dfdfa824 */ /* 0x000fe200078e0a06 */
[----:B------:R-:W-:Y:S01]  /*58b0*/  ISETP.GE.AND P5, PT, R24, RZ, PT ;  /* 0x000000ff1800720c */ /* 0x000fe20003fa6270 */
[----:B------:R-:W-:-:S02]  /*58c0*/  @!P3 IMAD.MOV R225, RZ, RZ, -R225 ;  /* 0x000000ffffe1b224 */ /* 0x000fc400078e0ae1 */
[----:B------:R-:W-:Y:S01]  /*58d0*/  IMAD.HI.U32 R5, R4, R221, RZ ;  /* 0x000000dd04057227 */ /* 0x000fe200078e00ff */
[----:B------:R-:W-:-:S03]  /*58e0*/  ISETP.GT.U32.AND P3, PT, R6, R223, PT ;  /* 0x000000df0600720c */ /* 0x000fc60003f64070 */
[----:B------:R-:W-:Y:S02]  /*58f0*/  IMAD.MOV R5, RZ, RZ, -R5 ;  /* 0x000000ffff057224 */ /* 0x000fe400078e0a05 */
[----:B------:R-:W-:Y:S02]  /*5900*/  IMAD R207, R152, 0x2, R209 ;  /* 0x0000000298cf7824 */ /* 0x000fe400078e02d1 */
[----:B------:R-:W-:Y:S02]  /*5910*/  IMAD R221, R6, R5, R221 ;  /* 0x0000000506dd7224 */ /* 0x000fe400078e02dd */
[----:B------:R-:W-:Y:S02]  /*5920*/  IMAD R197, R152, 0x2, R207 ;  /* 0x0000000298c57824 */ /* 0x000fe400078e02cf */
[----:B------:R-:W-:-:S04]  /*5930*/  IMAD.HI.U32 R24, R4, R219, RZ ;  /* 0x000000db04187227 */ /* 0x000fc800078e00ff */
[----:B------:R-:W-:Y:S01]  /*5940*/  @!P3 IMAD.IADD R223, R223, 0x1, -R6 ;  /* 0x00000001dfdfb824 */ /* 0x000fe200078e0a06 */
[----:B------:R-:W-:Y:S01]  /*5950*/  ISETP.GT.U32.AND P3, PT, R6, R221, PT ;  /* 0x000000dd0600720c */ /* 0x000fe20003f64070 */
[C---:B------:R-:W-:Y:S02]  /*5960*/  IMAD R195, R152.reuse, 0x2, R197 ;  /* 0x0000000298c37824 */ /* 0x040fe400078e02c5 */
[----:B------:R-:W-:Y:S02]  /*5970*/  IMAD.MOV R24, RZ, RZ, -R24 ;  /* 0x000000ffff187224 */ /* 0x000fe400078e0a18 */
[C---:B------:R-:W-:Y:S02]  /*5980*/  IMAD R129, R152.reuse, 0x2, R195 ;  /* 0x0000000298817824 */ /* 0x040fe400078e02c3 */
[----:B------:R-:W-:Y:S01]  /*5990*/  @!P0 IMAD.MOV R229, RZ, RZ, -R229 ;  /* 0x000000ffffe58224 */ /* 0x000fe200078e0ae5 */
[----:B------:R-:W-:Y:S01]  /*59a0*/  ISETP.GE.AND P0, PT, R25, RZ, PT ;  /* 0x000000ff1900720c */ /* 0x000fe20003f06270 */
[----:B------:R-:W-:-:S02]  /*59b0*/  IMAD R185, R152, 0x2, R129 ;  /* 0x0000000298b97824 */ /* 0x000fc400078e0281 */
[----:B------:R-:W-:Y:S02]  /*59c0*/  IMAD R219, R6, R24, R219 ;  /* 0x0000001806db7224 */ /* 0x000fe400078e02db */
[----:B------:R-:W-:Y:S02]  /*59d0*/  @!P3 IMAD.IADD R221, R221, 0x1, -R6 ;  /* 0x00000001ddddb824 */ /* 0x000fe400078e0a06 */
[----:B------:R-:W-:Y:S02]  /*59e0*/  IMAD R177, R152, 0x2, R185 ;  /* 0x0000000298b17824 */ /* 0x000fe400078e02b9 */
[----:B------:R-:W-:Y:S01]  /*59f0*/  IMAD.HI.U32 R25, R4, R217, RZ ;  /* 0x000000d904197227 */ /* 0x000fe200078e00ff */
[----:B------:R-:W-:-:S03]  /*5a00*/  ISETP.GT.U32.AND P3, PT, R6, R221, PT ;  /* 0x000000dd0600720c */ /* 0x000fc60003f64070 */
[----:B------:R-:W-:Y:S02]  /*5a10*/  IMAD R137, R152, 0x2, R177 ;  /* 0x0000000298897824 */ /* 0x000fe400078e02b1 */
[----:B------:R-:W-:Y:S01]  /*5a20*/  @!P4 IMAD.MOV R223, RZ, RZ, -R223 ;  /* 0x000000ffffdfc224 */ /* 0x000fe200078e0adf */
[----:B------:R-:W-:Y:S01]  /*5a30*/  ISETP.GT.U32.AND P4, PT, R6, R219, PT ;  /* 0x000000db0600720c */ /* 0x000fe20003f84070 */
[----:B------:R-:W-:Y:S02]  /*5a40*/  IMAD.MOV R25, RZ, RZ, -R25 ;  /* 0x000000ffff197224 */ /* 0x000fe400078e0a19 */
[----:B------:R-:W-:Y:S02]  /*5a50*/  VIADD R5, R2, 0x78 ;  /* 0x0000007802057836 */ /* 0x000fe40000000000 */
[----:B------:R-:W-:Y:S02]  /*5a60*/  IMAD R171, R152, 0x2, R137 ;  /* 0x0000000298ab7824 */ /* 0x000fe400078e0289 */
[----:B------:R-:W-:Y:S01]  /*5a70*/  IMAD R217, R6, R25, R217 ;  /* 0x0000001906d97224 */ /* 0x000fe200078e02d9 */
[----:B------:R-:W-:Y:S01]  /*5a80*/  IABS R215, R5 ;  /* 0x0000000500d77213 */ /* 0x000fe20000000000 */
[----:B------:R-:W-:-:S02]  /*5a90*/  VIADD R24, R2, 0x79 ;  /* 0x0000007902187836 */ /* 0x000fc40000000000 */
[C---:B------:R-:W-:Y:S02]  /*5aa0*/  IMAD R149, R152.reuse, 0x2, R171 ;  /* 0x0000000298957824 */ /* 0x040fe400078e02ab */
[----:B------:R-:W-:Y:S01]  /*5ab0*/  @!P6 IMAD.MOV R227, RZ, RZ, -R227 ;  /* 0x000000ffffe3e224 */ /* 0x000fe200078e0ae3 */
[----:B------:R-:W-:Y:S01]  /*5ac0*/  ISETP.GE.AND P6, PT, R5, RZ, PT ;  /* 0x000000ff0500720c */ /* 0x000fe20003fc6270 */
[----:B------:R-:W-:Y:S01]  /*5ad0*/  @!P3 IMAD.IADD R221, R221, 0x1, -R6 ;  /* 0x00000001ddddb824 */ /* 0x000fe200078e0a06 */
[----:B------:R-:W-:Y:S01]  /*5ae0*/  IABS R161, R24 ;  /* 0x0000001800a17213 */ /* 0x000fe20000000000 */
[----:B------:R-:W-:Y:S01]  /*5af0*/  IMAD R167, R152, 0x2, R149 ;  /* 0x0000000298a77824 */ /* 0x000fe200078e0295 */
[----:B------:R-:W-:Y:S01]  /*5b00*/  ISETP.GT.U32.AND P3, PT, R6, R217, PT ;  /* 0x000000d90600720c */ /* 0x000fe20003f64070 */
[----:B------:R-:W-:Y:S01]  /*5b10*/  VIADD R108, R2, 0x7a ;  /* 0x0000007a026c7836 */ /* 0x000fe20000000000 */
[----:B------:R-:W-:Y:S01]  /*5b20*/  ISETP.GE.AND P2, PT, R24, RZ, PT ;  /* 0x000000ff1800720c */ /* 0x000fe20003f46270 */
[----:B------:R-:W-:-:S03]  /*5b30*/  IMAD.HI.U32 R5, R4, R215, RZ ;  /* 0x000000d704057227 */ /* 0x000fc600078e00ff */
[----:B------:R-:W-:Y:S01]  /*5b40*/  IABS R141, R108 ;  /* 0x0000006c008d7213 */ /* 0x000fe20000000000 */
[----:B------:R-:W-:Y:S02]  /*5b50*/  @!P4 IMAD.IADD R219, R219, 0x1, -R6 ;  /* 0x00000001dbdbc824 */ /* 0x000fe400078e0a06 */
[----:B------:R-:W-:Y:S02]  /*5b60*/  IMAD R165, R152, 0x2, R167 ;  /* 0x0000000298a57824 */ /* 0x000fe400078e02a7 */
[----:B------:R-:W-:Y:S01]  /*5b70*/  VIADD R115, R2, 0x7b ;  /* 0x0000007b02737836 */ /* 0x000fe20000000000 */
[----:B------:R-:W-:Y:S01]  /*5b80*/  ISETP.GT.U32.AND P4, PT, R6, R219, PT ;  /* 0x000000db0600720c */ /* 0x000fe20003f84070 */
[----:B------:R-:W-:-:S03]  /*5b90*/  IMAD.HI.U32 R24, R4, R161, RZ ;  /* 0x000000a104187227 */ /* 0x000fc600078e00ff */
[----:B------:R-:W-:Y:S01]  /*5ba0*/  IABS R135, R115 ;  /* 0x0000007300877213 */ /* 0x000fe20000000000 */
[----:B------:R-:W-:Y:S02]  /*5bb0*/  IMAD.MOV R5, RZ, RZ, -R5 ;  /* 0x000000ffff057224 */ /* 0x000fe400078e0a05 */
[----:B------:R-:W-:Y:S02]  /*5bc0*/  IMAD R121, R152, 0x2, R165 ;  /* 0x0000000298797824 */ /* 0x000fe400078e02a5 */
[----:B------:R-:W-:Y:S02]  /*5bd0*/  IMAD.MOV R24, RZ, RZ, -R24 ;  /* 0x000000ffff187224 */ /* 0x000fe400078e0a18 */
[----:B------:R-:W-:Y:S02]  /*5be0*/  IMAD R215, R6, R5, R215 ;  /* 0x0000000506d77224 */ /* 0x000fe400078e02d7 */
[----:B------:R-:W-:-:S04]  /*5bf0*/  IMAD.HI.U32 R5, R4, R141, RZ ;  /* 0x0000008d04057227 */ /* 0x000fc800078e00ff */
[----:B------:R-:W-:Y:S02]  /*5c00*/  IMAD R205, R152, 0x2, R121 ;  /* 0x0000000298cd7824 */ /* 0x000fe400078e0279 */
[----:B------:R-:W-:Y:S02]  /*5c10*/  VIADD R120, R2, 0x7d ;  /* 0x0000007d02787836 */ /* 0x000fe40000000000 */
[----:B------:R-:W-:Y:S02]  /*5c20*/  IMAD R161, R6, R24, R161 ;  /* 0x0000001806a17224 */ /* 0x000fe400078e02a1 */
[----:B------:R-:W-:Y:S01]  /*5c30*/  @!P3 IMAD.IADD R217, R217, 0x1, -R6 ;  /* 0x00000001d9d9b824 */ /* 0x000fe200078e0a06 */
[----:B------:R-:W-:Y:S01]  /*5c40*/  IABS R119, R120 ;  /* 0x0000007800777213 */ /* 0x000fe20000000000 */
[----:B------:R-:W-:Y:S02]  /*5c50*/  IMAD.MOV R24, RZ, RZ, -R5 ;  /* 0x000000ffff187224 */ /* 0x000fe400078e0a05 */
[----:B------:R-:W-:Y:S01]  /*5c60*/  VIADD R118, R2, 0x7c ;  /* 0x0000007c02767836 */ /* 0x000fe20000000000 */
[----:B------:R-:W-:Y:S01]  /*5c70*/  ISETP.GT.U32.AND P3, PT, R6, R217, PT ;  /* 0x000000d90600720c */ /* 0x000fe20003f64070 */
[----:B------:R-:W-:-:S03]  /*5c80*/  IMAD.HI.U32 R5, R4, R135, RZ ;  /* 0x0000008704057227 */ /* 0x000fc600078e00ff */
[----:B------:R-:W-:Y:S01]  /*5c90*/  IABS R133, R118 ;  /* 0x0000007600857213 */ /* 0x000fe20000000000 */
[C---:B------:R-:W-:Y:S02]  /*5ca0*/  IMAD R203, R152.reuse, 0x2, R205 ;  /* 0x0000000298cb7824 */ /* 0x040fe400078e02cd */
[----:B------:R-:W-:Y:S02]  /*5cb0*/  IMAD.MOV R5, RZ, RZ, -R5 ;  /* 0x000000ffff057224 */ /* 0x000fe400078e0a05 */
[----:B------:R-:W-:Y:S02]  /*5cc0*/  IMAD R201, R152, 0x2, R203 ;  /* 0x0000000298c97824 */ /* 0x000fe400078e02cb */
[----:B------:R-:W-:Y:S01]  /*5cd0*/  @!P5 IMAD.MOV R221, RZ, RZ, -R221 ;  /* 0x000000ffffddd224 */ /* 0x000fe200078e0add */
[C---:B------:R-:W-:Y:S01]  /*5ce0*/  ISETP.GT.U32.AND P5, PT, R6.reuse, R215, PT ;  /* 0x000000d70600720c */ /* 0x040fe20003fa4070 */
[C---:B------:R-:W-:Y:S02]  /*5cf0*/  IMAD R141, R6.reuse, R24, R141 ;  /* 0x00000018068d7224 */ /* 0x040fe400078e028d */
[----:B------:R-:W-:Y:S01]  /*5d00*/  @!P4 IMAD.IADD R219, R219, 0x1, -R6 ;  /* 0x00000001dbdbc824 */ /* 0x000fe200078e0a06 */
[----:B------:R-:W-:Y:S01]  /*5d10*/  ISETP.GT.U32.AND P4, PT, R6, R161, PT ;  /* 0x000000a10600720c */ /* 0x000fe20003f84070 */
[----:B------:R-:W-:-:S04]  /*5d20*/  IMAD.HI.U32 R24, R4, R119, RZ ;  /* 0x0000007704187227 */ /* 0x000fc800078e00ff */
[----:B------:R-:W-:Y:S02]  /*5d30*/  IMAD R135, R6, R5, R135 ;  /* 0x0000000506877224 */ /* 0x000fe400078e0287 */
[----:B------:R-:W-:Y:S02]  /*5d40*/  IMAD R199, R152, 0x2, R201 ;  /* 0x0000000298c77824 */ /* 0x000fe400078e02c9 */
[----:B------:R-:W-:-:S04]  /*5d50*/  IMAD.HI.U32 R5, R4, R133, RZ ;  /* 0x0000008504057227 */ /* 0x000fc800078e00ff */
[----:B------:R-:W-:Y:S02]  /*5d60*/  IMAD.MOV R24, RZ, RZ, -R24 ;  /* 0x000000ffff187224 */ /* 0x000fe400078e0a18 */
[----:B------:R-:W-:Y:S02]  /*5d70*/  IMAD R193, R152, 0x2, R199 ;  /* 0x0000000298c17824 */ /* 0x000fe400078e02c7 */
[----:B------:R-:W-:Y:S02]  /*5d80*/  IMAD.MOV R5, RZ, RZ, -R5 ;  /* 0x000000ffff057224 */ /* 0x000fe400078e0a05 */
[----:B------:R-:W-:Y:S02]  /*5d90*/  IMAD R119, R6, R24, R119 ;  /* 0x0000001806777224 */ /* 0x000fe400078e0277 */
[----:B------:R-:W-:Y:S02]  /*5da0*/  VIADD R24, R2, 0x7e ;  /* 0x0000007e02187836 */ /* 0x000fe40000000000 */
[----:B------:R-:W-:Y:S01]  /*5db0*/  @!P3 IMAD.IADD R217, R217, 0x1, -R6 ;  /* 0x00000001d9d9b824 */ /* 0x000fe200078e0a06 */
[----:B------:R-:W-:Y:S01]  /*5dc0*/  ISETP.GT.U32.AND P3, PT, R6, R135, PT ;  /* 0x000000870600720c */ /* 0x000fe20003f64070 */
[----:B------:R-:W-:Y:S01]  /*5dd0*/  IMAD R191, R152, 0x2, R193 ;  /* 0x0000000298bf7824 */ /* 0x000fe200078e02c1 */
[----:B------:R-:W-:Y:S01]  /*5de0*/  IABS R113, R24 ;  /* 0x0000001800717213 */ /* 0x000fe20000000000 */
[----:B------:R-:W-:-:S02]  /*5df0*/  IMAD R133, R6, R5, R133 ;  /* 0x0000000506857224 */ /* 0x000fc400078e0285 */
[----:B------:R-:W-:-:S04]  /*5e00*/  IMAD.HI.U32 R5, R4, R117, RZ ;  /* 0x0000007504057227 */ /* 0x000fc800078e00ff */
[--C-:B------:R-:W-:Y:S02]  /*5e10*/  @!P5 IMAD.IADD R215, R215, 0x1, -R6.reuse ;  /* 0x00000001d7d7d824 */ /* 0x100fe400078e0a06 */
[----:B------:R-:W-:Y:S02]  /*5e20*/  @!P4 IMAD.IADD R161, R161, 0x1, -R6 ;  /* 0x00000001a1a1c824 */ /* 0x000fe400078e0a06 */
[----:B------:R-:W-:Y:S01]  /*5e30*/  IMAD R189, R152, 0x2, R191 ;  /* 0x0000000298bd7824 */ /* 0x000fe200078e02bf */
[C---:B------:R-:W-:Y:S01]  /*5e40*/  ISETP.GT.U32.AND P5, PT, R6.reuse, R215, PT ;  /* 0x000000d70600720c */ /* 0x040fe20003fa4070 */
[----:B------:R-:W-:Y:S01]  /*5e50*/  IMAD.MOV R5, RZ, RZ, -R5 ;  /* 0x000000ffff057224 */ /* 0x000fe200078e0a05 */
[C---:B------:R-:W-:Y:S01]  /*5e60*/  ISETP.GT.U32.AND P4, PT, R6.reuse, R161, PT ;  /* 0x000000a10600720c */ /* 0x040fe20003f84070 */
[----:B------:R-:W-:Y:S01]  /*5e70*/  @!P0 IMAD.MOV R219, RZ, RZ, -R219 ;  /* 0x000000ffffdb8224 */ /* 0x000fe200078e0adb */
[----:B------:R-:W-:Y:S01]  /*5e80*/  ISETP.GT.U32.AND P0, PT, R6, R141, PT ;  /* 0x0000008d0600720c */ /* 0x000fe20003f04070 */
[----:B------:R-:W-:-:S02]  /*5e90*/  IMAD R183, R152, 0x2, R189 ;  /* 0x0000000298b77824 */ /* 0x000fc400078e02bd */
[----:B------:R-:W-:-:S04]  /*5ea0*/  IMAD.HI.U32 R4, R4, R113, RZ ;  /* 0x0000007104047227 */ /* 0x000fc800078e00ff */
[----:B------:R-:W-:Y:S02]  /*5eb0*/  IMAD R117, R6, R5, R117 ;  /* 0x0000000506757224 */ /* 0x000fe400078e0275 */
[----:B------:R-:W-:Y:S02]  /*5ec0*/  IMAD R181, R152, 0x2, R183 ;  /* 0x0000000298b57824 */ /* 0x000fe400078e02b7 */
[----:B------:R-:W-:Y:S02]  /*5ed0*/  IMAD.MOV R4, RZ, RZ, -R4 ;  /* 0x000000ffff047224 */ /* 0x000fe400078e0a04 */
[----:B------:R-:W-:Y:S01]  /*5ee0*/  @!P3 IMAD.IADD R135, R135, 0x1, -R6 ;  /* 0x000000018787b824 */ /* 0x000fe200078e0a06 */
[----:B------:R-:W-:Y:S01]  /*5ef0*/  ISETP.GT.U32.AND P3, PT, R6, R117, PT ;  /* 0x000000750600720c */ /* 0x000fe20003f64070 */
[----:B------:R-:W-:Y:S02]  /*5f00*/  IMAD R175, R152, 0x2, R181 ;  /* 0x0000000298af7824 */ /* 0x000fe400078e02b5 */
[----:B------:R-:W-:-:S02]  /*5f10*/  IMAD R116, R6, R4, R113 ;  /* 0x0000000406747224 */ /* 0x000fc400078e0271 */
[----:B------:R-:W-:Y:S01]  /*5f20*/  IMAD R173, R152, 0x2, R175 ;  /* 0x0000000298ad7824 */ /* 0x000fe200078e02af */
[----:B------:R-:W1:Y:S01]  /*5f30*/  LDC.64 R4, c[0x0][0x230] ;  /* 0x00008c00ff047b82 */ /* 0x000e620000000a00 */
[--C-:B------:R-:W-:Y:S01]  /*5f40*/  @!P5 IMAD.IADD R215, R215, 0x1, -R6.reuse ;  /* 0x00000001d7d7d824 */ /* 0x100fe200078e0a06 */
[C---:B------:R-:W-:Y:S01]  /*5f50*/  ISETP.GT.U32.AND P5, PT, R6.reuse, R133, PT ;  /* 0x000000850600720c */ /* 0x040fe20003fa4070 */
[--C-:B------:R-:W-:Y:S01]  /*5f60*/  @!P4 IMAD.IADD R161, R161, 0x1, -R6.reuse ;  /* 0x00000001a1a1c824 */ /* 0x100fe200078e0a06 */
[C---:B------:R-:W-:Y:S01]  /*5f70*/  ISETP.GT.U32.AND P4, PT, R6.reuse, R119, PT ;  /* 0x000000770600720c */ /* 0x040fe20003f84070 */
[--C-:B------:R-:W-:Y:S01]  /*5f80*/  @!P0 IMAD.IADD R141, R141, 0x1, -R6.reuse ;  /* 0x000000018d8d8824 */ /* 0x100fe200078e0a06 */
[----:B------:R-:W-:Y:S01]  /*5f90*/  ISETP.GT.U32.AND P0, PT, R6, R116, PT ;  /* 0x000000740600720c */ /* 0x000fe20003f04070 */
[----:B------:R-:W-:Y:S02]  /*5fa0*/  IMAD R151, R152, 0x2, R173 ;  /* 0x0000000298977824 */ /* 0x000fe400078e02ad */
[----:B------:R-:W-:-:S02]  /*5fb0*/  @!P3 IMAD.IADD R117, R117, 0x1, -R6 ;  /* 0x000000017575b824 */ /* 0x000fc400078e0a06 */
[----:B------:R-:W-:Y:S02]  /*5fc0*/  IMAD R155, R152, 0x2, R151 ;  /* 0x00000002989b7824 */ /* 0x000fe400078e0297 */
[----:B------:R-:W-:Y:S01]  /*5fd0*/  @!P1 IMAD.MOV R217, RZ, RZ, -R217 ;  /* 0x000000ffffd99224 */ /* 0x000fe200078e0ad9 */
[C---:B------:R-:W-:Y:S01]  /*5fe0*/  ISETP.GT.U32.AND P1, PT, R6.reuse, R135, PT ;  /* 0x000000870600720c */ /* 0x040fe20003f24070 */
[----:B------:R-:W-:Y:S01]  /*5ff0*/  @!P6 IMAD.MOV R215, RZ, RZ, -R215 ;  /* 0x000000ffffd7e224 */ /* 0x000fe200078e0ad7 */
[----:B------:R-:W-:Y:S01]  /*6000*/  ISETP.GT.U32.AND P6, PT, R6, R117, PT ;  /* 0x000000750600720c */ /* 0x000fe20003fc4070 */
[----:B------:R-:W-:Y:S02]  /*6010*/  IMAD R25, R152, 0x2, R155 ;  /* 0x0000000298197824 */ /* 0x000fe400078e029b */
[--C-:B------:R-:W-:Y:S01]  /*6020*/  @!P5 IMAD.IADD R133, R133, 0x1, -R6.reuse ;  /* 0x000000018585d824 */ /* 0x100fe200078e0a06 */
[----:B------:R-:W-:Y:S01]  /*6030*/  ISETP.GT.U32.AND P5, PT, R6, R141, PT ;  /* 0x0000008d0600720c */ /* 0x000fe20003fa4070 */
[----:B------:R-:W-:-:S02]  /*6040*/  @!P4 IMAD.IADD R119, R119, 0x1, -R6 ;  /* 0x000000017777c824 */ /* 0x000fc400078e0a06 */
[--C-:B------:R-:W-:Y:S01]  /*6050*/  @!P0 IMAD.IADD R116, R116, 0x1, -R6.reuse ;  /* 0x0000000174748824 */ /* 0x100fe200078e0a06 */
[----:B------:R-:W-:Y:S01]  /*6060*/  ISETP.GT.U32.AND P4, PT, R6, R133, PT ;  /* 0x000000850600720c */ /* 0x000fe20003f84070 */
[----:B------:R-:W-:Y:S01]  /*6070*/  IMAD R111, R152, 0x2, R25 ;  /* 0x00000002986f7824 */ /* 0x000fe200078e0219 */
[C---:B------:R-:W-:Y:S01]  /*6080*/  ISETP.GT.U32.AND P0, PT, R6.reuse, R119, PT ;  /* 0x000000770600720c */ /* 0x040fe20003f04070 */
[----:B------:R-:W-:Y:S01]  /*6090*/  @!P2 IMAD.MOV R161, RZ, RZ, -R161 ;  /* 0x000000ffffa1a224 */ /* 0x000fe200078e0aa1 */
[----:B------:R-:W-:Y:S01]  /*60a0*/  ISETP.GT.U32.AND P3, PT, R6, R116, PT ;  /* 0x000000740600720c */ /* 0x000fe20003f64070 */
[----:B------:R-:W-:Y:S01]  /*60b0*/  IMAD R187, R152, 0x2, R111 ;  /* 0x0000000298bb7824 */ /* 0x000fe200078e026f */
[----:B------:R-:W-:Y:S01]  /*60c0*/  ISETP.GE.AND P2, PT, R2, RZ, PT ;  /* 0x000000ff0200720c */ /* 0x000fe20003f46270 */
[----:B------:R-:W-:Y:S01]  /*60d0*/  @!P1 IMAD.IADD R135, R135, 0x1, -R6 ;  /* 0x0000000187879824 */ /* 0x000fe200078e0a06 */
[----:B------:R-:W-:Y:S01]  /*60e0*/  ISETP.GE.AND P1, PT, R115, RZ, PT ;  /* 0x000000ff7300720c */ /* 0x000fe20003f26270 */
[----:B------:R-:W-:-:S02]  /*60f0*/  IMAD R179, R152, 0x2, R187 ;  /* 0x0000000298b37824 */ /* 0x000fc400078e02bb */
[--C-:B------:R-:W-:Y:S02]  /*6100*/  @!P6 IMAD.IADD R117, R117, 0x1, -R6.reuse ;  /* 0x000000017575e824 */ /* 0x100fe400078e0a06 */
[----:B-1----:R-:W-:Y:S02]  /*6110*/  VIADD R127, R4, 0x7f ;  /* 0x0000007f047f7836 */ /* 0x002fe40000000000 */
[----:B------:R-:W-:Y:S02]  /*6120*/  IMAD R163, R152, 0x2, R179 ;  /* 0x0000000298a37824 */ /* 0x000fe400078e02b3 */
[--C-:B------:R-:W-:Y:S01]  /*6130*/  @!P5 IMAD.IADD R141, R141, 0x1, -R6.reuse ;  /* 0x000000018d8dd824 */ /* 0x100fe200078e0a06 */
[----:B------:R-:W-:Y:S01]  /*6140*/  ISETP.GE.AND P5, PT, R108, RZ, PT ;  /* 0x000000ff6c00720c */ /* 0x000fe20003fa6270 */
[----:B------:R-:W-:Y:S01]  /*6150*/  IMAD.MOV.U32 R247, RZ, RZ, R117 ;  /* 0x000000fffff77224 */ /* 0x000fe200078e0075 */
[----:B------:R-:W-:Y:S01]  /*6160*/  ISETP.GT.AND P6, PT, R127, 0x7f, PT ;  /* 0x0000007f7f00780c */ /* 0x000fe20003fc4270 */
[----:B------:R-:W-:Y:S01]  /*6170*/  IMAD R159, R152, 0x2, R163 ;  /* 0x00000002989f7824 */ /* 0x000fe200078e02a3 */
[----:B------:R-:W-:Y:S01]  /*6180*/  LOP3.LUT R108, R3, 0x2, RZ, 0xfc, !PT ;  /* 0x00000002036c7812 */ /* 0x000fe200078efcff */
[--C-:B------:R-:W-:Y:S01]  /*6190*/  @!P4 IMAD.IADD R133, R133, 0x1, -R6.reuse ;  /* 0x000000018585c824 */ /* 0x100fe200078e0a06 */
[----:B------:R-:W-:Y:S01]  /*61a0*/  ISETP.GE.AND P4, PT, R118, RZ, PT ;  /* 0x000000ff7600720c */ /* 0x000fe20003f86270 */
[--C-:B------:R-:W-:Y:S01]  /*61b0*/  @!P0 IMAD.IADD R119, R119, 0x1, -R6.reuse ;  /* 0x0000000177778824 */ /* 0x100fe200078e0a06 */
[----:B------:R-:W-:Y:S01]  /*61c0*/  ISETP.GE.AND P0, PT, R120, RZ, PT ;  /* 0x000000ff7800720c */ /* 0x000fe20003f06270 */
[----:B------:R-:W-:Y:S01]  /*61d0*/  @!P3 IMAD.IADD R116, R116, 0x1, -R6 ;  /* 0x000000017474b824 */ /* 0x000fe200078e0a06 */
[----:B------:R-:W-:Y:S01]  /*61e0*/  SEL R6, RZ, 0x4, !P6 ;  /* 0x00000004ff067807 */ /* 0x000fe20007000000 */
[----:B------:R-:W-:Y:S01]  /*61f0*/  @!P2 IMAD.MOV R247, RZ, RZ, -R247 ;  /* 0x000000fffff7a224 */ /* 0x000fe200078e0af7 */
[-C--:B------:R-:W-:Y:S01]  /*6200*/  ISETP.GE.AND P2, PT, R3, R4.reuse, PT ;  /* 0x000000040300720c */ /* 0x080fe20003f46270 */
[----:B------:R-:W-:Y:S01]  /*6210*/  IMAD R142, R152, 0x2, R159 ;  /* 0x00000002988e7824 */ /* 0x000fe200078e029f */
[----:B------:R-:W-:Y:S01]  /*6220*/  ISETP.GE.AND P6, PT, R108, R4, PT ;  /* 0x000000046c00720c */ /* 0x000fe20003fc6270 */
[----:B------:R-:W-:Y:S01]  /*6230*/  @!P1 IMAD.MOV R135, RZ, RZ, -R135 ;  /* 0x000000ffff879224 */ /* 0x000fe200078e0a87 */
[----:B------:R-:W-:Y:S01]  /*6240*/  SEL R108, R6, RZ, !P2 ;  /* 0x000000ff066c7207 */ /* 0x000fe20005000000 */
[----:B------:R-:W-:Y:S01]  /*6250*/  IMAD R130, R152, 0x2, R142 ;  /* 0x0000000298827824 */ /* 0x000fe200078e028e */
[----:B------:R-:W-:Y:S01]  /*6260*/  ISETP.GE.AND P2, PT, R124, RZ, PT ;  /* 0x000000ff7c00720c */ /* 0x000fe20003f46270 */
[----:B------:R-:W-:Y:S01]  /*6270*/  @!P5 IMAD.MOV R141, RZ, RZ, -R141 ;  /* 0x000000ffff8dd224 */ /* 0x000fe200078e0a8d */
[----:B------:R-:W-:Y:S01]  /*6280*/  ISETP.NE.AND P1, PT, R156, RZ, PT ;  /* 0x000000ff9c00720c */ /* 0x000fe20003f25270 */
[----:B------:R-:W-:Y:S01]  /*6290*/  IMAD R125, R152, 0x2, R130 ;  /* 0x00000002987d7824 */ /* 0x000fe200078e0282 */
[----:B------:R-:W-:Y:S01]  /*62a0*/  ISETP.GE.AND P3, PT, R24, RZ, PT ;  /* 0x000000ff1800720c */ /* 0x000fe20003f66270 */
[----:B------:R-:W-:Y:S01]  /*62b0*/  STL [R1+0x344], R127 ;  /* 0x0003447f01007387 */ /* 0x000fe20000100800 */
[----:B------:R-:W-:Y:S01]  /*62c0*/  ISETP.NE.AND P5, PT, R157, RZ, PT ;  /* 0x000000ff9d00720c */ /* 0x000fe20003fa5270 */
[----:B------:R-:W-:Y:S01]  /*62d0*/  IMAD R138, R152, 0x2, R125 ;  /* 0x00000002988a7824 */ /* 0x000fe200078e027d */
[----:B------:R-:W-:Y:S01]  /*62e0*/  LOP3.LUT R24, RZ, R157, RZ, 0x33, !PT ;  /* 0x0000009dff187212 */ /* 0x000fe200078e33ff */
[----:B------:R-:W-:Y:S01]  /*62f0*/  IMAD.MOV.U32 R117, RZ, RZ, R116 ;  /* 0x000000ffff757224 */ /* 0x000fe200078e0074 */
[----:B------:R-:W-:Y:S01]  /*6300*/  LOP3.LUT R116, R122, 0x7f, RZ, 0xc0, !PT ;  /* 0x0000007f7a747812 */ /* 0x000fe200078ec0ff */
[----:B------:R-:W-:Y:S01]  /*6310*/  IMAD R131, R152, 0x2, R138 ;  /* 0x0000000298837824 */ /* 0x000fe200078e028a */
[C---:B------:R-:W-:Y:S01]  /*6320*/  SEL R9, R24.reuse, R9, !P5 ;  /* 0x0000000918097207 */ /* 0x040fe20006800000 */
[----:B------:R-:W-:Y:S01]  /*6330*/  @!P2 IMAD.MOV R10, RZ, RZ, -R10 ;  /* 0x000000ffff0aa224 */ /* 0x000fe200078e0a0a */
[----:B------:R-:W-:Y:S01]  /*6340*/  SEL R8, R24, R8, !P5 ;  /* 0x0000000818087207 */ /* 0x000fe20006800000 */
[----:B------:R-:W-:Y:S01]  /*6350*/  IMAD R143, R152, 0x2, R131 ;  /* 0x00000002988f7824 */ /* 0x000fe200078e0283 */
[C---:B------:R-:W-:Y:S01]  /*6360*/  SEL R250, R24.reuse, R249, !P5 ;  /* 0x000000f918fa7207 */ /* 0x040fe20006800000 */
[----:B------:R-:W-:Y:S01]  /*6370*/  @!P4 IMAD.MOV R133, RZ, RZ, -R133 ;  /* 0x000000ffff85c224 */ /* 0x000fe200078e0a85 */
[----:B------:R-:W-:Y:S01]  /*6380*/  SEL R251, R24, R251, !P5 ;  /* 0x000000fb18fb7207 */ /* 0x000fe20006800000 */
[----:B------:R1:W-:Y:S01]  /*6390*/  STL.64 [R1+0x770], R8 ;  /* 0x0007700801007387 */ /* 0x0003e20000100a00 */
[----:B------:R-:W-:Y:S01]  /*63a0*/  @!P1 LOP3.LUT R10, RZ, R156, RZ, 0x33, !PT ;  /* 0x0000009cff0a9212 */ /* 0x000fe200078e33ff */
[----:B------:R-:W-:Y:S01]  /*63b0*/  IMAD R139, R152, 0x2, R143 ;  /* 0x00000002988b7824 */ /* 0x000fe200078e028f */
[C---:B------:R-:W-:Y:S01]  /*63c0*/  SEL R244, R24.reuse, R109, !P5 ;  /* 0x0000006d18f47207 */ /* 0x040fe20006800000 */
[----:B------:R2:W-:Y:S01]  /*63d0*/  STL.64 [R1+0x778], R250 ;  /* 0x000778fa01007387 */ /* 0x0005e20000100a00 */
[----:B------:R-:W-:Y:S01]  /*63e0*/  @!P0 IMAD.MOV R119, RZ, RZ, -R119 ;  /* 0x000000ffff778224 */ /* 0x000fe200078e0a77 */
[----:B------:R-:W-:Y:S01]  /*63f0*/  SEL R109, R24, R26, !P5 ;  /* 0x0000001a186d7207 */ /* 0x000fe20006800000 */
[----:B------:R-:W-:Y:S01]  /*6400*/  IMAD R10, R10, R5, RZ ;  /* 0x000000050a0a7224 */ /* 0x000fe200078e02ff */
[C---:B------:R-:W-:Y:S01]  /*6410*/  SEL R247, R24.reuse, R247, !P5 ;  /* 0x000000f718f77207 */ /* 0x040fe20006800000 */
[----:B------:R-:W-:Y:S01]  /*6420*/  @!P3 IMAD.MOV R117, RZ, RZ, -R117 ;  /* 0x000000ffff75b224 */ /* 0x000fe200078e0a75 */
[----:B------:R-:W-:Y:S01]  /*6430*/  SEL R11, R24, R11, !P5 ;  /* 0x0000000b180b7207 */ /* 0x000fe20006800000 */
[----:B------:R-:W-:Y:S01]  /*6440*/  IMAD R112, R152, 0x2, R139 ;  /* 0x0000000298707824 */ /* 0x000fe200078e028b */
[----:B-1----:R-:W-:Y:S01]  /*6450*/  SEL R8, R24, R231, !P5 ;  /* 0x000000e718087207 */ /* 0x002fe20006800000 */
[----:B------:R-:W-:Y:S01]  /*6460*/  IMAD R5, R116, R153, RZ ;  /* 0x0000009974057224 */ /* 0x000fe200078e02ff */
[----:B------:R-:W-:Y:S01]  /*6470*/  SEL R9, R24, R223, !P5 ;  /* 0x000000df18097207 */ /* 0x000fe20006800000 */
[----:B------:R-:W-:Y:S01]  /*6480*/  IMAD R114, R152, 0x2, R112 ;  /* 0x0000000298727824 */ /* 0x000fe200078e0270 */
[----:B--2---:R-:W-:-:S02]  /*6490*/  SEL R250, R24, R221, !P5 ;  /* 0x000000dd18fa7207 */ /* 0x004fc40006800000 */
[----:B------:R-:W-:Y:S01]  /*64a0*/  SEL R251, R24, R135, !P5 ;  /* 0x0000008718fb7207 */ /* 0x000fe20006800000 */
[----:B------:R1:W-:Y:S01]  /*64b0*/  STL.64 [R1+0x780], R8 ;  /* 0x0007800801007387 */ /* 0x0003e20000100a00 */
[----:B------:R-:W-:Y:S01]  /*64c0*/  LEA R118, P0, R10, UR4, 0x2 ;  /* 0x000000040a767c11 */ /* 0x000fe2000f8010ff */
[----:B------:R-:W-:Y:S01]  /*64d0*/  IMAD R147, R152, 0x2, R114 ;  /* 0x0000000298937824 */ /* 0x000fe200078e0272 */
[C---:B------:R-:W-:Y:S01]  /*64e0*/  SEL R243, R24.reuse, R243, !P5 ;  /* 0x000000f318f37207 */ /* 0x040fe20006800000 */
[----:B------:R-:W-:Y:S01]  /*64f0*/  STL.64 [R1+0x788], R250 ;  /* 0x000788fa01007387 */ /* 0x000fe20000100a00 */
[----:B------:R-:W-:Y:S01]  /*6500*/  SEL R240, R24, R240, !P5 ;  /* 0x000000f018f07207 */ /* 0x000fe20006800000 */
[----:B------:R-:W-:Y:S01]  /*6510*/  IMAD R113, R152, 0x2, R147 ;  /* 0x0000000298717824 */ /* 0x000fe200078e0293 */
[C---:B------:R-:W-:Y:S01]  /*6520*/  SEL R106, R24.reuse, R106, !P5 ;  /* 0x0000006a186a7207 */ /* 0x040fe20006800000 */
[----:B------:R2:W-:Y:S01]  /*6530*/  STL.64 [R1+0x620], R156 ;  /* 0x0006209c01007387 */ /* 0x0005e20000100a00 */
[----:B------:R-:W-:Y:S01]  /*6540*/  SEL R104, R24, R104, !P5 ;  /* 0x0000006818687207 */ /* 0x000fe20006800000 */
[----:B------:R-:W-:Y:S01]  /*6550*/  IMAD R115, R152, 0x2, R113 ;  /* 0x0000000298737824 */ /* 0x000fe200078e0271 */
[----:B------:R-:W-:Y:S01]  /*6560*/  SEL R102, R24, R102, !P5 ;  /* 0x0000006618667207 */ /* 0x000fe20006800000 */
[----:B------:R3:W-:Y:S01]  /*6570*/  STL [R1+0x630], R153 ;  /* 0x0006309901007387 */ /* 0x0007e20000100800 */
[----:B-1----:R-:W-:Y:S01]  /*6580*/  LOP3.LUT R9, R3, 0x20, RZ, 0xfc, !PT ;  /* 0x0000002003097812 */ /* 0x002fe200078efcff */
[----:B------:R-:W-:Y:S01]  /*6590*/  IMAD R160, R152, 0x2, R115 ;  /* 0x0000000298a07824 */ /* 0x000fe200078e0273 */
[----:B------:R-:W-:-:S02]  /*65a0*/  SEL R100, R24, R100, !P5 ;  /* 0x0000006418647207 */ /* 0x000fc40006800000 */
[----:B------:R-:W-:Y:S01]  /*65b0*/  ISETP.GE.AND P2, PT, R9, R4, PT ;  /* 0x000000040900720c */ /* 0x000fe20003f46270 */
[----:B------:R-:W-:Y:S01]  /*65c0*/  IMAD R145, R152, 0x2, R160 ;  /* 0x0000000298917824 */ /* 0x000fe200078e02a0 */
[C---:B------:R-:W-:Y:S02]  /*65d0*/  SEL R98, R24.reuse, R98, !P5 ;  /* 0x0000006218627207 */ /* 0x040fe40006800000 */
[----:B------:R-:W-:Y:S01]  /*65e0*/  SEL R96, R24, R96, !P5 ;  /* 0x0000006018607207 */ /* 0x000fe20006800000 */
[----:B------:R-:W-:Y:S01]  /*65f0*/  IMAD R144, R152, 0x2, R145 ;  /* 0x0000000298907824 */ /* 0x000fe200078e0291 */
[C---:B------:R-:W-:Y:S02]  /*6600*/  SEL R94, R24.reuse, R94, !P5 ;  /* 0x0000005e185e7207 */ /* 0x040fe40006800000 */
[----:B------:R-:W-:Y:S01]  /*6610*/  SEL R92, R24, R92, !P5 ;  /* 0x0000005c185c7207 */ /* 0x000fe20006800000 */
[----:B------:R-:W-:Y:S01]  /*6620*/  IMAD R126, R152, 0x2, R144 ;  /* 0x00000002987e7824 */ /* 0x000fe200078e0290 */
[----:B------:R-:W-:-:S02]  /*6630*/  SEL R90, R24, R90, !P5 ;  /* 0x0000005a185a7207 */ /* 0x000fc40006800000 */
[----:B------:R-:W-:Y:S01]  /*6640*/  SEL R88, R24, R88, !P5 ;  /* 0x0000005818587207 */ /* 0x000fe20006800000 */
        /* <DEDUP_REMOVED lines=14> */
[C---:B------:R-:W-:Y:S02]  /*6730*/  SEL R68, R24.reuse, R68, !P5 ;  /* 0x0000004418447207 */ /* 0x040fe40006800000 */
[----:B------:R-:W-:-:S02]  /*6740*/  SEL R66, R24, R66, !P5 ;  /* 0x0000004218427207 */ /* 0x000fc40006800000 */
[C---:B------:R-:W-:Y:S02]  /*6750*/  SEL R64, R24.reuse, R64, !P5 ;  /* 0x0000004018407207 */ /* 0x040fe40006800000 */
[C---:B------:R-:W-:Y:S02]  /*6760*/  SEL R62, R24.reuse, R62, !P5 ;  /* 0x0000003e183e7207 */ /* 0x040fe40006800000 */
[C---:B------:R-:W-:Y:S02]  /*6770*/  SEL R60, R24.reuse, R60, !P5 ;  /* 0x0000003c183c7207 */ /* 0x040fe40006800000 */
        /* <DEDUP_REMOVED lines=78> */
[C---:B------:R-:W-:Y:S01]  /*6c60*/  SEL R166, R24.reuse, R233, !P5 ;  /* 0x000000e918a67207 */ /* 0x040fe20006800000 */
[----:B------:R-:W-:Y:S01]  /*6c70*/  IMAD.MOV.U32 R9, RZ, RZ, R120 ;  /* 0x000000ffff097224 */ /* 0x000fe200078e0078 */
[C---:B------:R-:W-:Y:S01]  /*6c80*/  SEL R136, R24.reuse, R229, !P5 ;  /* 0x000000e518887207 */ /* 0x040fe20006800000 */
[----:B--2---:R-:W-:Y:S01]  /*6c90*/  IMAD.MOV.U32 R157, RZ, RZ, R150 ;  /* 0x000000ffff9d7224 */ /* 0x004fe200078e0096 */
[----:B------:R-:W-:-:S02]  /*6ca0*/  SEL R162, R24, R227, !P5 ;  /* 0x000000e318a27207 */ /* 0x000fc40006800000 */
[C---:B------:R-:W-:Y:S02]  /*6cb0*/  SEL R148, R24.reuse, R225, !P5 ;  /* 0x000000e118947207 */ /* 0x040fe40006800000 */
[C---:B------:R-:W-:Y:S02]  /*6cc0*/  SEL R8, R24.reuse, R219, !P5 ;  /* 0x000000db18087207 */ /* 0x040fe40006800000 */
[C---:B------:R-:W-:Y:S02]  /*6cd0*/  SEL R146, R24.reuse, R217, !P5 ;  /* 0x000000d918927207 */ /* 0x040fe40006800000 */
[C---:B------:R-:W-:Y:S02]  /*6ce0*/  SEL R154, R24.reuse, R215, !P5 ;  /* 0x000000d7189a7207 */ /* 0x040fe40006800000 */
[C---:B------:R-:W-:Y:S01]  /*6cf0*/  SEL R124, R24.reuse, R161, !P5 ;  /* 0x000000a1187c7207 */ /* 0x040fe20006800000 */
[----:B------:R-:W-:Y:S01]  /*6d00*/  IMAD.MOV.U32 R156, RZ, RZ, R146 ;  /* 0x000000ffff9c7224 */ /* 0x000fe200078e0092 */
[----:B------:R-:W-:-:S02]  /*6d10*/  SEL R128, R24, R141, !P5 ;  /* 0x0000008d18807207 */ /* 0x000fc40006800000 */
[----:B------:R-:W-:Y:S01]  /*6d20*/  SEL R250, R24, R133, !P5 ;  /* 0x0000008518fa7207 */ /* 0x000fe20006800000 */
[----:B------:R-:W-:Y:S01]  /*6d30*/  IMAD R133, R152, 0x2, R135 ;  /* 0x0000000298857824 */ /* 0x000fe200078e0287 */
[C---:B------:R-:W-:Y:S01]  /*6d40*/  SEL R164, R24.reuse, R119, !P5 ;  /* 0x0000007718a47207 */ /* 0x040fe20006800000 */
[----:B------:R-:W-:Y:S01]  /*6d50*/  IMAD.MOV.U32 R251, RZ, RZ, R128 ;  /* 0x000000fffffb7224 */ /* 0x000fe200078e0080 */
[----:B------:R-:W-:Y:S01]  /*6d60*/  SEL R158, R24, R117, !P5 ;  /* 0x00000075189e7207 */ /* 0x000fe20006800000 */
[----:B------:R-:W-:Y:S01]  /*6d70*/  IMAD R141, R152, 0x2, R133 ;  /* 0x00000002988d7824 */ /* 0x000fe200078e0285 */
[----:B------:R-:W-:Y:S01]  /*6d80*/  LEA.HI.X.SX32 R10, R10, UR5, 0x2, P0 ;  /* 0x000000050a0a7c11 */ /* 0x000fe200080f16ff */
[----:B------:R-:W-:Y:S01]  /*6d90*/  ULDC.64 UR4, c[0x0][0x218] ;  /* 0x0000860000047ab9 */ /* 0x000fe20000000a00 */
[----:B------:R-:W-:Y:S01]  /*6da0*/  SEL R117, R6, RZ, !P2 ;  /* 0x000000ff06757207 */ /* 0x000fe20005000000 */
[----:B---3--:R-:W-:Y:S01]  /*6db0*/  IMAD.MOV.U32 R153, RZ, RZ, R158 ;  /* 0x000000ffff997224 */ /* 0x008fe200078e009e */
[-C--:B------:R-:W-:Y:S01]  /*6dc0*/  LEA R168, P5, R169, R118.reuse, 0x2 ;  /* 0x00000076a9a87211 */ /* 0x080fe200078a10ff */
[----:B------:R-:W-:Y:S01]  /*6dd0*/  IMAD R116, R152, 0x2, R141 ;  /* 0x0000000298747824 */ /* 0x000fe200078e028d */
[----:B------:R-:W-:-:S02]  /*6de0*/  LEA R122, P2, R123, R118, 0x2 ;  /* 0x000000767b7a7211 */ /* 0x000fc400078410ff */
[-C--:B------:R-:W-:Y:S01]  /*6df0*/  LEA R228, P3, R213, R118.reuse, 0x2 ;  /* 0x00000076d5e47211 */ /* 0x080fe200078610ff */
[----:B------:R-:W-:Y:S01]  /*6e00*/  IMAD R161, R152, 0x2, R116 ;  /* 0x0000000298a17824 */ /* 0x000fe200078e0274 */
[----:B------:R-:W-:Y:S02]  /*6e10*/  SEL R24, R6, RZ, !P6 ;  /* 0x000000ff06187207 */ /* 0x000fe40007000000 */
[----:B------:R-:W-:Y:S01]  /*6e20*/  LEA R226, P6, R211, R118, 0x2 ;  /* 0x00000076d3e27211 */ /* 0x000fe200078c10ff */
[C---:B------:R-:W-:Y:S01]  /*6e30*/  IMAD R119, R152.reuse, 0x2, R161 ;  /* 0x0000000298777824 */ /* 0x040fe200078e02a1 */
[-C--:B------:R-:W-:Y:S02]  /*6e40*/  LEA.HI.X.SX32 R169, R169, R10.reuse, 0x2, P5 ;  /* 0x0000000aa9a97211 */ /* 0x080fe400028f16ff */
[-C--:B------:R-:W-:Y:S01]  /*6e50*/  LEA.HI.X.SX32 R123, R123, R10.reuse, 0x2, P2 ;  /* 0x0000000a7b7b7211 */ /* 0x080fe200010f16ff */
[----:B------:R-:W-:Y:S01]  /*6e60*/  IMAD R248, R152, 0x2, R119 ;  /* 0x0000000298f87824 */ /* 0x000fe200078e0277 */
[----:B------:R-:W-:-:S02]  /*6e70*/  LEA.HI.X.SX32 R229, R213, R10, 0x2, P3 ;  /* 0x0000000ad5e57211 */ /* 0x000fc400018f16ff */
[-C--:B------:R-:W-:Y:S01]  /*6e80*/  LEA R210, P5, R207, R118.reuse, 0x2 ;  /* 0x00000076cfd27211 */ /* 0x080fe200078a10ff */
[----:B------:R1:W-:Y:S01]  /*6e90*/  STL.64 [R1+0x790], R122 ;  /* 0x0007907a01007387 */ /* 0x0003e20000100a00 */
[-C--:B------:R-:W-:Y:S01]  /*6ea0*/  LEA R212, P2, R209, R118.reuse, 0x2 ;  /* 0x00000076d1d47211 */ /* 0x080fe200078410ff */
[----:B------:R-:W-:Y:S01]  /*6eb0*/  IMAD R249, R152, 0x2, R248 ;  /* 0x0000000298f97824 */ /* 0x000fe200078e02f8 */
[----:B------:R-:W-:Y:S01]  /*6ec0*/  LEA R196, P3, R197, R118, 0x2 ;  /* 0x00000076c5c47211 */ /* 0x000fe200078610ff */
[----:B------:R2:W-:Y:S01]  /*6ed0*/  STL.64 [R1+0x798], R168 ;  /* 0x000798a801007387 */ /* 0x0005e20000100a00 */
[-C--:B------:R-:W-:Y:S02]  /*6ee0*/  LEA.HI.X.SX32 R227, R211, R10.reuse, 0x2, P6 ;  /* 0x0000000ad3e37211 */ /* 0x080fe400030f16ff */
[-C--:B------:R-:W-:Y:S01]  /*6ef0*/  LEA.HI.X.SX32 R211, R207, R10.reuse, 0x2, P5 ;  /* 0x0000000acfd37211 */ /* 0x080fe200028f16ff */
[----:B------:R3:W-:Y:S01]  /*6f00*/  STL.64 [R1+0x7a0], R228 ;  /* 0x0007a0e401007387 */ /* 0x0007e20000100a00 */
[----:B------:R-:W-:-:S02]  /*6f10*/  LEA.HI.X.SX32 R213, R209, R10, 0x2, P2 ;  /* 0x0000000ad1d57211 */ /* 0x000fc400010f16ff */
[----:B------:R-:W-:Y:S01]  /*6f20*/  LEA.HI.X.SX32 R197, R197, R10, 0x2, P3 ;  /* 0x0000000ac5c57211 */ /* 0x000fe200018f16ff */
[----:B-1----:R-:W-:Y:S01]  /*6f30*/  IMAD.MOV.U32 R123, RZ, RZ, R148 ;  /* 0x000000ffff7b7224 */ /* 0x002fe200078e0094 */
[-C--:B------:R-:W-:Y:S01]  /*6f40*/  LEA R184, P5, R185, R118.reuse, 0x2 ;  /* 0x00000076b9b87211 */ /* 0x080fe200078a10ff */
[----:B------:R-:W-:Y:S01]  /*6f50*/  IMAD.MOV.U32 R122, RZ, RZ, R166 ;  /* 0x000000ffff7a7224 */ /* 0x000fe200078e00a6 */
[-C--:B------:R-:W-:Y:S01]  /*6f60*/  LEA R128, P2, R129, R118.reuse, 0x2 ;  /* 0x0000007681807211 */ /* 0x080fe200078410ff */
[----:B--2---:R-:W-:Y:S01]  /*6f70*/  IMAD.MOV.U32 R169, RZ, RZ, R164 ;  /* 0x000000ffffa97224 */ /* 0x004fe200078e00a4 */
[----:B------:R-:W-:Y:S01]  /*6f80*/  LEA R176, P3, R177, R118, 0x2 ;  /* 0x00000076b1b07211 */ /* 0x000fe200078610ff */
[----:B------:R1:W-:Y:S01]  /*6f90*/  STL.64 [R1+0x7a8], R226 ;  /* 0x0007a8e201007387 */ /* 0x0003e20000100a00 */
[-C--:B------:R-:W-:Y:S01]  /*6fa0*/  LEA.HI.X.SX32 R185, R185, R10.reuse, 0x2, P5 ;  /* 0x0000000ab9b97211 */ /* 0x080fe200028f16ff */
[----:B---3--:R-:W-:Y:S01]  /*6fb0*/  IMAD.MOV.U32 R228, RZ, RZ, R136 ;  /* 0x000000ffffe47224 */ /* 0x008fe200078e0088 */
[-C--:B------:R-:W-:Y:S01]  /*6fc0*/  LEA.HI.X.SX32 R129, R129, R10.reuse, 0x2, P2 ;  /* 0x0000000a81817211 */ /* 0x080fe200010f16ff */
[----:B------:R-:W-:Y:S01]  /*6fd0*/  IMAD.MOV.U32 R229, RZ, RZ, R124 ;  /* 0x000000ffffe57224 */ /* 0x000fe200078e007c */
[----:B------:R-:W-:Y:S01]  /*6fe0*/  LEA.HI.X.SX32 R177, R177, R10, 0x2, P3 ;  /* 0x0000000ab1b17211 */ /* 0x000fe200018f16ff */
[----:B------:R-:W-:Y:S01]  /*6ff0*/  IMAD.MOV.U32 R168, RZ, RZ, R162 ;  /* 0x000000ffffa87224 */ /* 0x000fe200078e00a2 */
[-C--:B------:R-:W-:Y:S01]  /*7000*/  LEA R148, P5, R149, R118.reuse, 0x2 ;  /* 0x0000007695947211 */ /* 0x080fe200078a10ff */
[----:B------:R2:W-:Y:S01]  /*7010*/  STL.64 [R1+0x7b0], R212 ;  /* 0x0007b0d401007387 */ /* 0x0005e20000100a00 */
[----:B------:R-:W-:-:S02]  /*7020*/  LEA R170, P2, R171, R118, 0x2 ;  /* 0x00000076abaa7211 */ /* 0x000fc400078410ff */
[-C--:B------:R-:W-:Y:S01]  /*7030*/  LEA R166, P3, R167, R118.reuse, 0x2 ;  /* 0x00000076a7a67211 */ /* 0x080fe200078610ff */
[----:B-1----:R-:W-:Y:S01]  /*7040*/  IMAD.MOV.U32 R227, RZ, RZ, R154 ;  /* 0x000000ffffe37224 */ /* 0x002fe200078e009a */
[----:B------:R-:W-:Y:S02]  /*7050*/  LEA R194, P6, R195, R118, 0x2 ;  /* 0x00000076c3c27211 */ /* 0x000fe400078c10ff */
[-C--:B------:R-:W-:Y:S02]  /*7060*/  LEA.HI.X.SX32 R149, R149, R10.reuse, 0x2, P5 ;  /* 0x0000000a95957211 */ /* 0x080fe400028f16ff */
[-C--:B------:R-:W-:Y:S02]  /*7070*/  LEA.HI.X.SX32 R171, R171, R10.reuse, 0x2, P2 ;  /* 0x0000000aabab7211 */ /* 0x080fe400010f16ff */
[----:B------:R-:W-:Y:S02]  /*7080*/  LEA.HI.X.SX32 R167, R167, R10, 0x2, P3 ;  /* 0x0000000aa7a77211 */ /* 0x000fe400018f16ff */
[----:B------:R-:W-:-:S02]  /*7090*/  LEA R238, P5, R205, R118, 0x2 ;  /* 0x00000076cdee7211 */ /* 0x000fc400078a10ff */
[----:B------:R-:W-:Y:S02]  /*70a0*/  LEA.HI.X.SX32 R195, R195, R10, 0x2, P6 ;  /* 0x0000000ac3c37211 */ /* 0x000fe400030f16ff */
[-C--:B------:R-:W-:Y:S02]  /*70b0*/  LEA R120, P2, R121, R118.reuse, 0x2 ;  /* 0x0000007679787211 */ /* 0x080fe400078410ff */
[-C--:B------:R-:W-:Y:S02]  /*70c0*/  LEA R224, P3, R203, R118.reuse, 0x2 ;  /* 0x00000076cbe07211 */ /* 0x080fe400078610ff */
[----:B------:R-:W-:Y:S02]  /*70d0*/  LEA R136, P6, R137, R118, 0x2 ;  /* 0x0000007689887211 */ /* 0x000fe400078c10ff */
[-C--:B------:R-:W-:Y:S02]  /*70e0*/  LEA.HI.X.SX32 R239, R205, R10.reuse, 0x2, P5 ;  /* 0x0000000acdef7211 */ /* 0x080fe400028f16ff */
[----:B------:R-:W-:-:S02]  /*70f0*/  LEA.HI.X.SX32 R121, R121, R10, 0x2, P2 ;  /* 0x0000000a79797211 */ /* 0x000fc400010f16ff */
[----:B------:R-:W-:Y:S02]  /*7100*/  LEA.HI.X.SX32 R225, R203, R10, 0x2, P3 ;  /* 0x0000000acbe17211 */ /* 0x000fe400018f16ff */
[----:B------:R-:W-:Y:S02]  /*7110*/  LEA R206, P5, R193, R118, 0x2 ;  /* 0x00000076c1ce7211 */ /* 0x000fe400078a10ff */
[----:B------:R-:W-:Y:S02]  /*7120*/  LEA.HI.X.SX32 R137, R137, R10, 0x2, P6 ;  /* 0x0000000a89897211 */ /* 0x000fe400030f16ff */
[-C--:B------:R-:W-:Y:S02]  /*7130*/  LEA R208, P2, R199, R118.reuse, 0x2 ;  /* 0x00000076c7d07211 */ /* 0x080fe400078410ff */
[-C--:B------:R-:W-:Y:S02]  /*7140*/  LEA R192, P3, R191, R118.reuse, 0x2 ;  /* 0x00000076bfc07211 */ /* 0x080fe400078610ff */
[----:B------:R-:W-:-:S02]  /*7150*/  LEA R164, P6, R165, R118, 0x2 ;  /* 0x00000076a5a47211 */ /* 0x000fc400078c10ff */
[-C--:B------:R-:W-:Y:S02]  /*7160*/  LEA.HI.X.SX32 R207, R193, R10.reuse, 0x2, P5 ;  /* 0x0000000ac1cf7211 */ /* 0x080fe400028f16ff */
[-C--:B------:R-:W-:Y:S02]  /*7170*/  LEA.HI.X.SX32 R209, R199, R10.reuse, 0x2, P2 ;  /* 0x0000000ac7d17211 */ /* 0x080fe400010f16ff */
[-C--:B------:R-:W-:Y:S02]  /*7180*/  LEA.HI.X.SX32 R193, R191, R10.reuse, 0x2, P3 ;  /* 0x0000000abfc17211 */ /* 0x080fe400018f16ff */
[----:B------:R-:W-:Y:S02]  /*7190*/  LEA.HI.X.SX32 R165, R165, R10, 0x2, P6 ;  /* 0x0000000aa5a57211 */ /* 0x000fe400030f16ff */
[-C--:B------:R-:W-:Y:S02]  /*71a0*/  LEA R182, P2, R183, R118.reuse, 0x2 ;  /* 0x00000076b7b67211 */ /* 0x080fe400078410ff */
[----:B------:R-:W-:-:S02]  /*71b0*/  LEA R180, P5, R181, R118, 0x2 ;  /* 0x00000076b5b47211 */ /* 0x000fc400078a10ff */
[-C--:B------:R-:W-:Y:S02]  /*71c0*/  LEA R174, P3, R175, R118.reuse, 0x2 ;  /* 0x00000076afae7211 */ /* 0x080fe400078610ff */
[----:B------:R-:W-:Y:S02]  /*71d0*/  LEA R222, P6, R201, R118, 0x2 ;  /* 0x00000076c9de7211 */ /* 0x000fe400078c10ff */
[----:B------:R-:W-:Y:S02]  /*71e0*/  ISETP.NE.U32.AND P1, PT, R24, RZ, PT ;  /* 0x000000ff1800720c */ /* 0x000fe40003f25070 */
[-C--:B------:R-:W-:Y:S02]  /*71f0*/  LEA.HI.X.SX32 R183, R183, R10.reuse, 0x2, P2 ;  /* 0x0000000ab7b77211 */ /* 0x080fe400010f16ff */
[-C--:B------:R-:W-:Y:S02]  /*7200*/  LEA.HI.X.SX32 R181, R181, R10.reuse, 0x2, P5 ;  /* 0x0000000ab5b57211 */ /* 0x080fe400028f16ff */
[----:B------:R-:W-:-:S02]  /*7210*/  LEA.HI.X.SX32 R175, R175, R10, 0x2, P3 ;  /* 0x0000000aafaf7211 */ /* 0x000fc400018f16ff */
[----:B------:R-:W-:Y:S02]  /*7220*/  LEA.HI.X.SX32 R223, R201, R10, 0x2, P6 ;  /* 0x0000000ac9df7211 */ /* 0x000fe400030f16ff */
[-C--:B------:R-:W-:Y:S02]  /*7230*/  LEA R150, P2, R151, R118.reuse, 0x2 ;  /* 0x0000007697967211 */ /* 0x080fe400078410ff */
[-C--:B------:R-:W-:Y:S02]  /*7240*/  LEA R154, P5, R155, R118.reuse, 0x2 ;  /* 0x000000769b9a7211 */ /* 0x080fe400078a10ff */
[-C--:B------:R-:W-:Y:S02]  /*7250*/  LEA R24, P3, R25, R118.reuse, 0x2 ;  /* 0x0000007619187211 */ /* 0x080fe400078610ff */
[----:B------:R-:W-:Y:S02]  /*7260*/  LEA R190, P6, R189, R118, 0x2 ;  /* 0x00000076bdbe7211 */ /* 0x000fe400078c10ff */
[----:B------:R-:W-:-:S02]  /*7270*/  LEA.HI.X.SX32 R151, R151, R10, 0x2, P2 ;  /* 0x0000000a97977211 */ /* 0x000fc400010f16ff */
[-C--:B------:R-:W-:Y:S02]  /*7280*/  LEA.HI.X.SX32 R155, R155, R10.reuse, 0x2, P5 ;  /* 0x0000000a9b9b7211 */ /* 0x080fe400028f16ff */
[-C--:B------:R-:W-:Y:S02]  /*7290*/  LEA.HI.X.SX32 R25, R25, R10.reuse, 0x2, P3 ;  /* 0x0000000a19197211 */ /* 0x080fe400018f16ff */
[----:B------:R-:W-:Y:S02]  /*72a0*/  LEA.HI.X.SX32 R191, R189, R10, 0x2, P6 ;  /* 0x0000000abdbf7211 */ /* 0x000fe400030f16ff */
[-C--:B------:R-:W-:Y:S02]  /*72b0*/  LEA R110, P2, R111, R118.reuse, 0x2 ;  /* 0x000000766f6e7211 */ /* 0x080fe400078410ff */
[-C--:B------:R-:W-:Y:S02]  /*72c0*/  LEA R236, P5, R187, R118.reuse, 0x2 ;  /* 0x00000076bbec7211 */ /* 0x080fe400078a10ff */
[----:B------:R-:W-:-:S02]  /*72d0*/  LEA R234, P3, R179, R118, 0x2 ;  /* 0x00000076b3ea7211 */ /* 0x000fc400078610ff */
[----:B------:R-:W-:Y:S02]  /*72e0*/  LEA R172, P6, R173, R118, 0x2 ;  /* 0x00000076adac7211 */ /* 0x000fe400078c10ff */
[-C--:B------:R-:W-:Y:S02]  /*72f0*/  LEA.HI.X.SX32 R111, R111, R10.reuse, 0x2, P2 ;  /* 0x0000000a6f6f7211 */ /* 0x080fe400010f16ff */
[-C--:B------:R-:W-:Y:S02]  /*7300*/  LEA.HI.X.SX32 R237, R187, R10.reuse, 0x2, P5 ;  /* 0x0000000abbed7211 */ /* 0x080fe400028f16ff */
[-C--:B------:R-:W-:Y:S02]  /*7310*/  LEA.HI.X.SX32 R235, R179, R10.reuse, 0x2, P3 ;  /* 0x0000000ab3eb7211 */ /* 0x080fe400018f16ff */
[----:B------:R-:W-:Y:S02]  /*7320*/  LEA.HI.X.SX32 R173, R173, R10, 0x2, P6 ;  /* 0x0000000aadad7211 */ /* 0x000fe400030f16ff */
[----:B------:R-:W-:-:S02]  /*7330*/  LEA R218, P2, R159, R118, 0x2 ;  /* 0x000000769fda7211 */ /* 0x000fc400078410ff */
[-C--:B------:R-:W-:Y:S02]  /*7340*/  LEA R204, P5, R142, R118.reuse, 0x2 ;  /* 0x000000768ecc7211 */ /* 0x080fe400078a10ff */
[-C--:B------:R-:W-:Y:S02]  /*7350*/  LEA R202, P3, R130, R118.reuse, 0x2 ;  /* 0x0000007682ca7211 */ /* 0x080fe400078610ff */
[----:B------:R-:W-:Y:S02]  /*7360*/  LEA R220, P6, R163, R118, 0x2 ;  /* 0x00000076a3dc7211 */ /* 0x000fe400078c10ff */
[-C--:B------:R-:W-:Y:S02]  /*7370*/  LEA.HI.X.SX32 R219, R159, R10.reuse, 0x2, P2 ;  /* 0x0000000a9fdb7211 */ /* 0x080fe400010f16ff */
[-C--:B------:R-:W-:Y:S02]  /*7380*/  LEA.HI.X.SX32 R205, R142, R10.reuse, 0x2, P5 ;  /* 0x0000000a8ecd7211 */ /* 0x080fe400028f16ff */
[----:B------:R-:W-:-:S02]  /*7390*/  LEA.HI.X.SX32 R203, R130, R10, 0x2, P3 ;  /* 0x0000000a82cb7211 */ /* 0x000fc400018f16ff */
[----:B------:R-:W-:Y:S02]  /*73a0*/  LEA.HI.X.SX32 R221, R163, R10, 0x2, P6 ;  /* 0x0000000aa3dd7211 */ /* 0x000fe400030f16ff */
[CC--:B------:R-:W-:Y:S02]  /*73b0*/  LEA R188, P2, R138.reuse, R118.reuse, 0x2 ;  /* 0x000000768abc7211 */ /* 0x0c0fe400078410ff */
[-C--:B------:R-:W-:Y:S02]  /*73c0*/  LEA R130, P5, R131, R118.reuse, 0x2 ;  /* 0x0000007683827211 */ /* 0x080fe400078a10ff */
[-C--:B------:R-:W-:Y:S02]  /*73d0*/  LEA R124, P6, R125, R118.reuse, 0x2 ;  /* 0x000000767d7c7211 */ /* 0x080fe400078c10ff */
[----:B------:R-:W-:Y:S02]  /*73e0*/  LEA R178, P3, R143, R118, 0x2 ;  /* 0x000000768fb27211 */ /* 0x000fe400078610ff */
[----:B------:R-:W-:-:S02]  /*73f0*/  LEA.HI.X.SX32 R189, R138, R10, 0x2, P2 ;  /* 0x0000000a8abd7211 */ /* 0x000fc400010f16ff */
[-C--:B------:R-:W-:Y:S02]  /*7400*/  LEA.HI.X.SX32 R131, R131, R10.reuse, 0x2, P5 ;  /* 0x0000000a83837211 */ /* 0x080fe400028f16ff */
[----:B------:R-:W-:Y:S02]  /*7410*/  LEA.HI.X.SX32 R125, R125, R10, 0x2, P6 ;  /* 0x0000000a7d7d7211 */ /* 0x000fe400030f16ff */
        /* <DEDUP_REMOVED lines=27> */
[----:B------:R-:W-:-:S02]  /*75d0*/  ISETP.NE.U32.AND P4, PT, R108, RZ, PT ;  /* 0x000000ff6c00720c */ /* 0x000fc40003f85070 */
[-C--:B------:R-:W-:Y:S02]  /*75e0*/  LEA.HI.X.SX32 R199, R132, R10.reuse, 0x2, P3 ;  /* 0x0000000a84c77211 */ /* 0x080fe400018f16ff */
[-C--:B------:R-:W-:Y:S02]  /*75f0*/  LEA.HI.X.SX32 R187, R140, R10.reuse, 0x2, P2 ;  /* 0x0000000a8cbb7211 */ /* 0x080fe400010f16ff */
[-C--:B------:R-:W-:Y:S02]  /*7600*/  LEA.HI.X.SX32 R135, R135, R10.reuse, 0x2, P5 ;  /* 0x0000000a87877211 */ /* 0x080fe400028f16ff */
[----:B------:R-:W-:Y:S01]  /*7610*/  LEA R108, P0, R5, UR4, 0x2 ;  /* 0x00000004056c7c11 */ /* 0x000fe2000f8010ff */
[----:B------:R-:W1:Y:S01]  /*7620*/  S2UR UR4, SR_CgaCtaId ;  /* 0x00000000000479c3 */ /* 0x000e620000008800 */
[----:B------:R-:W-:Y:S02]  /*7630*/  LEA.HI.X.SX32 R127, R127, R10, 0x2, P6 ;  /* 0x0000000a7f7f7211 */ /* 0x000fe400030f16ff */
[----:B------:R-:W-:-:S02]  /*7640*/  LEA R132, P3, R133, R118, 0x2 ;  /* 0x0000007685847211 */ /* 0x000fc400078610ff */
[CC--:B------:R-:W-:Y:S02]  /*7650*/  LEA R144, P2, R116.reuse, R118.reuse, 0x2 ;  /* 0x0000007674907211 */ /* 0x0c0fe400078410ff */
[-C--:B------:R-:W-:Y:S02]  /*7660*/  LEA R162, P5, R161, R118.reuse, 0x2 ;  /* 0x00000076a1a27211 */ /* 0x080fe400078a10ff */
[----:B------:R-:W-:Y:S02]  /*7670*/  LEA R140, P6, R141, R118, 0x2 ;  /* 0x000000768d8c7211 */ /* 0x000fe400078c10ff */
[----:B--2---:R-:W-:Y:S02]  /*7680*/  LOP3.LUT R212, R3, 0x22, RZ, 0xfc, !PT ;  /* 0x0000002203d47812 */ /* 0x004fe400078efcff */
[-C--:B------:R-:W-:Y:S02]  /*7690*/  LEA.HI.X.SX32 R133, R133, R10.reuse, 0x2, P3 ;  /* 0x0000000a85857211 */ /* 0x080fe400018f16ff */
[----:B------:R-:W-:-:S02]  /*76a0*/  LEA.HI.X.SX32 R145, R116, R10, 0x2, P2 ;  /* 0x0000000a74917211 */ /* 0x000fc400010f16ff */
[-C--:B------:R-:W-:Y:S02]  /*76b0*/  LEA.HI.X.SX32 R163, R161, R10.reuse, 0x2, P5 ;  /* 0x0000000aa1a37211 */ /* 0x080fe400028f16ff */
[----:B------:R-:W-:Y:S01]  /*76c0*/  LEA.HI.X.SX32 R5, R5, UR5, 0x2, P0 ;  /* 0x0000000505057c11 */ /* 0x000fe200080f16ff */
[----:B------:R-:W-:Y:S01]  /*76d0*/  ULDC UR5, c[0x0][0x240] ;  /* 0x0000900000057ab9 */ /* 0x000fe20000000800 */
[----:B------:R-:W-:Y:S01]  /*76e0*/  LEA.HI.X.SX32 R141, R141, R10, 0x2, P6 ;  /* 0x0000000a8d8d7211 */ /* 0x000fe200030f16ff */
[----:B------:R-:W-:Y:S01]  /*76f0*/  IMAD R247, R247, UR5, RZ ;  /* 0x00000005f7f77c24 */ /* 0x000fe2000f8e02ff */
[-C--:B------:R-:W-:Y:S01]  /*7700*/  LEA R160, P3, R119, R118.reuse, 0x2 ;  /* 0x0000007677a07211 */ /* 0x080fe200078610ff */
[----:B------:R-:W-:Y:S01]  /*7710*/  IMAD R11, R11, UR5, RZ ;  /* 0x000000050b0b7c24 */ /* 0x000fe2000f8e02ff */
[-C--:B------:R-:W-:Y:S01]  /*7720*/  LEA R116, P5, R248, R118.reuse, 0x2 ;  /* 0x00000076f8747211 */ /* 0x080fe200078a10ff */
[----:B------:R-:W-:Y:S01]  /*7730*/  IMAD R244, R244, UR5, RZ ;  /* 0x00000005f4f47c24 */ /* 0x000fe2000f8e02ff */
[----:B------:R-:W-:Y:S01]  /*7740*/  LEA R118, P6, R249, R118, 0x2 ;  /* 0x00000076f9767211 */ /* 0x000fe200078c10ff */
[----:B------:R-:W-:Y:S01]  /*7750*/  IMAD R243, R243, UR5, RZ ;  /* 0x00000005f3f37c24 */ /* 0x000fe2000f8e02ff */
[----:B------:R-:W-:Y:S01]  /*7760*/  LOP3.LUT R213, R3, 0x40, RZ, 0xfc, !PT ;  /* 0x0000004003d57812 */ /* 0x000fe200078efcff */
[----:B------:R-:W-:Y:S01]  /*7770*/  IMAD R240, R240, UR5, RZ ;  /* 0x00000005f0f07c24 */ /* 0x000fe2000f8e02ff */
[----:B------:R-:W-:Y:S01]  /*7780*/  ISETP.GE.AND P0, PT, R212, R4, PT ;  /* 0x00000004d400720c */ /* 0x000fe20003f06270 */
[----:B------:R-:W-:Y:S01]  /*7790*/  IMAD R109, R109, UR5, RZ ;  /* 0x000000056d6d7c24 */ /* 0x000fe2000f8e02ff */
[-C--:B------:R-:W-:Y:S01]  /*77a0*/  LEA.HI.X.SX32 R161, R119, R10.reuse, 0x2, P3 ;  /* 0x0000000a77a17211 */ /* 0x080fe200018f16ff */
[----:B------:R-:W-:Y:S01]  /*77b0*/  IMAD R106, R106, UR5, RZ ;  /* 0x000000056a6a7c24 */ /* 0x000fe2000f8e02ff */
[----:B------:R-:W-:Y:S01]  /*77c0*/  ISETP.NE.U32.AND P2, PT, R117, RZ, PT ;  /* 0x000000ff7500720c */ /* 0x000fe20003f45070 */
[----:B------:R-:W-:Y:S01]  /*77d0*/  IMAD R104, R104, UR5, RZ ;  /* 0x0000000568687c24 */ /* 0x000fe2000f8e02ff */
[-C--:B------:R-:W-:Y:S01]  /*77e0*/  LEA.HI.X.SX32 R117, R248, R10.reuse, 0x2, P5 ;  /* 0x0000000af8757211 */ /* 0x080fe200028f16ff */
[----:B------:R-:W-:Y:S01]  /*77f0*/  IMAD R102, R102, UR5, RZ ;  /* 0x0000000566667c24 */ /* 0x000fe2000f8e02ff */
[----:B------:R-:W-:Y:S01]  /*7800*/  LEA.HI.X.SX32 R119, R249, R10, 0x2, P6 ;  /* 0x0000000af9777211 */ /* 0x000fe200030f16ff */
[----:B------:R-:W-:Y:S01]  /*7810*/  IMAD R100, R100, UR5, RZ ;  /* 0x0000000564647c24 */ /* 0x000fe2000f8e02ff */
[----:B------:R-:W-:Y:S01]  /*7820*/  ISETP.GE.AND P5, PT, R213, R4, PT ;  /* 0x00000004d500720c */ /* 0x000fe20003fa6270 */
[----:B------:R-:W-:Y:S01]  /*7830*/  IMAD R98, R98, UR5, RZ ;  /* 0x0000000562627c24 */ /* 0x000fe2000f8e02ff */
[----:B------:R-:W-:Y:S01]  /*7840*/  SEL R249, R6, RZ, !P0 ;  /* 0x000000ff06f97207 */ /* 0x000fe20004000000 */
[----:B------:R-:W-:Y:S01]  /*7850*/  IMAD R96, R96, UR5, RZ ;  /* 0x0000000560607c24 */ /* 0x000fe2000f8e02ff */
[-C--:B------:R-:W-:Y:S01]  /*7860*/  LEA R212, P0, R247, R108.reuse, 0x2 ;  /* 0x0000006cf7d47211 */ /* 0x080fe200078010ff */
[----:B------:R-:W-:Y:S01]  /*7870*/  IMAD R94, R94, UR5, RZ ;  /* 0x000000055e5e7c24 */ /* 0x000fe2000f8e02ff */
[----:B------:R-:W-:Y:S01]  /*7880*/  SEL R248, R6, RZ, !P5 ;  /* 0x000000ff06f87207 */ /* 0x000fe20006800000 */
[----:B------:R-:W-:Y:S01]  /*7890*/  IMAD R92, R92, UR5, RZ ;  /* 0x000000055c5c7c24 */ /* 0x000fe2000f8e02ff */
[----:B------:R-:W-:Y:S01]  /*78a0*/  LEA R10, P5, R11, R108, 0x2 ;  /* 0x0000006c0b0a7211 */ /* 0x000fe200078a10ff */
[----:B------:R-:W-:Y:S01]  /*78b0*/  IMAD R90, R90, UR5, RZ ;  /* 0x000000055a5a7c24 */ /* 0x000fe2000f8e02ff */
[-C--:B------:R-:W-:Y:S01]  /*78c0*/  LEA.HI.X.SX32 R213, R247, R5.reuse, 0x2, P0 ;  /* 0x00000005f7d57211 */ /* 0x080fe200000f16ff */
[----:B------:R-:W-:Y:S01]  /*78d0*/  IMAD.MOV.U32 R247, RZ, RZ, R227 ;  /* 0x000000fffff77224 */ /* 0x000fe200078e00e3 */
[----:B------:R-:W-:Y:S01]  /*78e0*/  LOP3.LUT R226, R3, 0x42, RZ, 0xfc, !PT ;  /* 0x0000004203e27812 */ /* 0x000fe200078efcff */
[----:B------:R-:W-:Y:S01]  /*78f0*/  IMAD R88, R88, UR5, RZ ;  /* 0x0000000558587c24 */ /* 0x000fe2000f8e02ff */
[----:B------:R-:W-:Y:S01]  /*7900*/  LEA.HI.X.SX32 R11, R11, R5, 0x2, P5 ;  /* 0x000000050b0b7211 */ /* 0x000fe200028f16ff */
[----:B------:R2:W-:Y:S01]  /*7910*/  STL.64 [R1+0x270], R212 ;  /* 0x000270d401007387 */ /* 0x0005e20000100a00 */
[----:B------:R-:W-:Y:S01]  /*7920*/  ISETP.GE.AND P3, PT, R226, R4, PT ;  /* 0x00000004e200720c */ /* 0x000fe20003f66270 */
[----:B------:R-:W-:Y:S01]  /*7930*/  IMAD R86, R86, UR5, RZ ;  /* 0x0000000556567c24 */ /* 0x000fe2000f8e02ff */
[----:B------:R-:W-:Y:S01]  /*7940*/  LEA R226, P5, R243, R108, 0x2 ;  /* 0x0000006cf3e27211 */ /* 0x000fe200078a10ff */
[----:B------:R3:W-:Y:S01]  /*7950*/  STL.64 [R1+0x6e0], R10 ;  /* 0x0006e00a01007387 */ /* 0x0007e20000100a00 */
[----:B------:R-:W-:-:S02]  /*7960*/  IMAD R84, R84, UR5, RZ ;  /* 0x0000000554547c24 */ /* 0x000fc4000f8e02ff */
[----:B------:R-:W-:Y:S02]  /*7970*/  IMAD R82, R82, UR5, RZ ;  /* 0x0000000552527c24 */ /* 0x000fe4000f8e02ff */
[----:B------:R-:W-:Y:S02]  /*7980*/  IMAD R80, R80, UR5, RZ ;  /* 0x0000000550507c24 */ /* 0x000fe4000f8e02ff */
[----:B------:R-:W-:Y:S01]  /*7990*/  IMAD R78, R78, UR5, RZ ;  /* 0x000000054e4e7c24 */ /* 0x000fe2000f8e02ff */
[-C--:B--2---:R-:W-:Y:S01]  /*79a0*/  LEA R212, P0, R244, R108.reuse, 0x2 ;  /* 0x0000006cf4d47211 */ /* 0x084fe200078010ff */
[----:B------:R-:W-:Y:S02]  /*79b0*/  IMAD R76, R76, UR5, RZ ;  /* 0x000000054c4c7c24 */ /* 0x000fe4000f8e02ff */
[----:B------:R-:W-:Y:S01]  /*79c0*/  IMAD R74, R74, UR5, RZ ;  /* 0x000000054a4a7c24 */ /* 0x000fe2000f8e02ff */
[-C--:B------:R-:W-:Y:S01]  /*79d0*/  LEA.HI.X.SX32 R213, R244, R5.reuse, 0x2, P0 ;  /* 0x00000005f4d57211 */ /* 0x080fe200000f16ff */
[----:B---3--:R-:W-:Y:S01]  /*79e0*/  IMAD.MOV.U32 R11, RZ, RZ, R250 ;  /* 0x000000ffff0b7224 */ /* 0x008fe200078e00fa */
[CC--:B------:R-:W-:Y:S01]  /*79f0*/  LEA R250, P0, R240.reuse, R108.reuse, 0x2 ;  /* 0x0000006cf0fa7211 */ /* 0x0c0fe200078010ff */
[----:B------:R-:W-:Y:S01]  /*7a00*/  IMAD.MOV.U32 R244, RZ, RZ, R251 ;  /* 0x000000fffff47224 */ /* 0x000fe200078e00fb */
[-C--:B------:R-:W-:Y:S01]  /*7a10*/  LEA.HI.X.SX32 R227, R243, R5.reuse, 0x2, P5 ;  /* 0x00000005f3e37211 */ /* 0x080fe200028f16ff */
[----:B------:R2:W-:Y:S01]  /*7a20*/  STL.64 [R1+0x268], R212 ;  /* 0x000268d401007387 */ /* 0x0005e20000100a00 */
[----:B------:R-:W-:Y:S01]  /*7a30*/  LEA.HI.X.SX32 R251, R240, R5, 0x2, P0 ;  /* 0x00000005f0fb7211 */ /* 0x000fe200000f16ff */
[----:B------:R-:W-:Y:S01]  /*7a40*/  IMAD.MOV.U32 R10, RZ, RZ, R228 ;  /* 0x000000ffff0a7224 */ /* 0x000fe200078e00e4 */
[----:B------:R-:W-:Y:S01]  /*7a50*/  LEA R228, P5, R109, R108, 0x2 ;  /* 0x0000006c6de47211 */ /* 0x000fe200078a10ff */
[----:B------:R-:W-:-:S02]  /*7a60*/  IMAD.MOV.U32 R243, RZ, RZ, R229 ;  /* 0x000000fffff37224 */ /* 0x000fc400078e00e5 */
[----:B------:R-:W-:Y:S02]  /*7a70*/  IMAD R72, R72, UR5, RZ ;  /* 0x0000000548487c24 */ /* 0x000fe4000f8e02ff */
[----:B------:R-:W-:Y:S02]  /*7a80*/  IMAD R70, R70, UR5, RZ ;  /* 0x0000000546467c24 */ /* 0x000fe4000f8e02ff */
[----:B------:R-:W-:Y:S01]  /*7a90*/  IMAD R68, R68, UR5, RZ ;  /* 0x0000000544447c24 */ /* 0x000fe2000f8e02ff */
[----:B--2---:R-:W2:Y:S01]  /*7aa0*/  LDL.LU.64 R212, [R1+0x7b0] ;  /* 0x0007b00001d47983 */ /* 0x004ea20000300a00 */
[----:B------:R-:W-:Y:S02]  /*7ab0*/  IMAD R66, R66, UR5, RZ ;  /* 0x0000000542427c24 */ /* 0x000fe4000f8e02ff */
[----:B------:R-:W-:Y:S01]  /*7ac0*/  IMAD R64, R64, UR5, RZ ;  /* 0x0000000540407c24 */ /* 0x000fe2000f8e02ff */
[----:B------:R3:W-:Y:S01]  /*7ad0*/  STL.64 [R1+0x260], R226 ;  /* 0x000260e201007387 */ /* 0x0007e20000100a00 */
[----:B------:R-:W-:Y:S01]  /*7ae0*/  LEA.HI.X.SX32 R229, R109, R5, 0x2, P5 ;  /* 0x000000056de57211 */ /* 0x000fe200028f16ff */
[----:B------:R-:W-:-:S02]  /*7af0*/  IMAD R62, R62, UR5, RZ ;  /* 0x000000053e3e7c24 */ /* 0x000fc4000f8e02ff */
[----:B------:R-:W-:Y:S02]  /*7b00*/  IMAD R60, R60, UR5, RZ ;  /* 0x000000053c3c7c24 */ /* 0x000fe4000f8e02ff */
[----:B------:R-:W-:Y:S02]  /*7b10*/  IMAD R58, R58, UR5, RZ ;  /* 0x000000053a3a7c24 */ /* 0x000fe4000f8e02ff */
[----:B------:R-:W-:Y:S02]  /*7b20*/  IMAD R56, R56, UR5, RZ ;  /* 0x0000000538387c24 */ /* 0x000fe4000f8e02ff */
[----:B------:R-:W-:Y:S01]  /*7b30*/  IMAD R54, R54, UR5, RZ ;  /* 0x0000000536367c24 */ /* 0x000fe2000f8e02ff */
[----:B---3--:R-:W3:Y:S01]  /*7b40*/  LDL.LU.64 R226, [R1+0x7a8] ;  /* 0x0007a80001e27983 */ /* 0x008ee20000300a00 */
[----:B------:R-:W-:Y:S02]  /*7b50*/  IMAD R52, R52, UR5, RZ ;  /* 0x0000000534347c24 */ /* 0x000fe4000f8e02ff */
[----:B------:R-:W-:Y:S01]  /*7b60*/  IMAD R50, R50, UR5, RZ ;  /* 0x0000000532327c24 */ /* 0x000fe2000f8e02ff */
[----:B------:R4:W-:Y:S01]  /*7b70*/  STL.64 [R1+0x258], R250 ;  /* 0x000258fa01007387 */ /* 0x0009e20000100a00 */
[----:B------:R-:W-:-:S02]  /*7b80*/  IMAD R48, R48, UR5, RZ ;  /* 0x0000000530307c24 */ /* 0x000fc4000f8e02ff */
[----:B------:R-:W-:Y:S01]  /*7b90*/  IMAD R46, R46, UR5, RZ ;  /* 0x000000052e2e7c24 */ /* 0x000fe2000f8e02ff */
[----:B------:R1:W-:Y:S01]  /*7ba0*/  STL.64 [R1+0x250], R228 ;  /* 0x000250e401007387 */ /* 0x0003e20000100a00 */
[----:B------:R-:W-:Y:S02]  /*7bb0*/  IMAD R44, R44, UR5, RZ ;  /* 0x000000052c2c7c24 */ /* 0x000fe4000f8e02ff */
[----:B------:R-:W-:Y:S02]  /*7bc0*/  IMAD R42, R42, UR5, RZ ;  /* 0x000000052a2a7c24 */ /* 0x000fe4000f8e02ff */
[----:B------:R-:W-:Y:S02]  /*7bd0*/  IMAD R40, R40, UR5, RZ ;  /* 0x0000000528287c24 */ /* 0x000fe4000f8e02ff */
[----:B------:R-:W-:Y:S01]  /*7be0*/  IMAD R38, R38, UR5, RZ ;  /* 0x0000000526267c24 */ /* 0x000fe2000f8e02ff */
[----:B----4-:R-:W-:Y:S01]  /*7bf0*/  LEA R250, P0, R106, R108, 0x2 ;  /* 0x0000006c6afa7211 */ /* 0x010fe200078010ff */
[----:B------:R-:W-:-:S02]  /*7c00*/  IMAD R36, R36, UR5, RZ ;  /* 0x0000000524247c24 */ /* 0x000fc4000f8e02ff */
[----:B------:R-:W-:Y:S01]  /*7c10*/  IMAD R34, R34, UR5, RZ ;  /* 0x0000000522227c24 */ /* 0x000fe2000f8e02ff */
[-C--:B------:R-:W-:Y:S01]  /*7c20*/  LEA.HI.X.SX32 R251, R106, R5.reuse, 0x2, P0 ;  /* 0x000000056afb7211 */ /* 0x080fe200000f16ff */
[----:B------:R-:W-:Y:S01]  /*7c30*/  IMAD R32, R32, UR5, RZ ;  /* 0x0000000520207c24 */ /* 0x000fe2000f8e02ff */
[----:B-1----:R-:W-:Y:S01]  /*7c40*/  LEA R228, P5, R104, R108, 0x2 ;  /* 0x0000006c68e47211 */ /* 0x002fe200078a10ff */
[----:B------:R-:W-:Y:S02]  /*7c50*/  IMAD R30, R30, UR5, RZ ;  /* 0x000000051e1e7c24 */ /* 0x000fe4000f8e02ff */
[----:B------:R1:W-:Y:S01]  /*7c60*/  STL.64 [R1+0x248], R250 ;  /* 0x000248fa01007387 */ /* 0x0003e20000100a00 */
[----:B------:R-:W-:Y:S01]  /*7c70*/  LEA.HI.X.SX32 R229, R104, R5, 0x2, P5 ;  /* 0x0000000568e57211 */ /* 0x000fe200028f16ff */
[----:B------:R-:W-:Y:S02]  /*7c80*/  IMAD R28, R28, UR5, RZ ;  /* 0x000000051c1c7c24 */ /* 0x000fe4000f8e02ff */
[----:B------:R-:W-:-:S02]  /*7c90*/  IMAD R26, R26, UR5, RZ ;  /* 0x000000051a1a7c24 */ /* 0x000fc4000f8e02ff */
[----:B------:R-:W-:Y:S02]  /*7ca0*/  IMAD R22, R22, UR5, RZ ;  /* 0x0000000516167c24 */ /* 0x000fe4000f8e02ff */
[----:B------:R-:W-:Y:S02]  /*7cb0*/  IMAD R20, R20, UR5, RZ ;  /* 0x0000000514147c24 */ /* 0x000fe4000f8e02ff */
[----:B------:R-:W-:Y:S01]  /*7cc0*/  IMAD R18, R18, UR5, RZ ;  /* 0x0000000512127c24 */ /* 0x000fe2000f8e02ff */
[----:B-1----:R-:W-:Y:S01]  /*7cd0*/  LEA R250, P0, R102, R108, 0x2 ;  /* 0x0000006c66fa7211 */ /* 0x002fe200078010ff */
[----:B------:R1:W-:Y:S01]  /*7ce0*/  STL.64 [R1+0x240], R228 ;  /* 0x000240e401007387 */ /* 0x0003e20000100a00 */
[----:B------:R-:W-:Y:S02]  /*7cf0*/  IMAD R16, R16, UR5, RZ ;  /* 0x0000000510107c24 */ /* 0x000fe4000f8e02ff */
[----:B------:R-:W-:Y:S01]  /*7d00*/  LEA.HI.X.SX32 R251, R102, R5, 0x2, P0 ;  /* 0x0000000566fb7211 */ /* 0x000fe200000f16ff */
[----:B------:R-:W-:-:S02]  /*7d10*/  IMAD R14, R14, UR5, RZ ;  /* 0x000000050e0e7c24 */ /* 0x000fc4000f8e02ff */
[----:B------:R-:W-:Y:S02]  /*7d20*/  IMAD R12, R12, UR5, RZ ;  /* 0x000000050c0c7c24 */ /* 0x000fe4000f8e02ff */
[----:B------:R4:W-:Y:S01]  /*7d30*/  STL.64 [R1+0x238], R250 ;  /* 0x000238fa01007387 */ /* 0x0009e20000100a00 */
[----:B------:R-:W-:Y:S02]  /*7d40*/  IMAD R13, R13, UR5, RZ ;  /* 0x000000050d0d7c24 */ /* 0x000fe4000f8e02ff */
[----:B------:R-:W-:Y:S01]  /*7d50*/  IMAD R17, R17, UR5, RZ ;  /* 0x0000000511117c24 */ /* 0x000fe2000f8e02ff */
[C---:B-1----:R-:W-:Y:S01]  /*7d60*/  LEA R228, P5, R100.reuse, R108, 0x2 ;  /* 0x0000006c64e47211 */ /* 0x042fe200078a10ff */
[----:B------:R-:W-:Y:S02]  /*7d70*/  IMAD R27, R27, UR5, RZ ;  /* 0x000000051b1b7c24 */ /* 0x000fe4000f8e02ff */
[----:B------:R-:W-:Y:S01]  /*7d80*/  IMAD R35, R35, UR5, RZ ;  /* 0x0000000523237c24 */ /* 0x000fe2000f8e02ff */
[----:B------:R-:W-:Y:S01]  /*7d90*/  LEA.HI.X.SX32 R229, R100, R5, 0x2, P5 ;  /* 0x0000000564e57211 */ /* 0x000fe200028f16ff */
[----:B------:R-:W-:-:S02]  /*7da0*/  IMAD R39, R39, UR5, RZ ;  /* 0x0000000527277c24 */ /* 0x000fc4000f8e02ff */
[----:B------:R-:W-:Y:S01]  /*7db0*/  IMAD R47, R47, UR5, RZ ;  /* 0x000000052f2f7c24 */ /* 0x000fe2000f8e02ff */
[CC--:B----4-:R-:W-:Y:S01]  /*7dc0*/  LEA R250, P0, R98.reuse, R108.reuse, 0x2 ;  /* 0x0000006c62fa7211 */ /* 0x0d0fe200078010ff */
[----:B------:R-:W-:Y:S02]  /*7dd0*/  IMAD.MOV.U32 R240, RZ, RZ, R244 ;  /* 0x000000fffff07224 */ /* 0x000fe400078e00f4 */
[----:B------:R-:W-:Y:S01]  /*7de0*/  IMAD R51, R51, UR5, RZ ;  /* 0x0000000533337c24 */ /* 0x000fe2000f8e02ff */
[----:B------:R-:W-:Y:S01]  /*7df0*/  LEA.HI.X.SX32 R251, R98, R5, 0x2, P0 ;  /* 0x0000000562fb7211 */ /* 0x000fe200000f16ff */
[----:B------:R1:W-:Y:S01]  /*7e00*/  STL.64 [R1+0x230], R228 ;  /* 0x000230e401007387 */ /* 0x0003e20000100a00 */
[----:B------:R-:W-:Y:S01]  /*7e10*/  IMAD.MOV.U32 R244, RZ, RZ, R168 ;  /* 0x000000fffff47224 */ /* 0x000fe200078e00a8 */
[----:B------:R-:W-:Y:S01]  /*7e20*/  LEA R168, P5, R96, R108, 0x2 ;  /* 0x0000006c60a87211 */ /* 0x000fe200078a10ff */
[----:B------:R-:W-:Y:S02]  /*7e30*/  IMAD.MOV.U32 R109, RZ, RZ, R243 ;  /* 0x000000ffff6d7224 */ /* 0x000fe400078e00f3 */
[----:B------:R-:W-:-:S02]  /*7e40*/  IMAD.MOV.U32 R243, RZ, RZ, R247 ;  /* 0x000000fffff37224 */ /* 0x000fc400078e00f7 */
[----:B------:R-:W-:Y:S01]  /*7e50*/  IMAD.MOV.U32 R247, RZ, RZ, R169 ;  /* 0x000000fffff77224 */ /* 0x000fe200078e00a9 */
[----:B------:R-:W-:Y:S01]  /*7e60*/  LEA.HI.X.SX32 R169, R96, R5, 0x2, P5 ;  /* 0x0000000560a97211 */ /* 0x000fe200028f16ff */
[----:B------:R-:W-:Y:S02]  /*7e70*/  IMAD R59, R59, UR5, RZ ;  /* 0x000000053b3b7c24 */ /* 0x000fe4000f8e02ff */
[----:B------:R-:W-:Y:S01]  /*7e80*/  IMAD R63, R63, UR5, RZ ;  /* 0x000000053f3f7c24 */ /* 0x000fe2000f8e02ff */
[----:B-1----:R-:W4:Y:S01]  /*7e90*/  LDL.LU.64 R228, [R1+0x7a0] ;  /* 0x0007a00001e47983 */ /* 0x002f220000300a00 */
[----:B------:R-:W-:Y:S02]  /*7ea0*/  IMAD R71, R71, UR5, RZ ;  /* 0x0000000547477c24 */ /* 0x000fe4000f8e02ff */
[----:B------:R-:W-:Y:S01]  /*7eb0*/  IMAD R79, R79, UR5, RZ ;  /* 0x000000054f4f7c24 */ /* 0x000fe2000f8e02ff */
[----:B------:R1:W-:Y:S01]  /*7ec0*/  STL.64 [R1+0x228], R250 ;  /* 0x000228fa01007387 */ /* 0x0003e20000100a00 */
[----:B------:R-:W-:-:S02]  /*7ed0*/  IMAD R83, R83, UR5, RZ ;  /* 0x0000000553537c24 */ /* 0x000fc4000f8e02ff */
[----:B------:R-:W-:Y:S01]  /*7ee0*/  IMAD R87, R87, UR5, RZ ;  /* 0x0000000557577c24 */ /* 0x000fe2000f8e02ff */
[----:B------:R1:W-:Y:S01]  /*7ef0*/  STL.64 [R1+0x220], R168 ;  /* 0x000220a801007387 */ /* 0x0003e20000100a00 */
[----:B------:R-:W-:Y:S01]  /*7f00*/  IMAD R95, R95, UR5, RZ ;  /* 0x000000055f5f7c24 */ /* 0x000fe2000f8e02ff */
[----:B-1----:R-:W-:-:S04]  /*7f10*/  LEA R250, P0, R94, R108, 0x2 ;  /* 0x0000006c5efa7211 */ /* 0x002fc800078010ff */
[----:B------:R-:W-:Y:S02]  /*7f20*/  LEA.HI.X.SX32 R251, R94, R5, 0x2, P0 ;  /* 0x000000055efb7211 */ /* 0x000fe400000f16ff */
[----:B------:R-:W-:-:S03]  /*7f30*/  LEA R168, P5, R92, R108, 0x2 ;  /* 0x0000006c5ca87211 */ /* 0x000fc600078a10ff */
[----:B------:R1:W-:Y:S01]  /*7f40*/  STL.64 [R1+0x218], R250 ;  /* 0x000218fa01007387 */ /* 0x0003e20000100a00 */
[----:B------:R-:W-:Y:S02]  /*7f50*/  LEA.HI.X.SX32 R169, R92, R5, 0x2, P5 ;  /* 0x000000055ca97211 */ /* 0x000fe400028f16ff */
[----:B-1----:R-:W-:-:S03]  /*7f60*/  LEA R250, P0, R90, R108, 0x2 ;  /* 0x0000006c5afa7211 */ /* 0x002fc600078010ff */
[----:B------:R1:W-:Y:S01]  /*7f70*/  STL.64 [R1+0x210], R168 ;  /* 0x000210a801007387 */ /* 0x0003e20000100a00 */
[----:B------:R-:W-:-:S05]  /*7f80*/  LEA.HI.X.SX32 R251, R90, R5, 0x2, P0 ;  /* 0x000000055afb7211 */ /* 0x000fca00000f16ff */
[----:B------:R1:W-:Y:S02]  /*7f90*/  STL.64 [R1+0x208], R250 ;  /* 0x000208fa01007387 */ /* 0x0003e40000100a00 */
[----:B-1----:R-:W-:-:S04]  /*7fa0*/  LEA R168, P5, R88, R108, 0x2 ;  /* 0x0000006c58a87211 */ /* 0x002fc800078a10ff */
[----:B------:R-:W-:Y:S02]  /*7fb0*/  LEA.HI.X.SX32 R169, R88, R5, 0x2, P5 ;  /* 0x0000000558a97211 */ /* 0x000fe400028f16ff */
[----:B------:R-:W-:-:S03]  /*7fc0*/  LEA R250, P0, R86, R108, 0x2 ;  /* 0x0000006c56fa7211 */ /* 0x000fc600078010ff */
[----:B------:R1:W-:Y:S01]  /*7fd0*/  STL.64 [R1+0x200], R168 ;  /* 0x000200a801007387 */ /* 0x0003e20000100a00 */
[----:B------:R-:W-:-:S05]  /*7fe0*/  LEA.HI.X.SX32 R251, R86, R5, 0x2, P0 ;  /* 0x0000000556fb7211 */ /* 0x000fca00000f16ff */
[----:B------:R1:W-:Y:S02]  /*7ff0*/  STL.64 [R1+0x1f8], R250 ;  /* 0x0001f8fa01007387 */ /* 0x0003e40000100a00 */
[----:B-1----:R-:W-:Y:S01]  /*8000*/  LEA R168, P5, R84, R108, 0x2 ;  /* 0x0000006c54a87211 */ /* 0x002fe200078a10ff */
[----:B------:R-:W-:-:S03]  /*8010*/  IMAD.MOV.U32 R104, RZ, RZ, R243 ;  /* 0x000000ffff687224 */ /* 0x000fc600078e00f3 */
[----:B------:R-:W-:Y:S02]  /*8020*/  LEA.HI.X.SX32 R169, R84, R5, 0x2, P5 ;  /* 0x0000000554a97211 */ /* 0x000fe400028f16ff */
[----:B------:R-:W-:Y:S01]  /*8030*/  LEA R250, P0, R82, R108, 0x2 ;  /* 0x0000006c52fa7211 */ /* 0x000fe200078010ff */
[----:B------:R-:W-:-:S03]  /*8040*/  IMAD.MOV.U32 R243, RZ, RZ, R122 ;  /* 0x000000fffff37224 */ /* 0x000fc600078e007a */
[-C--:B------:R-:W-:Y:S01]  /*8050*/  LEA.HI.X.SX32 R251, R82, R5.reuse, 0x2, P0 ;  /* 0x0000000552fb7211 */ /* 0x080fe200000f16ff */
[----:B------:R1:W-:Y:S01]  /*8060*/  STL.64 [R1+0x1f0], R168 ;  /* 0x0001f0a801007387 */ /* 0x0003e20000100a00 */
[----:B------:R-:W-:Y:S01]  /*8070*/  IMAD.MOV.U32 R106, RZ, RZ, R109 ;  /* 0x000000ffff6a7224 */ /* 0x000fe200078e006d */
[CC--:B------:R-:W-:Y:S01]  /*8080*/  LEA R122, P5, R80.reuse, R108.reuse, 0x2 ;  /* 0x0000006c507a7211 */ /* 0x0c0fe200078a10ff */
[----:B------:R-:W-:Y:S02]  /*8090*/  IMAD.MOV.U32 R109, RZ, RZ, R240 ;  /* 0x000000ffff6d7224 */ /* 0x000fe400078e00f0 */
[----:B------:R-:W-:Y:S02]  /*80a0*/  IMAD.MOV.U32 R240, RZ, RZ, R244 ;  /* 0x000000fffff07224 */ /* 0x000fe400078e00f4 */
[----:B------:R-:W-:Y:S01]  /*80b0*/  IMAD.MOV.U32 R244, RZ, RZ, R123 ;  /* 0x000000fffff47224 */ /* 0x000fe200078e007b */
[----:B------:R-:W-:Y:S01]  /*80c0*/  LEA.HI.X.SX32 R123, R80, R5, 0x2, P5 ;  /* 0x00000005507b7211 */ /* 0x000fe200028f16ff */
[----:B-1----:R-:W2:Y:S04]  /*80d0*/  LDL.LU.64 R168, [R1+0x798] ;  /* 0x0007980001a87983 */ /* 0x002ea80000300a00 */
[----:B------:R1:W-:Y:S04]  /*80e0*/  STL.64 [R1+0x1e8], R250 ;  /* 0x0001e8fa01007387 */ /* 0x0003e80000100a00 */
[----:B------:R1:W-:Y:S02]  /*80f0*/  STL.64 [R1+0x1e0], R122 ;  /* 0x0001e07a01007387 */ /* 0x0003e40000100a00 */
[----:B-1----:R-:W-:-:S04]  /*8100*/  LEA R250, P0, R78, R108, 0x2 ;  /* 0x0000006c4efa7211 */ /* 0x002fc800078010ff */
[----:B------:R-:W-:Y:S02]  /*8110*/  LEA.HI.X.SX32 R251, R78, R5, 0x2, P0 ;  /* 0x000000054efb7211 */ /* 0x000fe400000f16ff */
[----:B------:R-:W-:-:S03]  /*8120*/  LEA R122, P5, R76, R108, 0x2 ;  /* 0x0000006c4c7a7211 */ /* 0x000fc600078a10ff */
[----:B------:R1:W-:Y:S01]  /*8130*/  STL.64 [R1+0x1d8], R250 ;  /* 0x0001d8fa01007387 */ /* 0x0003e20000100a00 */
[----:B------:R-:W-:-:S05]  /*8140*/  LEA.HI.X.SX32 R123, R76, R5, 0x2, P5 ;  /* 0x000000054c7b7211 */ /* 0x000fca00028f16ff */
[----:B------:R1:W-:Y:S02]  /*8150*/  STL.64 [R1+0x1d0], R122 ;  /* 0x0001d07a01007387 */ /* 0x0003e40000100a00 */
[----:B-1----:R-:W-:-:S04]  /*8160*/  LEA R250, P0, R74, R108, 0x2 ;  /* 0x0000006c4afa7211 */ /* 0x002fc800078010ff */
[----:B------:R-:W-:Y:S02]  /*8170*/  LEA.HI.X.SX32 R251, R74, R5, 0x2, P0 ;  /* 0x000000054afb7211 */ /* 0x000fe400000f16ff */
[----:B------:R-:W-:-:S03]  /*8180*/  LEA R122, P5, R72, R108, 0x2 ;  /* 0x0000006c487a7211 */ /* 0x000fc600078a10ff */
[----:B------:R1:W-:Y:S01]  /*8190*/  STL.64 [R1+0x1c8], R250 ;  /* 0x0001c8fa01007387 */ /* 0x0003e20000100a00 */
[----:B------:R-:W-:Y:S01]  /*81a0*/  LEA.HI.X.SX32 R123, R72, R5, 0x2, P5 ;  /* 0x00000005487b7211 */ /* 0x000fe200028f16ff */
[----:B------:R-:W-:-:S04]  /*81b0*/  IMAD.MOV.U32 R102, RZ, RZ, R240 ;  /* 0x000000ffff667224 */ /* 0x000fc800078e00f0 */
[----:B------:R1:W-:Y:S02]  /*81c0*/  STL.64 [R1+0x1c0], R122 ;  /* 0x0001c07a01007387 */ /* 0x0003e40000100a00 */
[----:B-1----:R-:W-:-:S04]  /*81d0*/  LEA R250, P0, R70, R108, 0x2 ;  /* 0x0000006c46fa7211 */ /* 0x002fc800078010ff */
[-C--:B------:R-:W-:Y:S02]  /*81e0*/  LEA.HI.X.SX32 R251, R70, R5.reuse, 0x2, P0 ;  /* 0x0000000546fb7211 */ /* 0x080fe400000f16ff */
[CC--:B------:R-:W-:Y:S01]  /*81f0*/  LEA R122, P5, R68.reuse, R108.reuse, 0x2 ;  /* 0x0000006c447a7211 */ /* 0x0c0fe200078a10ff */
[----:B------:R-:W-:Y:S02]  /*8200*/  IMAD.MOV.U32 R240, RZ, RZ, R244 ;  /* 0x000000fffff07224 */ /* 0x000fe400078e00f4 */
[----:B------:R1:W-:Y:S01]  /*8210*/  STL.64 [R1+0x1b8], R250 ;  /* 0x0001b8fa01007387 */ /* 0x0003e20000100a00 */
[-C--:B------:R-:W-:Y:S01]  /*8220*/  LEA.HI.X.SX32 R123, R68, R5.reuse, 0x2, P5 ;  /* 0x00000005447b7211 */ /* 0x080fe200028f16ff */
[----:B------:R-:W-:Y:S01]  /*8230*/  IMAD.MOV.U32 R244, RZ, RZ, R8 ;  /* 0x000000fffff47224 */ /* 0x000fe200078e0008 */
[-C--:B------:R-:W-:Y:S01]  /*8240*/  LEA R8, P5, R64, R108.reuse, 0x2 ;  /* 0x0000006c40087211 */ /* 0x080fe200078a10ff */
[----:B------:R-:W-:Y:S02]  /*8250*/  IMAD.MOV.U32 R100, RZ, RZ, R243 ;  /* 0x000000ffff647224 */ /* 0x000fe400078e00f3 */
[----:B------:R-:W-:Y:S01]  /*8260*/  IMAD.MOV.U32 R243, RZ, RZ, R10 ;  /* 0x000000fffff37224 */ /* 0x000fe200078e000a */
[----:B-1----:R-:W-:Y:S01]  /*8270*/  LEA R250, P0, R66, R108, 0x2 ;  /* 0x0000006c42fa7211 */ /* 0x002fe200078010ff */
[----:B------:R-:W-:Y:S01]  /*8280*/  IMAD.MOV.U32 R10, RZ, RZ, R9 ;  /* 0x000000ffff0a7224 */ /* 0x000fe200078e0009 */
[----:B------:R-:W-:-:S02]  /*8290*/  LEA.HI.X.SX32 R9, R64, R5, 0x2, P5 ;  /* 0x0000000540097211 */ /* 0x000fc400028f16ff */
[----:B------:R-:W-:Y:S01]  /*82a0*/  LEA.HI.X.SX32 R251, R66, R5, 0x2, P0 ;  /* 0x0000000542fb7211 */ /* 0x000fe200000f16ff */
[----:B------:R1:W-:Y:S04]  /*82b0*/  STL.64 [R1+0x1b0], R122 ;  /* 0x0001b07a01007387 */ /* 0x0003e80000100a00 */
[----:B-1----:R-:W3:Y:S04]  /*82c0*/  LDL.LU.64 R122, [R1+0x790] ;  /* 0x00079000017a7983 */ /* 0x002ee80000300a00 */
[----:B------:R1:W-:Y:S04]  /*82d0*/  STL.64 [R1+0x1a8], R250 ;  /* 0x0001a8fa01007387 */ /* 0x0003e80000100a00 */
[----:B------:R1:W-:Y:S02]  /*82e0*/  STL.64 [R1+0x1a0], R8 ;  /* 0x0001a00801007387 */ /* 0x0003e40000100a00 */
[----:B-1----:R-:W-:-:S02]  /*82f0*/  LEA R250, P0, R62, R108, 0x2 ;  /* 0x0000006c3efa7211 */ /* 0x002fc400078010ff */
[----:B------:R-:W-:Y:S02]  /*8300*/  LEA R8, P5, R60, R108, 0x2 ;  /* 0x0000006c3c087211 */ /* 0x000fe400078a10ff */
[-C--:B------:R-:W-:Y:S02]  /*8310*/  LEA.HI.X.SX32 R251, R62, R5.reuse, 0x2, P0 ;  /* 0x000000053efb7211 */ /* 0x080fe400000f16ff */
[----:B------:R-:W-:-:S03]  /*8320*/  LEA.HI.X.SX32 R9, R60, R5, 0x2, P5 ;  /* 0x000000053c097211 */ /* 0x000fc600028f16ff */
[----:B------:R1:W-:Y:S04]  /*8330*/  STL.64 [R1+0x198], R250 ;  /* 0x000198fa01007387 */ /* 0x0003e80000100a00 */
[----:B------:R1:W-:Y:S02]  /*8340*/  STL.64 [R1+0x190], R8 ;  /* 0x0001900801007387 */ /* 0x0003e40000100a00 */
[-C--:B-1----:R-:W-:Y:S02]  /*8350*/  LEA R250, P0, R58, R108.reuse, 0x2 ;  /* 0x0000006c3afa7211 */ /* 0x082fe400078010ff */
[----:B------:R-:W-:Y:S02]  /*8360*/  LEA R8, P5, R56, R108, 0x2 ;  /* 0x0000006c38087211 */ /* 0x000fe400078a10ff */
[----:B------:R-:W-:-:S02]  /*8370*/  LEA.HI.X.SX32 R251, R58, R5, 0x2, P0 ;  /* 0x000000053afb7211 */ /* 0x000fc400000f16ff */
[----:B------:R-:W-:-:S03]  /*8380*/  LEA.HI.X.SX32 R9, R56, R5, 0x2, P5 ;  /* 0x0000000538097211 */ /* 0x000fc600028f16ff */
[----:B------:R1:W-:Y:S04]  /*8390*/  STL.64 [R1+0x188], R250 ;  /* 0x000188fa01007387 */ /* 0x0003e80000100a00 */
[----:B------:R1:W-:Y:S02]  /*83a0*/  STL.64 [R1+0x180], R8 ;  /* 0x0001800801007387 */ /* 0x0003e40000100a00 */
[-C--:B-1----:R-:W-:Y:S02]  /*83b0*/  LEA R250, P0, R54, R108.reuse, 0x2 ;  /* 0x0000006c36fa7211 */ /* 0x082fe400078010ff */
[----:B------:R-:W-:Y:S02]  /*83c0*/  LEA R8, P5, R52, R108, 0x2 ;  /* 0x0000006c34087211 */ /* 0x000fe400078a10ff */
[----:B------:R-:W-:-:S02]  /*83d0*/  LEA.HI.X.SX32 R251, R54, R5, 0x2, P0 ;  /* 0x0000000536fb7211 */ /* 0x000fc400000f16ff */
[----:B------:R-:W-:Y:S01]  /*83e0*/  LEA.HI.X.SX32 R9, R52, R5, 0x2, P5 ;  /* 0x0000000534097211 */ /* 0x000fe200028f16ff */
[----:B------:R-:W-:Y:S02]  /*83f0*/  IMAD.MOV.U32 R98, RZ, RZ, R240 ;  /* 0x000000ffff627224 */ /* 0x000fe400078e00f0 */
[----:B------:R1:W-:Y:S01]  /*8400*/  STL.64 [R1+0x178], R250 ;  /* 0x000178fa01007387 */ /* 0x0003e20000100a00 */
[----:B------:R-:W-:Y:S02]  /*8410*/  IMAD.MOV.U32 R240, RZ, RZ, R243 ;  /* 0x000000fffff07224 */ /* 0x000fe400078e00f3 */
[----:B------:R-:W-:Y:S01]  /*8420*/  IMAD.MOV.U32 R243, RZ, RZ, R10 ;  /* 0x000000fffff37224 */ /* 0x000fe200078e000a */
[----:B------:R-:W-:Y:S01]  /*8430*/  LEA R10, P0, R50, R108, 0x2 ;  /* 0x0000006c320a7211 */ /* 0x000fe200078010ff */
[----:B------:R-:W-:Y:S02]  /*8440*/  IMAD.MOV.U32 R96, RZ, RZ, R100 ;  /* 0x000000ffff607224 */ /* 0x000fe400078e0064 */
[----:B------:R-:W-:Y:S01]  /*8450*/  IMAD.MOV.U32 R100, RZ, RZ, R244 ;  /* 0x000000ffff647224 */ /* 0x000fe200078e00f4 */
[----:B-1----:R-:W4:Y:S01]  /*8460*/  LDL.LU.64 R250, [R1+0x788] ;  /* 0x0007880001fa7983 */ /* 0x002f220000300a00 */
[----:B------:R-:W-:-:S03]  /*8470*/  IMAD.MOV.U32 R244, RZ, RZ, R11 ;  /* 0x000000fffff47224 */ /* 0x000fc600078e000b */
[----:B------:R1:W-:Y:S01]  /*8480*/  STL.64 [R1+0x170], R8 ;  /* 0x0001700801007387 */ /* 0x0003e20000100a00 */
[----:B------:R-:W-:Y:S02]  /*8490*/  LEA.HI.X.SX32 R11, R50, R5, 0x2, P0 ;  /* 0x00000005320b7211 */ /* 0x000fe400000f16ff */
[----:B-1----:R-:W-:-:S04]  /*84a0*/  LEA R8, P5, R48, R108, 0x2 ;  /* 0x0000006c30087211 */ /* 0x002fc800078a10ff */
[-C--:B------:R-:W-:Y:S01]  /*84b0*/  LEA.HI.X.SX32 R9, R48, R5.reuse, 0x2, P5 ;  /* 0x0000000530097211 */ /* 0x080fe200028f16ff */
        /* <DEDUP_REMOVED lines=11> */
[----:B------:R-:W-:-:S03]  /*8570*/  LEA.HI.X.SX32 R9, R40, R5, 0x2, P5 ;  /* 0x0000000528097211 */ /* 0x000fc600028f16ff */
[----:B------:R-:W-:Y:S04]  /*8580*/  STL.64 [R1+0x148], R10 ;  /* 0x0001480a01007387 */ /* 0x000fe80000100a00 */
[----:B------:R1:W-:Y:S04]  /*8590*/  STL.64 [R1+0x140], R8 ;  /* 0x0001400801007387 */ /* 0x0003e80000100a00 */
[----:B-1----:R-:W2:Y:S01]  /*85a0*/  LDL.LU.64 R8, [R1+0x780] ;  /* 0x0007800001087983 */ /* 0x002ea20000300a00 */
[----:B------:R-:W-:Y:S01]  /*85b0*/  LEA R10, P0, R38, R108, 0x2 ;  /* 0x0000006c260a7211 */ /* 0x000fe200078010ff */
[----:B------:R-:W-:-:S03]  /*85c0*/  IMAD.MOV.U32 R94, RZ, RZ, R98 ;  /* 0x000000ffff5e7224 */ /* 0x000fc600078e0062 */
[----:B------:R-:W-:Y:S01]  /*85d0*/  LEA.HI.X.SX32 R11, R38, R5, 0x2, P0 ;  /* 0x00000005260b7211 */ /* 0x000fe200000f16ff */
[----:B------:R-:W-:Y:S02]  /*85e0*/  IMAD.MOV.U32 R92, RZ, RZ, R96 ;  /* 0x000000ffff5c7224 */ /* 0x000fe400078e0060 */
[----:B------:R-:W-:Y:S02]  /*85f0*/  IMAD.MOV.U32 R96, RZ, RZ, R243 ;  /* 0x000000ffff607224 */ /* 0x000fe400078e00f3 */
[----:B------:R1:W-:Y:S02]  /*8600*/  STL.64 [R1+0x138], R10 ;  /* 0x0001380a01007387 */ /* 0x0003e40000100a00 */
[----:B-1----:R-:W-:-:S04]  /*8610*/  LEA R10, P0, R34, R108, 0x2 ;  /* 0x0000006c220a7211 */ /* 0x002fc800078010ff */
[----:B------:R-:W-:Y:S01]  /*8620*/  LEA.HI.X.SX32 R11, R34, R5, 0x2, P0 ;  /* 0x00000005220b7211 */ /* 0x000fe200000f16ff */
[----:B------:R-:W-:Y:S02]  /*8630*/  IMAD.MOV.U32 R88, RZ, RZ, R96 ;  /* 0x000000ffff587224 */ /* 0x000fe400078e0060 */
[----:B----4-:R-:W-:Y:S01]  /*8640*/  IMAD.MOV.U32 R98, RZ, RZ, R250 ;  /* 0x000000ffff627224 */ /* 0x010fe200078e00fa */
[----:B------:R-:W-:Y:S01]  /*8650*/  LEA R250, P5, R36, R108, 0x2 ;  /* 0x0000006c24fa7211 */ /* 0x000fe200078a10ff */
[----:B------:R-:W-:-:S03]  /*8660*/  IMAD.MOV.U32 R243, RZ, RZ, R251 ;  /* 0x000000fffff37224 */ /* 0x000fc600078e00fb */
[----:B------:R-:W-:-:S05]  /*8670*/  LEA.HI.X.SX32 R251, R36, R5, 0x2, P5 ;  /* 0x0000000524fb7211 */ /* 0x000fca00028f16ff */
[----:B------:R1:W-:Y:S04]  /*8680*/  STL.64 [R1+0x130], R250 ;  /* 0x000130fa01007387 */ /* 0x0003e80000100a00 */
[----:B------:R4:W-:Y:S01]  /*8690*/  STL.64 [R1+0x128], R10 ;  /* 0x0001280a01007387 */ /* 0x0009e20000100a00 */
[-C--:B-1----:R-:W-:Y:S02]  /*86a0*/  LEA R250, P5, R32, R108.reuse, 0x2 ;  /* 0x0000006c20fa7211 */ /* 0x082fe400078a10ff */
[----:B----4-:R-:W-:Y:S02]  /*86b0*/  LEA R10, P0, R30, R108, 0x2 ;  /* 0x0000006c1e0a7211 */ /* 0x010fe400078010ff */
[-C--:B------:R-:W-:Y:S02]  /*86c0*/  LEA.HI.X.SX32 R251, R32, R5.reuse, 0x2, P5 ;  /* 0x0000000520fb7211 */ /* 0x080fe400028f16ff */
[----:B------:R-:W-:-:S03]  /*86d0*/  LEA.HI.X.SX32 R11, R30, R5, 0x2, P0 ;  /* 0x000000051e0b7211 */ /* 0x000fc600000f16ff */
[----:B------:R1:W-:Y:S04]  /*86e0*/  STL.64 [R1+0x120], R250 ;  /* 0x000120fa01007387 */ /* 0x0003e80000100a00 */
[----:B------:R4:W-:Y:S01]  /*86f0*/  STL.64 [R1+0x118], R10 ;  /* 0x0001180a01007387 */ /* 0x0009e20000100a00 */
[-C--:B-1----:R-:W-:Y:S02]  /*8700*/  LEA R250, P5, R28, R108.reuse, 0x2 ;  /* 0x0000006c1cfa7211 */ /* 0x082fe400078a10ff */
[----:B----4-:R-:W-:Y:S02]  /*8710*/  LEA R10, P0, R26, R108, 0x2 ;  /* 0x0000006c1a0a7211 */ /* 0x010fe400078010ff */
[-C--:B------:R-:W-:Y:S02]  /*8720*/  LEA.HI.X.SX32 R251, R28, R5.reuse, 0x2, P5 ;  /* 0x000000051cfb7211 */ /* 0x080fe400028f16ff */
[----:B------:R-:W-:-:S03]  /*8730*/  LEA.HI.X.SX32 R11, R26, R5, 0x2, P0 ;  /* 0x000000051a0b7211 */ /* 0x000fc600000f16ff */
[----:B------:R1:W-:Y:S04]  /*8740*/  STL.64 [R1+0x110], R250 ;  /* 0x000110fa01007387 */ /* 0x0003e80000100a00 */
[----:B-1----:R-:W4:Y:S04]  /*8750*/  LDL.LU.64 R250, [R1+0x778] ;  /* 0x0007780001fa7983 */ /* 0x002f280000300a00 */
[----:B------:R-:W-:Y:S01]  /*8760*/  STL.64 [R1+0x108], R10 ;  /* 0x0001080a01007387 */ /* 0x000fe20000100a00 */
[----:B--2---:R-:W-:Y:S01]  /*8770*/  IMAD.MOV.U32 R90, RZ, RZ, R8 ;  /* 0x000000ffff5a7224 */ /* 0x004fe200078e0008 */
[----:B------:R-:W-:Y:S01]  /*8780*/  LEA R8, P5, R22, R108, 0x2 ;  /* 0x0000006c16087211 */ /* 0x000fe200078a10ff */
[----:B------:R-:W-:-:S03]  /*8790*/  IMAD.MOV.U32 R96, RZ, RZ, R9 ;  /* 0x000000ffff607224 */ /* 0x000fc600078e0009 */
[----:B------:R-:W-:-:S05]  /*87a0*/  LEA.HI.X.SX32 R9, R22, R5, 0x2, P5 ;  /* 0x0000000516097211 */ /* 0x000fca00028f16ff */
[----:B------:R1:W-:Y:S04]  /*87b0*/  STL.64 [R1+0x100], R8 ;  /* 0x0001000801007387 */ /* 0x0003e80000100a00 */
[----:B-1----:R-:W2:Y:S01]  /*87c0*/  LDL.LU.64 R8, [R1+0x770] ;  /* 0x0007700001087983 */ /* 0x002ea20000300a00 */
[----:B------:R-:W-:-:S04]  /*87d0*/  LEA R10, P0, R20, R108, 0x2 ;  /* 0x0000006c140a7211 */ /* 0x000fc800078010ff */
[----:B------:R-:W-:Y:S02]  /*87e0*/  LEA.HI.X.SX32 R11, R20, R5, 0x2, P0 ;  /* 0x00000005140b7211 */ /* 0x000fe400000f16ff */
[----:B------:R-:W-:-:S03]  /*87f0*/  LEA R22, P5, R18, R108, 0x2 ;  /* 0x0000006c12167211 */ /* 0x000fc600078a10ff */
[----:B------:R1:W-:Y:S01]  /*8800*/  STL.64 [R1+0xf8], R10 ;  /* 0x0000f80a01007387 */ /* 0x0003e20000100a00 */
[----:B------:R-:W-:Y:S01]  /*8810*/  IMAD R34, R23, UR5, RZ ;  /* 0x0000000517227c24 */ /* 0x000fe2000f8e02ff */
[----:B------:R-:W-:Y:S02]  /*8820*/  LEA.HI.X.SX32 R23, R18, R5, 0x2, P5 ;  /* 0x0000000512177211 */ /* 0x000fe400028f16ff */
[----:B-1----:R-:W-:-:S04]  /*8830*/  LEA R10, P0, R16, R108, 0x2 ;  /* 0x0000006c100a7211 */ /* 0x002fc800078010ff */
[-C--:B------:R-:W-:Y:S01]  /*8840*/  LEA.HI.X.SX32 R11, R16, R5.reuse, 0x2, P0 ;  /* 0x00000005100b7211 */ /* 0x080fe200000f16ff */
[----:B------:R1:W-:Y:S04]  /*8850*/  STL.64 [R1+0xf0], R22 ;  /* 0x0000f01601007387 */ /* 0x0003e80000100a00 */
[----:B------:R3:W-:Y:S01]  /*8860*/  STL.64 [R1+0xe8], R10 ;  /* 0x0000e80a01007387 */ /* 0x0007e20000100a00 */
[-C--:B-1----:R-:W-:Y:S02]  /*8870*/  LEA R22, P5, R14, R108.reuse, 0x2 ;  /* 0x0000006c0e167211 */ /* 0x082fe400078a10ff */
[----:B---3--:R-:W-:Y:S02]  /*8880*/  LEA R10, P0, R12, R108, 0x2 ;  /* 0x0000006c0c0a7211 */ /* 0x008fe400078010ff */
[----:B------:R-:W-:-:S02]  /*8890*/  LEA.HI.X.SX32 R23, R14, R5, 0x2, P5 ;  /* 0x000000050e177211 */ /* 0x000fc400028f16ff */
[-C--:B------:R-:W-:Y:S02]  /*88a0*/  LEA.HI.X.SX32 R11, R12, R5.reuse, 0x2, P0 ;  /* 0x000000050c0b7211 */ /* 0x080fe400000f16ff */
[-C--:B------:R-:W-:Y:S01]  /*88b0*/  LEA R14, P5, R13, R108.reuse, 0x2 ;  /* 0x0000006c0d0e7211 */ /* 0x080fe200078a10ff */
[----:B------:R-:W-:Y:S01]  /*88c0*/  IMAD R38, R15, UR5, RZ ;  /* 0x000000050f267c24 */ /* 0x000fe2000f8e02ff */
[----:B------:R-:W-:Y:S02]  /*88d0*/  STL.64 [R1+0xe0], R22 ;  /* 0x0000e01601007387 */ /* 0x000fe40000100a00 */
[----:B------:R-:W-:Y:S02]  /*88e0*/  LEA.HI.X.SX32 R15, R13, R5, 0x2, P5 ;  /* 0x000000050d0f7211 */ /* 0x000fe400028f16ff */
[----:B------:R1:W-:Y:S04]  /*88f0*/  STL.64 [R1+0xd8], R10 ;  /* 0x0000d80a01007387 */ /* 0x0003e80000100a00 */
[----:B------:R3:W-:Y:S01]  /*8900*/  STL.64 [R1+0xd0], R14 ;  /* 0x0000d00e01007387 */ /* 0x0007e20000100a00 */
[----:B-1----:R-:W-:-:S04]  /*8910*/  LEA R10, P0, R17, R108, 0x2 ;  /* 0x0000006c110a7211 */ /* 0x002fc800078010ff */
[----:B------:R-:W-:Y:S02]  /*8920*/  LEA.HI.X.SX32 R11, R17, R5, 0x2, P0 ;  /* 0x00000005110b7211 */ /* 0x000fe400000f16ff */
[----:B---3--:R-:W-:-:S03]  /*8930*/  LEA R14, P5, R27, R108, 0x2 ;  /* 0x0000006c1b0e7211 */ /* 0x008fc600078a10ff */
[----:B------:R1:W-:Y:S01]  /*8940*/  STL.64 [R1+0xc8], R10 ;  /* 0x0000c80a01007387 */ /* 0x0003e20000100a00 */
[----:B------:R-:W-:Y:S02]  /*8950*/  LEA.HI.X.SX32 R15, R27, R5, 0x2, P5 ;  /* 0x000000051b0f7211 */ /* 0x000fe400028f16ff */
[----:B------:R-:W-:-:S03]  /*8960*/  LEA R16, P5, R39, R108, 0x2 ;  /* 0x0000006c27107211 */ /* 0x000fc600078a10ff */
[----:B------:R3:W-:Y:S01]  /*8970*/  STL.64 [R1+0xc0], R14 ;  /* 0x0000c00e01007387 */ /* 0x0007e20000100a00 */
[-C--:B-1----:R-:W-:Y:S02]  /*8980*/  LEA R10, P0, R35, R108.reuse, 0x2 ;  /* 0x0000006c230a7211 */ /* 0x082fe400078010ff */
[-C--:B------:R-:W-:Y:S02]  /*8990*/  LEA.HI.X.SX32 R17, R39, R5.reuse, 0x2, P5 ;  /* 0x0000000527117211 */ /* 0x080fe400028f16ff */
[-C--:B------:R-:W-:Y:S02]  /*89a0*/  LEA.HI.X.SX32 R11, R35, R5.reuse, 0x2, P0 ;  /* 0x00000005230b7211 */ /* 0x080fe400000f16ff */
[C---:B---3--:R-:W-:Y:S01]  /*89b0*/  LEA R14, P0, R47.reuse, R108, 0x2 ;  /* 0x0000006c2f0e7211 */ /* 0x048fe200078010ff */
[----:B------:R-:W-:Y:S03]  /*89c0*/  STL.64 [R1+0xb0], R16 ;  /* 0x0000b01001007387 */ /* 0x000fe60000100a00 */
[----:B------:R-:W-:Y:S01]  /*89d0*/  LEA.HI.X.SX32 R15, R47, R5, 0x2, P0 ;  /* 0x000000052f0f7211 */ /* 0x000fe200000f16ff */
[----:B------:R-:W-:Y:S01]  /*89e0*/  IMAD R44, R41, UR5, RZ ;  /* 0x00000005292c7c24 */ /* 0x000fe2000f8e02ff */
[----:B------:R-:W-:Y:S01]  /*89f0*/  STL.64 [R1+0xb8], R10 ;  /* 0x0000b80a01007387 */ /* 0x000fe20000100a00 */
[----:B------:R-:W-:-:S03]  /*8a00*/  IMAD R40, R37, UR5, RZ ;  /* 0x0000000525287c24 */ /* 0x000fc6000f8e02ff */
[----:B------:R-:W-:Y:S04]  /*8a10*/  STL.64 [R1+0x6e8], R10 ;  /* 0x0006e80a01007387 */ /* 0x000fe80000100a00 */
[----:B------:R1:W-:Y:S02]  /*8a20*/  STL.64 [R1+0xa8], R14 ;  /* 0x0000a80e01007387 */ /* 0x0003e40000100a00 */
[----:B-1----:R-:W-:-:S04]  /*8a30*/  LEA R14, P0, R59, R108, 0x2 ;  /* 0x0000006c3b0e7211 */ /* 0x002fc800078010ff */
[----:B------:R-:W-:Y:S01]  /*8a40*/  LEA.HI.X.SX32 R15, R59, R5, 0x2, P0 ;  /* 0x000000053b0f7211 */ /* 0x000fe200000f16ff */
[----:B------:R-:W-:Y:S02]  /*8a50*/  IMAD R103, R103, UR5, RZ ;  /* 0x0000000567677c24 */ /* 0x000fe4000f8e02ff */
[----:B------:R-:W-:Y:S02]  /*8a60*/  IMAD R105, R105, UR5, RZ ;  /* 0x0000000569697c24 */ /* 0x000fe4000f8e02ff */
[----:B------:R-:W-:Y:S02]  /*8a70*/  IMAD R101, R101, UR5, RZ ;  /* 0x0000000565657c24 */ /* 0x000fe4000f8e02ff */
[----:B------:R-:W-:Y:S02]  /*8a80*/  IMAD R97, R97, UR5, RZ ;  /* 0x0000000561617c24 */ /* 0x000fe4000f8e02ff */
[----:B------:R-:W-:Y:S02]  /*8a90*/  IMAD R93, R93, UR5, RZ ;  /* 0x000000055d5d7c24 */ /* 0x000fe4000f8e02ff */
[----:B------:R-:W-:-:S02]  /*8aa0*/  IMAD R89, R89, UR5, RZ ;  /* 0x0000000559597c24 */ /* 0x000fc4000f8e02ff */
[----:B------:R-:W-:Y:S02]  /*8ab0*/  IMAD.MOV.U32 R22, RZ, RZ, R92 ;  /* 0x000000ffff167224 */ /* 0x000fe400078e005c */
[----:B------:R-:W-:Y:S02]  /*8ac0*/  IMAD.MOV.U32 R92, RZ, RZ, R102 ;  /* 0x000000ffff5c7224 */ /* 0x000fe400078e0066 */
[----:B------:R-:W-:Y:S02]  /*8ad0*/  IMAD.MOV.U32 R102, RZ, RZ, R156 ;  /* 0x000000ffff667224 */ /* 0x000fe400078e009c */
[----:B------:R-:W-:Y:S02]  /*8ae0*/  IMAD R85, R85, UR5, RZ ;  /* 0x0000000555557c24 */ /* 0x000fe4000f8e02ff */
[----:B------:R-:W-:Y:S02]  /*8af0*/  IMAD.MOV.U32 R23, RZ, RZ, R88 ;  /* 0x000000ffff177224 */ /* 0x000fe400078e0058 */
[----:B------:R-:W-:-:S02]  /*8b00*/  IMAD.MOV.U32 R88, RZ, RZ, R90 ;  /* 0x000000ffff587224 */ /* 0x000fc400078e005a */
[----:B------:R-:W-:Y:S02]  /*8b10*/  IMAD.MOV.U32 R90, RZ, RZ, R157 ;  /* 0x000000ffff5a7224 */ /* 0x000fe400078e009d */
[----:B------:R-:W-:Y:S02]  /*8b20*/  IMAD R81, R81, UR5, RZ ;  /* 0x0000000551517c24 */ /* 0x000fe4000f8e02ff */
[----:B------:R-:W-:Y:S02]  /*8b30*/  IMAD R77, R77, UR5, RZ ;  /* 0x000000054d4d7c24 */ /* 0x000fe4000f8e02ff */
[----:B------:R-:W-:Y:S02]  /*8b40*/  IMAD R69, R69, UR5, RZ ;  /* 0x0000000545457c24 */ /* 0x000fe4000f8e02ff */
[----:B------:R-:W-:Y:S02]  /*8b50*/  IMAD R36, R33, UR5, RZ ;  /* 0x0000000521247c24 */ /* 0x000fe4000f8e02ff */
[----:B------:R-:W-:-:S02]  /*8b60*/  IMAD R33, R19, UR5, RZ ;  /* 0x0000000513217c24 */ /* 0x000fc4000f8e02ff */
[----:B------:R-:W-:Y:S02]  /*8b70*/  IMAD.MOV.U32 R19, RZ, RZ, R22 ;  /* 0x000000ffff137224 */ /* 0x000fe400078e0016 */
[----:B------:R-:W-:Y:S02]  /*8b80*/  IMAD R64, R61, UR5, RZ ;  /* 0x000000053d407c24 */ /* 0x000fe4000f8e02ff */
[----:B------:R-:W-:Y:S02]  /*8b90*/  IMAD.MOV.U32 R22, RZ, RZ, R90 ;  /* 0x000000ffff167224 */ /* 0x000fe400078e005a */
[----:B------:R-:W-:Y:S02]  /*8ba0*/  IMAD.MOV.U32 R90, RZ, RZ, R240 ;  /* 0x000000ffff5a7224 */ /* 0x000fe400078e00f0 */
[----:B------:R-:W-:Y:S02]  /*8bb0*/  IMAD R61, R241, UR5, RZ ;  /* 0x00000005f13d7c24 */ /* 0x000fe4000f8e02ff */
[----:B--2---:R-:W-:Y:S01]  /*8bc0*/  IMAD R41, R8, UR5, RZ ;  /* 0x0000000508297c24 */ /* 0x004fe2000f8e02ff */
[----:B------:R-:W-:Y:S01]  /*8bd0*/  LEA R8, P5, R51, R108, 0x2 ;  /* 0x0000006c33087211 */ /* 0x000fe200078a10ff */
[----:B------:R-:W-:-:S03]  /*8be0*/  IMAD R37, R9, UR5, RZ ;  /* 0x0000000509257c24 */ /* 0x000fc6000f8e02ff */
[----:B------:R-:W-:Y:S02]  /*8bf0*/  LEA.HI.X.SX32 R9, R51, R5, 0x2, P5 ;  /* 0x0000000533097211 */ /* 0x000fe400028f16ff */
[----:B------:R-:W-:-:S03]  /*8c00*/  LEA R10, P5, R63, R108, 0x2 ;  /* 0x0000006c3f0a7211 */ /* 0x000fc600078a10ff */
[----:B------:R-:W-:Y:S01]  /*8c10*/  STL.64 [R1+0xa0], R8 ;  /* 0x0000a00801007387 */ /* 0x000fe20000100a00 */
[----:B------:R-:W-:-:S03]  /*8c20*/  LEA.HI.X.SX32 R11, R63, R5, 0x2, P5 ;  /* 0x000000053f0b7211 */ /* 0x000fc600028f16ff */
[----:B------:R1:W-:Y:S04]  /*8c30*/  STL.64 [R1+0x98], R14 ;  /* 0x0000980e01007387 */ /* 0x0003e80000100a00 */
[----:B------:R2:W-:Y:S01]  /*8c40*/  STL.64 [R1+0x90], R10 ;  /* 0x0000900a01007387 */ /* 0x0005e20000100a00 */
[-C--:B-1----:R-:W-:Y:S02]  /*8c50*/  LEA R14, P0, R71, R108.reuse, 0x2 ;  /* 0x0000006c470e7211 */ /* 0x082fe400078010ff */
[----:B--2---:R-:W-:Y:S02]  /*8c60*/  LEA R10, P5, R79, R108, 0x2 ;  /* 0x0000006c4f0a7211 */ /* 0x004fe400078a10ff */
[-C--:B------:R-:W-:Y:S02]  /*8c70*/  LEA.HI.X.SX32 R15, R71, R5.reuse, 0x2, P0 ;  /* 0x00000005470f7211 */ /* 0x080fe400000f16ff */
        /* <DEDUP_REMOVED lines=22> */
[-C--:B--2---:R-:W-:Y:S02]  /*8de0*/  LEA R10, P5, R93, R108.reuse, 0x2 ;  /* 0x0000006c5d0a7211 */ /* 0x084fe400078a10ff */
[----:B------:R-:W-:Y:S02]  /*8df0*/  LEA.HI.X.SX32 R15, R97, R5, 0x2, P0 ;  /* 0x00000005610f7211 */ /* 0x000fe400000f16ff */
[----:B------:R-:W-:-:S02]  /*8e00*/  LEA R156, P0, R89, R108, 0x2 ;  /* 0x0000006c599c7211 */ /* 0x000fc400078010ff */
[-C--:B------:R-:W-:Y:S01]  /*8e10*/  LEA.HI.X.SX32 R11, R93, R5.reuse, 0x2, P5 ;  /* 0x000000055d0b7211 */ /* 0x080fe200028f16ff */
[----:B------:R1:W-:Y:S01]  /*8e20*/  STL.64 [R1+0x48], R14 ;  /* 0x0000480e01007387 */ /* 0x0003e20000100a00 */
[----:B------:R-:W-:-:S03]  /*8e30*/  LEA.HI.X.SX32 R157, R89, R5, 0x2, P0 ;  /* 0x00000005599d7211 */ /* 0x000fc600000f16ff */
[----:B------:R2:W-:Y:S04]  /*8e40*/  STL.64 [R1+0x40], R10 ;  /* 0x0000400a01007387 */ /* 0x0005e80000100a00 */
[----:B------:R3:W-:Y:S01]  /*8e50*/  STL.64 [R1+0x6f0], R156 ;  /* 0x0006f09c01007387 */ /* 0x0007e20000100a00 */
[----:B-1----:R-:W-:-:S04]  /*8e60*/  LEA R14, P5, R85, R108, 0x2 ;  /* 0x0000006c550e7211 */ /* 0x002fc800078a10ff */
[-C--:B------:R-:W-:Y:S02]  /*8e70*/  LEA.HI.X.SX32 R15, R85, R5.reuse, 0x2, P5 ;  /* 0x00000005550f7211 */ /* 0x080fe400028f16ff */
[-C--:B--2---:R-:W-:Y:S02]  /*8e80*/  LEA R10, P0, R81, R108.reuse, 0x2 ;  /* 0x0000006c510a7211 */ /* 0x084fe400078010ff */
[-C--:B---3--:R-:W-:Y:S02]  /*8e90*/  LEA R156, P5, R77, R108.reuse, 0x2 ;  /* 0x0000006c4d9c7211 */ /* 0x088fe400078a10ff */
[-C--:B------:R-:W-:Y:S02]  /*8ea0*/  LEA.HI.X.SX32 R11, R81, R5.reuse, 0x2, P0 ;  /* 0x00000005510b7211 */ /* 0x080fe400000f16ff */
[----:B------:R-:W-:Y:S02]  /*8eb0*/  LEA.HI.X.SX32 R157, R77, R5, 0x2, P5 ;  /* 0x000000054d9d7211 */ /* 0x000fe400028f16ff */
[----:B------:R-:W-:Y:S01]  /*8ec0*/  LEA R12, P5, R69, R108, 0x2 ;  /* 0x0000006c450c7211 */ /* 0x000fe200078a10ff */
[----:B------:R-:W-:Y:S04]  /*8ed0*/  STL.64 [R1+0x30], R14 ;  /* 0x0000300e01007387 */ /* 0x000fe80000100a00 */
[----:B------:R1:W-:Y:S04]  /*8ee0*/  STL.64 [R1+0x28], R10 ;  /* 0x0000280a01007387 */ /* 0x0003e80000100a00 */
[----:B------:R-:W-:Y:S04]  /*8ef0*/  STL [R1+0x10], R12 ;  /* 0x0000100c01007387 */ /* 0x000fe80000100800 */
[----:B------:R-:W2:Y:S01]  /*8f00*/  LDL.64 R240, [R1+0x10] ;  /* 0x0000100001f07983 */ /* 0x000ea20000100a00 */
[----:B------:R-:W-:-:S05]  /*8f10*/  IMAD R73, R73, UR5, RZ ;  /* 0x0000000549497c24 */ /* 0x000fca000f8e02ff */
[----:B-1----:R-:W-:Y:S01]  /*8f20*/  LEA R10, P0, R73, R108, 0x2 ;  /* 0x0000006c490a7211 */ /* 0x002fe200078010ff */
[----:B------:R-:W-:-:S03]  /*8f30*/  IMAD R65, R65, UR5, RZ ;  /* 0x0000000541417c24 */ /* 0x000fc6000f8e02ff */
[----:B------:R-:W-:Y:S01]  /*8f40*/  LEA.HI.X.SX32 R11, R73, R5, 0x2, P0 ;  /* 0x00000005490b7211 */ /* 0x000fe200000f16ff */
[----:B------:R-:W-:Y:S01]  /*8f50*/  STL.64 [R1+0x20], R156 ;  /* 0x0000209c01007387 */ /* 0x000fe20000100a00 */
[----:B------:R-:W-:-:S03]  /*8f60*/  IMAD R60, R57, UR5, RZ ;  /* 0x00000005393c7c24 */ /* 0x000fc6000f8e02ff */
[----:B------:R1:W-:Y:S01]  /*8f70*/  STL.64 [R1+0x18], R10 ;  /* 0x0000180a01007387 */ /* 0x0003e20000100a00 */
[----:B------:R-:W-:Y:S02]  /*8f80*/  IMAD R53, R53, UR5, RZ ;  /* 0x0000000535357c24 */ /* 0x000fe4000f8e02ff */
[----:B------:R-:W-:Y:S02]  /*8f90*/  IMAD R49, R49, UR5, RZ ;  /* 0x0000000531317c24 */ /* 0x000fe4000f8e02ff */
[----:B------:R-:W-:Y:S01]  /*8fa0*/  IMAD R48, R45, UR5, RZ ;  /* 0x000000052d307c24 */ /* 0x000fe2000f8e02ff */
[----:B-1----:R-:W-:-:S04]  /*8fb0*/  LEA R10, P0, R65, R108, 0x2 ;  /* 0x0000006c410a7211 */ /* 0x002fc800078010ff */
[----:B------:R-:W-:Y:S01]  /*8fc0*/  LEA.HI.X.SX32 R11, R65, R5, 0x2, P0 ;  /* 0x00000005410b7211 */ /* 0x000fe200000f16ff */
[----:B------:R-:W-:Y:S02]  /*8fd0*/  IMAD.MOV.U32 R95, RZ, RZ, R19 ;  /* 0x000000ffff5f7224 */ /* 0x000fe400078e0013 */
[----:B------:R-:W-:Y:S02]  /*8fe0*/  IMAD.MOV.U32 R103, RZ, RZ, R22 ;  /* 0x000000ffff677224 */ /* 0x000fe400078e0016 */
[----:B------:R-:W-:Y:S02]  /*8ff0*/  IMAD R29, R29, UR5, RZ ;  /* 0x000000051d1d7c24 */ /* 0x000fe4000f8e02ff */
[----:B------:R-:W-:Y:S02]  /*9000*/  IMAD R45, R21, UR5, RZ ;  /* 0x00000005152d7c24 */ /* 0x000fe4000f8e02ff */
[----:B------:R-:W-:Y:S02]  /*9010*/  IMAD.MOV.U32 R105, RZ, RZ, R23 ;  /* 0x000000ffff697224 */ /* 0x000fe400078e0017 */
[----:B------:R-:W-:-:S02]  /*9020*/  IMAD R8, R31, UR5, RZ ;  /* 0x000000051f087c24 */ /* 0x000fc4000f8e02ff */
[----:B------:R-:W-:Y:S02]  /*9030*/  IMAD R42, R7, UR5, RZ ;  /* 0x00000005072a7c24 */ /* 0x000fe4000f8e02ff */
[----:B------:R-:W-:Y:S02]  /*9040*/  IMAD R55, R55, UR5, RZ ;  /* 0x0000000537377c24 */ /* 0x000fe4000f8e02ff */
[----:B------:R-:W-:Y:S02]  /*9050*/  IMAD R7, R43, UR5, RZ ;  /* 0x000000052b077c24 */ /* 0x000fe4000f8e02ff */
[----:B------:R-:W-:Y:S02]  /*9060*/  IMAD R75, R75, UR5, RZ ;  /* 0x000000054b4b7c24 */ /* 0x000fe4000f8e02ff */
[----:B------:R-:W-:Y:S02]  /*9070*/  IMAD R57, R99, UR5, RZ ;  /* 0x0000000563397c24 */ /* 0x000fe4000f8e02ff */
        /* <DEDUP_REMOVED lines=10> */
[----:B----4-:R-:W-:Y:S02]  /*9120*/  IMAD R71, R251, UR5, RZ ;  /* 0x00000005fb477c24 */ /* 0x010fe4000f8e02ff */
        /* <DEDUP_REMOVED lines=9> */
[----:B------:R-:W-:Y:S01]  /*91c0*/  IMAD R105, R244, UR5, RZ ;  /* 0x00000005f4697c24 */ /* 0x000fe2000f8e02ff */
[----:B------:R-:W-:Y:S01]  /*91d0*/  ULEA UR7, UR4, UR7, 0x18 ;  /* 0x0000000704077291 */ /* 0x000fe2000f8ec03f */
[C---:B------:R-:W-:Y:S02]  /*91e0*/  LOP3.LUT R251, R3.reuse, 0x60, RZ, 0xfc, !PT ;  /* 0x0000006003fb7812 */ /* 0x040fe400078efcff */
[----:B------:R-:W-:-:S03]  /*91f0*/  LOP3.LUT R252, R3, 0x62, RZ, 0xfc, !PT ;  /* 0x0000006203fc7812 */ /* 0x000fc600078efcff */
[----:B------:R-:W-:-:S05]  /*9200*/  VIADD R244, R0, UR7 ;  /* 0x0000000700f47c36 */ /* 0x000fca0008000000 */
[----:B------:R-:W-:Y:S01]  /*9210*/  @!PT LDS RZ, [RZ] ;  /* 0x00000000fffff984 */ /* 0x000fe20000000800 */
[----:B------:R-:W-:Y:S01]  /*9220*/  @!PT LDS RZ, [RZ] ;  /* 0x00000000fffff984 */ /* 0x000fe20000000800 */
[----:B------:R-:W-:Y:S01]  /*9230*/  @!PT LDS RZ, [RZ] ;  /* 0x00000000fffff984 */ /* 0x000fe20000000800 */
[----:B------:R-:W-:Y:S01]  /*9240*/  LDGSTS.E [R244+0x30000], desc[UR16][R122.64], P4 ;  /* 0x300000007af47fae */ /* 0x000fe2000a121850 */
[----:B------:R-:W-:-:S03]  /*9250*/  ISETP.GE.AND P4, PT, R252, R4, PT ;  /* 0x00000004fc00720c */ /* 0x000fc60003f86270 */
[----:B------:R-:W-:Y:S04]  /*9260*/  LDGSTS.E [R244+0x30008], desc[UR16][R168.64], P1 ;  /* 0x30008000a8f47fae */ /* 0x000fe80008921850 */
[----:B------:R-:W-:Y:S01]  /*9270*/  LDGSTS.E [R244+0x32000], desc[UR16][R120.64], P2 ;  /* 0x3200000078f47fae */ /* 0x000fe20009121850 */
[----:B--2---:R-:W-:Y:S02]  /*9280*/  LEA.HI.X.SX32 R241, R69, R5, 0x2, P5 ;  /* 0x0000000545f17211 */ /* 0x004fe400028f16ff */
[----:B------:R-:W-:-:S04]  /*9290*/  LEA R14, P5, R64, R108, 0x2 ;  /* 0x0000006c400e7211 */ /* 0x000fc800078a10ff */
[----:B------:R-:W-:Y:S01]  /*92a0*/  LEA.HI.X.SX32 R15, R64, R5, 0x2, P5 ;  /* 0x00000005400f7211 */ /* 0x000fe200028f16ff */
[----:B------:R-:W-:Y:S01]  /*92b0*/  IMAD.MOV.U32 R240, RZ, RZ, R12 ;  /* 0x000000fffff07224 */ /* 0x000fe200078e000c */
[----:B------:R-:W-:Y:S01]  /*92c0*/  STL [R1+0x14], R241 ;  /* 0x000014f101007387 */ /* 0x000fe20000100800 */
[----:B------:R-:W-:-:S03]  /*92d0*/  LEA R12, P0, R60, R108, 0x2 ;  /* 0x0000006c3c0c7211 */ /* 0x000fc600078010ff */
[----:B------:R1:W-:Y:S01]  /*92e0*/  STL.64 [R1], R14 ;  /* 0x0000000e01007387 */ /* 0x0003e20000100a00 */
[----:B------:R-:W-:Y:S02]  /*92f0*/  LEA.HI.X.SX32 R13, R60, R5, 0x2, P0 ;  /* 0x000000053c0d7211 */ /* 0x000fe400000f16ff */
[-C--:B------:R-:W-:Y:S02]  /*9300*/  LEA R16, P0, R49, R108.reuse, 0x2 ;  /* 0x0000006c31107211 */ /* 0x080fe400078010ff */
[----:B-1----:R-:W-:-:S04]  /*9310*/  LEA R14, P5, R53, R108, 0x2 ;  /* 0x0000006c350e7211 */ /* 0x002fc800078a10ff */
[-C--:B------:R-:W-:Y:S02]  /*9320*/  LEA.HI.X.SX32 R15, R53, R5.reuse, 0x2, P5 ;  /* 0x00000005350f7211 */ /* 0x080fe400028f16ff */
[-C--:B------:R-:W-:Y:S02]  /*9330*/  LEA R18, P5, R48, R108.reuse, 0x2 ;  /* 0x0000006c30127211 */ /* 0x080fe400078a10ff */
[-C--:B------:R-:W-:Y:S02]  /*9340*/  LEA.HI.X.SX32 R17, R49, R5.reuse, 0x2, P0 ;  /* 0x0000000531117211 */ /* 0x080fe400000f16ff */
[-C--:B------:R-:W-:Y:S02]  /*9350*/  LEA R20, P0, R44, R108.reuse, 0x2 ;  /* 0x0000006c2c147211 */ /* 0x080fe400078010ff */
[----:B------:R-:W-:Y:S02]  /*9360*/  LEA.HI.X.SX32 R19, R48, R5, 0x2, P5 ;  /* 0x0000000530137211 */ /* 0x000fe400028f16ff */
[----:B------:R-:W-:-:S02]  /*9370*/  LEA R22, P5, R40, R108, 0x2 ;  /* 0x0000006c28167211 */ /* 0x000fc400078a10ff */
[-C--:B------:R-:W-:Y:S02]  /*9380*/  LEA.HI.X.SX32 R21, R44, R5.reuse, 0x2, P0 ;  /* 0x000000052c157211 */ /* 0x080fe400000f16ff */
[-C--:B------:R-:W-:Y:S02]  /*9390*/  LEA R26, P0, R36, R108.reuse, 0x2 ;  /* 0x0000006c241a7211 */ /* 0x080fe400078010ff */
[-C--:B------:R-:W-:Y:S02]  /*93a0*/  LEA.HI.X.SX32 R23, R40, R5.reuse, 0x2, P5 ;  /* 0x0000000528177211 */ /* 0x080fe400028f16ff */
[-C--:B------:R-:W-:Y:S02]  /*93b0*/  LEA R28, P5, R29, R108.reuse, 0x2 ;  /* 0x0000006c1d1c7211 */ /* 0x080fe400078a10ff */
[----:B------:R-:W-:Y:S02]  /*93c0*/  LEA.HI.X.SX32 R27, R36, R5, 0x2, P0 ;  /* 0x00000005241b7211 */ /* 0x000fe400000f16ff */
[----:B------:R-:W-:-:S02]  /*93d0*/  LEA R30, P0, R34, R108, 0x2 ;  /* 0x0000006c221e7211 */ /* 0x000fc400078010ff */
[-C--:B------:R-:W-:Y:S02]  /*93e0*/  LEA.HI.X.SX32 R29, R29, R5.reuse, 0x2, P5 ;  /* 0x000000051d1d7211 */ /* 0x080fe400028f16ff */
[CC--:B------:R-:W-:Y:S02]  /*93f0*/  LEA R32, P5, R33.reuse, R108.reuse, 0x2 ;  /* 0x0000006c21207211 */ /* 0x0c0fe400078a10ff */
        /* <DEDUP_REMOVED lines=13> */
[----:B------:R-:W-:Y:S02]  /*94d0*/  LEA.HI.X.SX32 R45, R8, R5, 0x2, P5 ;  /* 0x00000005082d7211 */ /* 0x000fe400028f16ff */
[----:B------:R-:W-:-:S04]  /*94e0*/  LEA R48, P5, R55, R108, 0x2 ;  /* 0x0000006c37307211 */ /* 0x000fc800078a10ff */
[----:B------:R-:W-:Y:S02]  /*94f0*/  LEA.HI.X.SX32 R49, R55, R5, 0x2, P5 ;  /* 0x0000000537317211 */ /* 0x000fe400028f16ff */
[----:B------:R-:W-:-:S04]  /*9500*/  LEA R52, P5, R75, R108, 0x2 ;  /* 0x0000006c4b347211 */ /* 0x000fc800078a10ff */
[----:B------:R-:W-:Y:S02]  /*9510*/  LEA.HI.X.SX32 R53, R75, R5, 0x2, P5 ;  /* 0x000000054b357211 */ /* 0x000fe400028f16ff */
[----:B------:R-:W-:-:S04]  /*9520*/  LEA R56, P5, R57, R108, 0x2 ;  /* 0x0000006c39387211 */ /* 0x000fc800078a10ff */
[-C--:B------:R-:W-:Y:S02]  /*9530*/  LEA.HI.X.SX32 R57, R57, R5.reuse, 0x2, P5 ;  /* 0x0000000539397211 */ /* 0x080fe400028f16ff */
[-C--:B------:R-:W-:Y:S02]  /*9540*/  LEA R60, P5, R61, R108.reuse, 0x2 ;  /* 0x0000006c3d3c7211 */ /* 0x080fe400078a10ff */
[-C--:B------:R-:W-:Y:S01]  /*9550*/  LEA R46, P0, R7, R108.reuse, 0x2 ;  /* 0x0000006c072e7211 */ /* 0x080fe200078010ff */
[----:B------:R-:W-:Y:S01]  /*9560*/  IMAD R69, R250, UR5, RZ ;  /* 0x00000005fa457c24 */ /* 0x000fe2000f8e02ff */
[-C--:B------:R-:W-:Y:S02]  /*9570*/  LEA.HI.X.SX32 R61, R61, R5.reuse, 0x2, P5 ;  /* 0x000000053d3d7211 */ /* 0x080fe400028f16ff */
[----:B------:R-:W-:Y:S02]  /*9580*/  LEA R64, P5, R65, R108, 0x2 ;  /* 0x0000006c41407211 */ /* 0x000fe400078a10ff */
[----:B------:R-:W-:-:S02]  /*9590*/  LEA.HI.X.SX32 R47, R7, R5, 0x2, P0 ;  /* 0x00000005072f7211 */ /* 0x000fc400000f16ff */
[-C--:B------:R-:W-:Y:S02]  /*95a0*/  LEA R50, P0, R67, R108.reuse, 0x2 ;  /* 0x0000006c43327211 */ /* 0x080fe400078010ff */
[-C--:B------:R-:W-:Y:S02]  /*95b0*/  LEA.HI.X.SX32 R65, R65, R5.reuse, 0x2, P5 ;  /* 0x0000000541417211 */ /* 0x080fe400028f16ff */
[-C--:B------:R-:W-:Y:S02]  /*95c0*/  LEA R68, P5, R69, R108.reuse, 0x2 ;  /* 0x0000006c45447211 */ /* 0x080fe400078a10ff */
        /* <DEDUP_REMOVED lines=17> */
[-C--:B------:R-:W-:Y:S01]  /*96e0*/  LEA R70, P0, R71, R108.reuse, 0x2 ;  /* 0x0000006c47467211 */ /* 0x080fe200078010ff */
[----:B------:R-:W-:Y:S01]  /*96f0*/  IMAD R9, R100, UR5, RZ ;  /* 0x0000000564097c24 */ /* 0x000fe2000f8e02ff */
[-C--:B------:R-:W-:Y:S02]  /*9700*/  LEA.HI.X.SX32 R85, R85, R5.reuse, 0x2, P5 ;  /* 0x0000000555557211 */ /* 0x080fe400028f16ff */
[----:B------:R-:W-:Y:S02]  /*9710*/  LEA R88, P5, R89, R108, 0x2 ;  /* 0x0000006c59587211 */ /* 0x000fe400078a10ff */
[----:B------:R-:W-:-:S02]  /*9720*/  LEA.HI.X.SX32 R71, R71, R5, 0x2, P0 ;  /* 0x0000000547477211 */ /* 0x000fc400000f16ff */
[CC--:B------:R-:W-:Y:S02]  /*9730*/  LEA R74, P0, R78.reuse, R108.reuse, 0x2 ;  /* 0x0000006c4e4a7211 */ /* 0x0c0fe400078010ff */
[-C--:B------:R-:W-:Y:S02]  /*9740*/  LEA.HI.X.SX32 R89, R89, R5.reuse, 0x2, P5 ;  /* 0x0000000559597211 */ /* 0x080fe400028f16ff */
[-C--:B------:R-:W-:Y:S02]  /*9750*/  LEA R92, P5, R9, R108.reuse, 0x2 ;  /* 0x0000006c095c7211 */ /* 0x080fe400078a10ff */
[-C--:B------:R-:W-:Y:S02]  /*9760*/  LEA.HI.X.SX32 R75, R78, R5.reuse, 0x2, P0 ;  /* 0x000000054e4b7211 */ /* 0x080fe400000f16ff */
[-C--:B------:R-:W-:Y:S02]  /*9770*/  LEA R78, P0, R79, R108.reuse, 0x2 ;  /* 0x0000006c4f4e7211 */ /* 0x080fe400078010ff */
[-C--:B------:R-:W-:Y:S01]  /*9780*/  LEA.HI.X.SX32 R93, R9, R5.reuse, 0x2, P5 ;  /* 0x00000005095d7211 */ /* 0x080fe200028f16ff */
[----:B------:R-:W-:Y:S01]  /*9790*/  IMAD R9, R153, UR5, RZ ;  /* 0x0000000599097c24 */ /* 0x000fe2000f8e02ff */
[----:B------:R-:W-:Y:S01]  /*97a0*/  LEA.HI.X.SX32 R79, R79, R5, 0x2, P0 ;  /* 0x000000054f4f7211 */ /* 0x000fe200000f16ff */
[----:B------:R-:W1:Y:S01]  /*97b0*/  S2R R153, SR_TID.X ;  /* 0x0000000000997919 */ /* 0x000e620000002100 */
[----:B------:R-:W-:-:S04]  /*97c0*/  LEA R82, P0, R83, R108, 0x2 ;  /* 0x0000006c53527211 */ /* 0x000fc800078010ff */
[----:B------:R-:W-:Y:S02]  /*97d0*/  LEA.HI.X.SX32 R83, R83, R5, 0x2, P0 ;  /* 0x0000000553537211 */ /* 0x000fe400000f16ff */
[----:B------:R-:W-:Y:S01]  /*97e0*/  LEA R86, P0, R87, R108, 0x2 ;  /* 0x0000006c57567211 */ /* 0x000fe200078010ff */
[----:B------:R-:W-:-:S03]  /*97f0*/  IMAD R8, R102, UR5, RZ ;  /* 0x0000000566087c24 */ /* 0x000fc6000f8e02ff */
[----:B------:R-:W-:Y:S02]  /*9800*/  LEA.HI.X.SX32 R87, R87, R5, 0x2, P0 ;  /* 0x0000000557577211 */ /* 0x000fe400000f16ff */
[----:B------:R-:W-:Y:S01]  /*9810*/  LEA R90, P0, R91, R108, 0x2 ;  /* 0x0000006c5b5a7211 */ /* 0x000fe200078010ff */
[----:B------:R-:W-:-:S03]  /*9820*/  IMAD R7, R104, UR5, RZ ;  /* 0x0000000568077c24 */ /* 0x000fc6000f8e02ff */
[-C--:B------:R-:W-:Y:S02]  /*9830*/  LEA.HI.X.SX32 R91, R91, R5.reuse, 0x2, P0 ;  /* 0x000000055b5b7211 */ /* 0x080fe400000f16ff */
[CC--:B------:R-:W-:Y:S02]  /*9840*/  LEA R94, P0, R8.reuse, R108.reuse, 0x2 ;  /* 0x0000006c085e7211 */ /* 0x0c0fe400078010ff */
[-C--:B------:R-:W-:Y:S02]  /*9850*/  LEA R96, P5, R7, R108.reuse, 0x2 ;  /* 0x0000006c07607211 */ /* 0x080fe400078a10ff */
[-C--:B------:R-:W-:Y:S01]  /*9860*/  LEA.HI.X.SX32 R95, R8, R5.reuse, 0x2, P0 ;  /* 0x00000005085f7211 */ /* 0x080fe200000f16ff */
[----:B------:R-:W-:Y:S01]  /*9870*/  IMAD R8, R247, UR5, RZ ;  /* 0x00000005f7087c24 */ /* 0x000fe2000f8e02ff */
[----:B------:R-:W-:Y:S02]  /*9880*/  LEA.HI.X.SX32 R97, R7, R5, 0x2, P5 ;  /* 0x0000000507617211 */ /* 0x000fe400028f16ff */
[----:B------:R-:W-:-:S02]  /*9890*/  LEA R98, P0, R99, R108, 0x2 ;  /* 0x0000006c63627211 */ /* 0x000fc400078010ff */
[-C--:B------:R-:W-:Y:S02]  /*98a0*/  LEA R100, P5, R101, R108.reuse, 0x2 ;  /* 0x0000006c65647211 */ /* 0x080fe400078a10ff */
[-C--:B------:R-:W-:Y:S02]  /*98b0*/  LEA R106, P6, R8, R108.reuse, 0x2 ;  /* 0x0000006c086a7211 */ /* 0x080fe400078c10ff */
[-C--:B------:R-:W-:Y:S02]  /*98c0*/  LEA.HI.X.SX32 R99, R99, R5.reuse, 0x2, P0 ;  /* 0x0000000563637211 */ /* 0x080fe400000f16ff */
[----:B------:R-:W-:Y:S02]  /*98d0*/  LEA.HI.X.SX32 R101, R101, R5, 0x2, P5 ;  /* 0x0000000565657211 */ /* 0x000fe400028f16ff */
[-C--:B------:R-:W-:Y:S02]  /*98e0*/  LEA R102, P0, R103, R108.reuse, 0x2 ;  /* 0x0000006c67667211 */ /* 0x080fe400078010ff */
[----:B------:R-:W-:-:S02]  /*98f0*/  LEA R104, P5, R105, R108, 0x2 ;  /* 0x0000006c69687211 */ /* 0x000fc400078a10ff */
[-C--:B------:R-:W-:Y:S02]  /*9900*/  LEA.HI.X.SX32 R107, R8, R5.reuse, 0x2, P6 ;  /* 0x00000005086b7211 */ /* 0x080fe400030f16ff */
[----:B------:R-:W-:Y:S02]  /*9910*/  LEA R108, P6, R9, R108, 0x2 ;  /* 0x0000006c096c7211 */ /* 0x000fe400078c10ff */
[----:B-1----:R-:W-:Y:S02]  /*9920*/  LOP3.LUT R153, R153, 0x7f, RZ, 0xc0, !PT ;  /* 0x0000007f99997812 */ /* 0x002fe400078ec0ff */
[-C--:B------:R-:W-:Y:S02]  /*9930*/  LEA.HI.X.SX32 R109, R9, R5.reuse, 0x2, P6 ;  /* 0x00000005096d7211 */ /* 0x080fe400030f16ff */
[----:B------:R-:W-:Y:S02]  /*9940*/  ISETP.GE.AND P6, PT, R153, R4, PT ;  /* 0x000000049900720c */ /* 0x000fe40003fc6270 */
[----:B------:R-:W-:-:S02]  /*9950*/  LEA.HI.X.SX32 R103, R103, R5, 0x2, P0 ;  /* 0x0000000567677211 */ /* 0x000fc400000f16ff */
[----:B------:R-:W-:Y:S02]  /*9960*/  ISETP.NE.U32.AND P0, PT, R249, RZ, PT ;  /* 0x000000fff900720c */ /* 0x000fe40003f05070 */
[C---:B------:R-:W-:Y:S02]  /*9970*/  SEL R7, R6.reuse, RZ, !P3 ;  /* 0x000000ff06077207 */ /* 0x040fe40005800000 */
[----:B------:R-:W-:Y:S02]  /*9980*/  SEL R9, R6, RZ, !P6 ;  /* 0x000000ff06097207 */ /* 0x000fe40007000000 */
[----:B------:R-:W-:Y:S02]  /*9990*/  LEA.HI.X.SX32 R105, R105, R5, 0x2, P5 ;  /* 0x0000000569697211 */ /* 0x000fe400028f16ff */
[----:B------:R-:W-:Y:S02]  /*99a0*/  ISETP.GE.AND P6, PT, R251, R4, PT ;  /* 0x00000004fb00720c */ /* 0x000fe40003fc6270 */
[----:B------:R-:W-:-:S02]  /*99b0*/  ISETP.NE.U32.AND P5, PT, R248, RZ, PT ;  /* 0x000000fff800720c */ /* 0x000fc40003fa5070 */
[----:B------:R-:W-:Y:S01]  /*99c0*/  LOP3.LUT R8, R3, 0x4, RZ, 0xfc, !PT ;  /* 0x0000000403087812 */ /* 0x000fe200078efcff */
[----:B------:R-:W-:Y:S01]  /*99d0*/  STL.64 [R1+0x8], R10 ;  /* 0x0000080a01007387 */ /* 0x000fe20000100a00 */
[----:B------:R-:W-:Y:S02]  /*99e0*/  ISETP.NE.U32.AND P3, PT, R7, RZ, PT ;  /* 0x000000ff0700720c */ /* 0x000fe40003f65070 */
[----:B------:R-:W-:Y:S01]  /*99f0*/  LOP3.LUT R7, R3, 0x6, RZ, 0xfc, !PT ;  /* 0x0000000603077812 */ /* 0x000fe200078efcff */
[----:B------:R-:W-:Y:S01]  /*9a00*/  LDGSTS.E [R244+0x32008], desc[UR16][R238.64], P0 ;  /* 0x32008000eef47fae */ /* 0x000fe20008121850 */
[----:B------:R-:W-:Y:S02]  /*9a10*/  SEL R5, R6, RZ, !P6 ;  /* 0x000000ff06057207 */ /* 0x000fe40007000000 */
[----:B------:R-:W-:Y:S01]  /*9a20*/  ISETP.GE.AND P6, PT, R8, R4, PT ;  /* 0x000000040800720c */ /* 0x000fe20003fc6270 */
[----:B------:R1:W-:Y:S01]  /*9a30*/  STL.64 [R1+0x768], R10 ;  /* 0x0007680a01007387 */ /* 0x0003e20000100a00 */
[----:B------:R-:W-:-:S02]  /*9a40*/  SEL R8, R6, RZ, !P4 ;  /* 0x000000ff06087207 */ /* 0x000fc40006000000 */
[----:B------:R-:W-:Y:S01]  /*9a50*/  ISETP.GE.AND P4, PT, R7, R4, PT ;  /* 0x000000040700720c */ /* 0x000fe20003f86270 */
[----:B------:R2:W-:Y:S01]  /*9a60*/  STL.64 [R1+0x6f8], R12 ;  /* 0x0006f80c01007387 */ /* 0x0005e20000100a00 */
[----:B------:R-:W-:Y:S02]  /*9a70*/  SEL R7, R6, RZ, !P6 ;  /* 0x000000ff06077207 */ /* 0x000fe40007000000 */
[----:B------:R-:W-:Y:S01]  /*9a80*/  ISETP.NE.U32.AND P1, PT, R5, RZ, PT ;  /* 0x000000ff0500720c */ /* 0x000fe20003f25070 */
[----:B------:R-:W-:Y:S01]  /*9a90*/  LDGSTS.E [R244+0x34000], desc[UR16][R236.64], P5 ;  /* 0x34000000ecf47fae */ /* 0x000fe2000a921850 */
[----:B------:R-:W-:Y:S02]  /*9aa0*/  ISETP.NE.U32.AND P6, PT, R8, RZ, PT ;  /* 0x000000ff0800720c */ /* 0x000fe40003fc5070 */
[----:B------:R-:W-:Y:S01]  /*9ab0*/  SEL R5, R6, RZ, !P4 ;  /* 0x000000ff06057207 */ /* 0x000fe20006000000 */
[----:B------:R-:W-:Y:S01]  /*9ac0*/  LDGSTS.E [R244+0x34008], desc[UR16][R234.64], P3 ;  /* 0x34008000eaf47fae */ /* 0x000fe20009921850 */
[----:B-1----:R-:W-:-:S02]  /*9ad0*/  LOP3.LUT R11, R3, 0x26, RZ, 0xfc, !PT ;  /* 0x00000026030b7812 */ /* 0x002fc400078efcff */
[----:B--2---:R-:W-:Y:S02]  /*9ae0*/  LOP3.LUT R12, R3, 0x24, RZ, 0xfc, !PT ;  /* 0x00000024030c7812 */ /* 0x004fe400078efcff */
[----:B------:R-:W-:Y:S02]  /*9af0*/  ISETP.NE.U32.AND P4, PT, R7, RZ, PT ;  /* 0x000000ff0700720c */ /* 0x000fe40003f85070 */
[-C--:B------:R-:W-:Y:S01]  /*9b00*/  ISETP.GE.AND P0, PT, R12, R4.reuse, PT ;  /* 0x000000040c00720c */ /* 0x080fe20003f06270 */
[----:B------:R-:W-:Y:S01]  /*9b10*/  LDGSTS.E [R244+0x36000], desc[UR16][R232.64], P1 ;  /* 0x36000000e8f47fae */ /* 0x000fe20008921850 */
[----:B------:R-:W-:Y:S02]  /*9b20*/  LOP3.LUT R10, R3, 0x44, RZ, 0xfc, !PT ;  /* 0x00000044030a7812 */ /* 0x000fe400078efcff */
[----:B------:R-:W-:Y:S01]  /*9b30*/  ISETP.GE.AND P5, PT, R11, R4, PT ;  /* 0x000000040b00720c */ /* 0x000fe20003fa6270 */
[----:B------:R1:W-:Y:S01]  /*9b40*/  LDGSTS.E [R244+0x36008], desc[UR16][R230.64], P6 ;  /* 0x36008000e6f47fae */ /* 0x0003e2000b121850 */
[----:B------:R-:W-:-:S02]  /*9b50*/  ISETP.NE.U32.AND P2, PT, R5, RZ, PT ;  /* 0x000000ff0500720c */ /* 0x000fc40003f45070 */
[----:B------:R-:W-:Y:S02]  /*9b60*/  LOP3.LUT R7, R3, 0x46, RZ, 0xfc, !PT ;  /* 0x0000004603077812 */ /* 0x000fe400078efcff */
[----:B------:R-:W-:Y:S02]  /*9b70*/  LOP3.LUT R13, R0, 0x10, RZ, 0x3c, !PT ;  /* 0x00000010000d7812 */ /* 0x000fe400078e3cff */
[----:B------:R-:W-:Y:S02]  /*9b80*/  SEL R5, R6, RZ, !P0 ;  /* 0x000000ff06057207 */ /* 0x000fe40004000000 */
[-C--:B------:R-:W-:Y:S02]  /*9b90*/  ISETP.GE.AND P0, PT, R10, R4.reuse, PT ;  /* 0x000000040a00720c */ /* 0x080fe40003f06270 */
[----:B------:R-:W-:Y:S01]  /*9ba0*/  SEL R8, R6, RZ, !P5 ;  /* 0x000000ff06087207 */ /* 0x000fe20006800000 */
[----:B------:R-:W-:Y:S01]  /*9bb0*/  VIADD R245, R13, UR7 ;  /* 0x000000070df57c36 */ /* 0x000fe20008000000 */
[----:B------:R-:W-:-:S02]  /*9bc0*/  ISETP.GE.AND P5, PT, R7, R4, PT ;  /* 0x000000040700720c */ /* 0x000fc40003fa6270 */
[----:B------:R-:W-:Y:S02]  /*9bd0*/  LOP3.LUT R12, R3, 0x64, RZ, 0xfc, !PT ;  /* 0x00000064030c7812 */ /* 0x000fe400078efcff */
[----:B------:R-:W-:Y:S01]  /*9be0*/  ISETP.NE.U32.AND P3, PT, R5, RZ, PT ;  /* 0x000000ff0500720c */ /* 0x000fe20003f65070 */
[----:B------:R-:W-:Y:S01]  /*9bf0*/  LDGSTS.E [R245+0x30000], desc[UR16][R228.64], P4 ;  /* 0x30000000e4f57fae */ /* 0x000fe2000a121850 */
[----:B------:R-:W-:Y:S02]  /*9c00*/  SEL R7, R6, RZ, !P0 ;  /* 0x000000ff06077207 */ /* 0x000fe40004000000 */
[----:B------:R-:W-:Y:S01]  /*9c10*/  ISETP.NE.U32.AND P0, PT, R8, RZ, PT ;  /* 0x000000ff0800720c */ /* 0x000fe20003f05070 */
[----:B------:R-:W-:Y:S01]  /*9c20*/  STL.64 [R1+0x718], R92 ;  /* 0x0007185c01007387 */ /* 0x000fe20000100a00 */
[----:B------:R-:W-:Y:S02]  /*9c30*/  LOP3.LUT R11, R3, 0x66, RZ, 0xfc, !PT ;  /* 0x00000066030b7812 */ /* 0x000fe400078efcff */
[----:B------:R-:W-:Y:S01]  /*9c40*/  SEL R5, R6, RZ, !P5 ;  /* 0x000000ff06057207 */ /* 0x000fe20006800000 */
[----:B------:R-:W-:Y:S01]  /*9c50*/  LDGSTS.E [R245+0x30008], desc[UR16][R226.64], P2 ;  /* 0x30008000e2f57fae */ /* 0x000fe20009121850 */
[----:B------:R-:W-:-:S02]  /*9c60*/  ISETP.GE.AND P6, PT, R12, R4, PT ;  /* 0x000000040c00720c */ /* 0x000fc40003fc6270 */
[----:B------:R-:W-:Y:S02]  /*9c70*/  ISETP.NE.U32.AND P5, PT, R7, RZ, PT ;  /* 0x000000ff0700720c */ /* 0x000fe40003fa5070 */
[----:B------:R-:W-:Y:S01]  /*9c80*/  LOP3.LUT R10, R3, 0x8, RZ, 0xfc, !PT ;  /* 0x00000008030a7812 */ /* 0x000fe200078efcff */
[----:B------:R-:W-:Y:S01]  /*9c90*/  STL.64 [R1+0x700], R94 ;  /* 0x0007005e01007387 */ /* 0x000fe20000100a00 */
[-C--:B------:R-:W-:Y:S02]  /*9ca0*/  ISETP.GE.AND P4, PT, R11, R4.reuse, PT ;  /* 0x000000040b00720c */ /* 0x080fe40003f86270 */
[----:B------:R-:W-:Y:S01]  /*9cb0*/  ISETP.NE.U32.AND P1, PT, R5, RZ, PT ;  /* 0x000000ff0500720c */ /* 0x000fe20003f25070 */
[----:B------:R-:W-:Y:S01]  /*9cc0*/  LDGSTS.E [R245+0x32000], desc[UR16][R224.64], P3 ;  /* 0x32000000e0f57fae */ /* 0x000fe20009921850 */
[----:B------:R-:W-:Y:S02]  /*9cd0*/  LOP3.LUT R7, R3, 0xa, RZ, 0xfc, !PT ;  /* 0x0000000a03077812 */ /* 0x000fe400078efcff */
[----:B------:R-:W-:Y:S01]  /*9ce0*/  SEL R5, R6, RZ, !P6 ;  /* 0x000000ff06057207 */ /* 0x000fe20007000000 */
[----:B------:R-:W-:Y:S01]  /*9cf0*/  STL.64 [R1+0x720], R108 ;  /* 0x0007206c01007387 */ /* 0x000fe20000100a00 */
[----:B------:R-:W-:-:S02]  /*9d00*/  ISETP.GE.AND P6, PT, R10, R4, PT ;  /* 0x000000040a00720c */ /* 0x000fc40003fc6270 */
[C---:B------:R-:W-:Y:S01]  /*9d10*/  SEL R8, R6.reuse, RZ, !P4 ;  /* 0x000000ff06087207 */ /* 0x040fe20006000000 */
[----:B------:R-:W-:Y:S01]  /*9d20*/  STL.64 [R1+0x708], R122 ;  /* 0x0007087a01007387 */ /* 0x000fe20000100a00 */
[----:B------:R-:W-:Y:S02]  /*9d30*/  ISETP.GE.AND P4, PT, R7, R4, PT ;  /* 0x000000040700720c */ /* 0x000fe40003f86270 */
[----:B------:R-:W-:Y:S01]  /*9d40*/  LOP3.LUT R12, R3, 0x28, RZ, 0xfc, !PT ;  /* 0x00000028030c7812 */ /* 0x000fe200078efcff */
[----:B------:R-:W-:Y:S01]  /*9d50*/  STL.64 [R1+0x710], R168 ;  /* 0x000710a801007387 */ /* 0x000fe20000100a00 */
[----:B------:R-:W-:Y:S02]  /*9d60*/  SEL R7, R6, RZ, !P6 ;  /* 0x000000ff06077207 */ /* 0x000fe40007000000 */
[----:B------:R-:W-:Y:S01]  /*9d70*/  ISETP.NE.U32.AND P2, PT, R5, RZ, PT ;  /* 0x000000ff0500720c */ /* 0x000fe20003f45070 */
[----:B------:R-:W-:Y:S01]  /*9d80*/  STL.64 [R1+0x728], R120 ;  /* 0x0007287801007387 */ /* 0x000fe20000100a00 */
[----:B------:R-:W-:-:S02]  /*9d90*/  ISETP.NE.U32.AND P6, PT, R8, RZ, PT ;  /* 0x000000ff0800720c */ /* 0x000fc40003fc5070 */
[----:B------:R-:W-:Y:S01]  /*9da0*/  SEL R5, R6, RZ, !P4 ;  /* 0x000000ff06057207 */ /* 0x000fe20006000000 */
[----:B------:R-:W-:Y:S01]  /*9db0*/  STL.64 [R1+0x6d0], R238 ;  /* 0x0006d0ee01007387 */ /* 0x000fe20000100a00 */
[----:B------:R-:W-:-:S03]  /*9dc0*/  LOP3.LUT R11, R3, 0x2a, RZ, 0xfc, !PT ;  /* 0x0000002a030b7812 */ /* 0x000fc600078efcff */
[----:B------:R-:W-:Y:S01]  /*9dd0*/  LDGSTS.E [R245+0x32008], desc[UR16][R222.64], P0 ;  /* 0x32008000def57fae */ /* 0x000fe20008121850 */
[----:B------:R-:W-:Y:S02]  /*9de0*/  ISETP.GE.AND P0, PT, R12, R4, PT ;  /* 0x000000040c00720c */ /* 0x000fe40003f06270 */
[----:B------:R-:W-:Y:S01]  /*9df0*/  ISETP.NE.U32.AND P4, PT, R7, RZ, PT ;  /* 0x000000ff0700720c */ /* 0x000fe20003f85070 */
[----:B------:R-:W-:Y:S01]  /*9e00*/  STL [R1+0x6d8], R237 ;  /* 0x0006d8ed01007387 */ /* 0x000fe20000100800 */
[----:B------:R-:W-:-:S03]  /*9e10*/  LOP3.LUT R10, R3, 0x48, RZ, 0xfc, !PT ;  /* 0x00000048030a7812 */ /* 0x000fc600078efcff */
[----:B------:R-:W-:Y:S01]  /*9e20*/  STL.64 [R1+0x730], R234 ;  /* 0x000730ea01007387 */ /* 0x000fe20000100a00 */
[----:B------:R-:W-:-:S03]  /*9e30*/  ISETP.NE.U32.AND P3, PT, R5, RZ, PT ;  /* 0x000000ff0500720c */ /* 0x000fc60003f65070 */
[----:B------:R-:W-:Y:S01]  /*9e40*/  STL [R1+0x6cc], R233 ;  /* 0x0006cce901007387 */ /* 0x000fe20000100800 */
[----:B------:R-:W-:-:S03]  /*9e50*/  LOP3.LUT R7, R3, 0x4a, RZ, 0xfc, !PT ;  /* 0x0000004a03077812 */ /* 0x000fc600078efcff */
[----:B------:R-:W-:Y:S01]  /*9e60*/  LDGSTS.E [R245+0x34000], desc[UR16][R220.64], P5 ;  /* 0x34000000dcf57fae */ /* 0x000fe2000a921850 */
[-C--:B------:R-:W-:Y:S02]  /*9e70*/  ISETP.GE.AND P5, PT, R11, R4.reuse, PT ;  /* 0x000000040b00720c */ /* 0x080fe40003fa6270 */
[----:B------:R-:W-:Y:S01]  /*9e80*/  SEL R5, R6, RZ, !P0 ;  /* 0x000000ff06057207 */ /* 0x000fe20004000000 */
[----:B------:R2:W-:Y:S01]  /*9e90*/  STL [R1+0x618], R13 ;  /* 0x0006180d01007387 */ /* 0x0005e20000100800 */
[-C--:B------:R-:W-:Y:S02]  /*9ea0*/  ISETP.GE.AND P0, PT, R10, R4.reuse, PT ;  /* 0x000000040a00720c */ /* 0x080fe40003f06270 */
[----:B------:R-:W-:Y:S01]  /*9eb0*/  SEL R8, R6, RZ, !P5 ;  /* 0x000000ff06087207 */ /* 0x000fe20006800000 */
[----:B------:R-:W-:Y:S01]  /*9ec0*/  STL [R1+0x6c8], R231 ;  /* 0x0006c8e701007387 */ /* 0x000fe20000100800 */
[----:B------:R-:W-:Y:S02]  /*9ed0*/  ISETP.GE.AND P5, PT, R7, R4, PT ;  /* 0x000000040700720c */ /* 0x000fe40003fa6270 */
[----:B------:R-:W-:Y:S01]  /*9ee0*/  LOP3.LUT R12, R3, 0x68, RZ, 0xfc, !PT ;  /* 0x00000068030c7812 */ /* 0x000fe200078efcff */
[----:B------:R-:W-:Y:S01]  /*9ef0*/  LDGSTS.E [R245+0x34008], desc[UR16][R218.64], P1 ;  /* 0x34008000daf57fae */ /* 0x000fe20008921850 */
[----:B--2---:R-:W-:-:S03]  /*9f00*/  LOP3.LUT R13, R0, 0x20, RZ, 0x3c, !PT ;  /* 0x00000020000d7812 */ /* 0x004fc600078e3cff */
[----:B------:R-:W-:Y:S01]  /*9f10*/  STL [R1+0x6c4], R229 ;  /* 0x0006c4e501007387 */ /* 0x000fe20000100800 */
[----:B------:R-:W-:Y:S01]  /*9f20*/  SEL R7, R6, RZ, !P0 ;  /* 0x000000ff06077207 */ /* 0x000fe20004000000 */
[----:B------:R-:W-:Y:S02]  /*9f30*/  VIADD R246, R13, UR7 ;  /* 0x000000070df67c36 */ /* 0x000fe40008000000 */
[----:B------:R-:W-:Y:S01]  /*9f40*/  STL [R1+0x6c0], R227 ;  /* 0x0006c0e301007387 */ /* 0x000fe20000100800 */
[----:B------:R-:W-:Y:S02]  /*9f50*/  ISETP.NE.U32.AND P1, PT, R5, RZ, PT ;  /* 0x000000ff0500720c */ /* 0x000fe40003f25070 */
[----:B------:R-:W-:Y:S01]  /*9f60*/  LOP3.LUT R11, R3, 0x6a, RZ, 0xfc, !PT ;  /* 0x0000006a030b7812 */ /* 0x000fe200078efcff */
[----:B------:R-:W-:Y:S01]  /*9f70*/  STL [R1+0x6bc], R225 ;  /* 0x0006bce101007387 */ /* 0x000fe20000100800 */
[----:B------:R-:W-:Y:S02]  /*9f80*/  ISETP.NE.U32.AND P0, PT, R8, RZ, PT ;  /* 0x000000ff0800720c */ /* 0x000fe40003f05070 */
[----:B------:R-:W-:Y:S01]  /*9f90*/  SEL R5, R6, RZ, !P5 ;  /* 0x000000ff06057207 */ /* 0x000fe20006800000 */
[----:B------:R-:W-:Y:S01]  /*9fa0*/  LDGSTS.E [R245+0x36000], desc[UR16][R216.64], P2 ;  /* 0x36000000d8f57fae */ /* 0x000fe20009121850 */
[----:B------:R-:W-:-:S03]  /*9fb0*/  ISETP.NE.U32.AND P5, PT, R7, RZ, PT ;  /* 0x000000ff0700720c */ /* 0x000fc60003fa5070 */
[----:B------:R-:W-:Y:S01]  /*9fc0*/  STL [R1+0x6b8], R223 ;  /* 0x0006b8df01007387 */ /* 0x000fe20000100800 */
[----:B------:R-:W-:-:S03]  /*9fd0*/  LOP3.LUT R10, R3, 0xc, RZ, 0xfc, !PT ;  /* 0x0000000c030a7812 */ /* 0x000fc600078efcff */
[----:B------:R2:W-:Y:S01]  /*9fe0*/  LDGSTS.E [R245+0x36008], desc[UR16][R214.64], P6 ;  /* 0x36008000d6f57fae */ /* 0x0005e2000b121850 */
[----:B------:R-:W-:-:S03]  /*9ff0*/  ISETP.GE.AND P6, PT, R12, R4, PT ;  /* 0x000000040c00720c */ /* 0x000fc60003fc6270 */
[----:B------:R-:W-:Y:S01]  /*a000*/  STL [R1+0x6b4], R221 ;  /* 0x0006b4dd01007387 */ /* 0x000fe20000100800 */
[----:B------:R-:W-:-:S03]  /*a010*/  ISETP.NE.U32.AND P2, PT, R5, RZ, PT ;  /* 0x000000ff0500720c */ /* 0x000fc60003f45070 */
[----:B------:R-:W-:Y:S01]  /*a020*/  STL [R1+0x6b0], R219 ;  /* 0x0006b0db01007387 */ /* 0x000fe20000100800 */
[----:B------:R-:W-:-:S03]  /*a030*/  SEL R5, R6, RZ, !P6 ;  /* 0x000000ff06057207 */ /* 0x000fc60007000000 */
[----:B------:R-:W-:Y:S01]  /*a040*/  LDGSTS.E [R246+0x30000], desc[UR16][R212.64], P4 ;  /* 0x30000000d4f67fae */ /* 0x000fe2000a121850 */
[----:B------:R-:W-:-:S03]  /*a050*/  ISETP.GE.AND P4, PT, R11, R4, PT ;  /* 0x000000040b00720c */ /* 0x000fc60003f86270 */
[----:B------:R-:W-:Y:S01]  /*a060*/  STL [R1+0x6ac], R217 ;  /* 0x0006acd901007387 */ /* 0x000fe20000100800 */
[----:B------:R-:W-:-:S03]  /*a070*/  ISETP.GE.AND P6, PT, R10, R4, PT ;  /* 0x000000040a00720c */ /* 0x000fc60003fc6270 */
[----:B------:R-:W-:Y:S01]  /*a080*/  STL [R1+0x614], R13 ;  /* 0x0006140d01007387 */ /* 0x000fe20000100800 */
[----:B------:R-:W-:-:S03]  /*a090*/  SEL R8, R6, RZ, !P4 ;  /* 0x000000ff06087207 */ /* 0x000fc60006000000 */
[----:B------:R1:W-:Y:S01]  /*a0a0*/  STL.64 [R1+0x738], R244 ;  /* 0x000738f401007387 */ /* 0x0003e20000100a00 */
[----:B------:R-:W-:-:S03]  /*a0b0*/  SEL R7, R6, RZ, !P6 ;  /* 0x000000ff06077207 */ /* 0x000fc60007000000 */
[----:B------:R-:W-:Y:S01]  /*a0c0*/  LDGSTS.E [R246+0x30008], desc[UR16][R210.64], P3 ;  /* 0x30008000d2f67fae */ /* 0x000fe20009921850 */
[----:B------:R-:W-:Y:S02]  /*a0d0*/  ISETP.NE.U32.AND P3, PT, R5, RZ, PT ;  /* 0x000000ff0500720c */ /* 0x000fe40003f65070 */
[----:B------:R-:W-:Y:S01]  /*a0e0*/  ISETP.NE.U32.AND P6, PT, R8, RZ, PT ;  /* 0x000000ff0800720c */ /* 0x000fe20003fc5070 */
[----:B------:R-:W-:Y:S01]  /*a0f0*/  LDGSTS.E [R246+0x32000], desc[UR16][R208.64], P1 ;  /* 0x32000000d0f67fae */ /* 0x000fe20008921850 */
[----:B-1----:R-:W-:-:S03]  /*a100*/  LOP3.LUT R244, R3, 0xe, RZ, 0xfc, !PT ;  /* 0x0000000e03f47812 */ /* 0x002fc600078efcff */
[----:B------:R-:W-:Y:S01]  /*a110*/  LDGSTS.E [R246+0x32008], desc[UR16][R206.64], P0 ;  /* 0x32008000cef67fae */ /* 0x000fe20008121850 */
[C---:B--2---:R-:W-:Y:S02]  /*a120*/  LOP3.LUT R245, R3.reuse, 0x2c, RZ, 0xfc, !PT ;  /* 0x0000002c03f57812 */ /* 0x044fe400078efcff */
[----:B------:R-:W-:Y:S01]  /*a130*/  ISETP.GE.AND P4, PT, R244, R4, PT ;  /* 0x00000004f400720c */ /* 0x000fe20003f86270 */
[----:B------:R-:W-:Y:S01]  /*a140*/  LDGSTS.E [R246+0x34000], desc[UR16][R204.64], P5 ;  /* 0x34000000ccf67fae */ /* 0x000fe2000a921850 */
[C---:B------:R-:W-:Y:S02]  /*a150*/  LOP3.LUT R242, R3.reuse, 0x2e, RZ, 0xfc, !PT ;  /* 0x0000002e03f27812 */ /* 0x040fe400078efcff */
[----:B------:R-:W-:Y:S02]  /*a160*/  SEL R5, R6, RZ, !P4 ;  /* 0x000000ff06057207 */ /* 0x000fe40006000000 */
[C---:B------:R-:W-:Y:S02]  /*a170*/  LOP3.LUT R235, R3.reuse, 0x4e, RZ, 0xfc, !PT ;  /* 0x0000004e03eb7812 */ /* 0x040fe400078efcff */
[----:B------:R-:W-:-:S02]  /*a180*/  LOP3.LUT R239, R3, 0x4c, RZ, 0xfc, !PT ;  /* 0x0000004c03ef7812 */ /* 0x000fc400078efcff */
[----:B------:R-:W-:Y:S01]  /*a190*/  LOP3.LUT R10, R0, 0x30, RZ, 0x3c, !PT ;  /* 0x00000030000a7812 */ /* 0x000fe200078e3cff */
[----:B------:R-:W-:Y:S01]  /*a1a0*/  STL [R1+0x6a8], R215 ;  /* 0x0006a8d701007387 */ /* 0x000fe20000100800 */
[-C--:B------:R-:W-:Y:S02]  /*a1b0*/  ISETP.GE.AND P0, PT, R245, R4.reuse, PT ;  /* 0x00000004f500720c */ /* 0x080fe40003f06270 */
[----:B------:R-:W-:Y:S01]  /*a1c0*/  ISETP.GE.AND P5, PT, R242, R4, PT ;  /* 0x00000004f200720c */ /* 0x000fe20003fa6270 */
[----:B------:R-:W-:Y:S01]  /*a1d0*/  LDGSTS.E [R246+0x34008], desc[UR16][R202.64], P2 ;  /* 0x34008000caf67fae */ /* 0x000fe20009121850 */
[----:B------:R-:W-:Y:S02]  /*a1e0*/  ISETP.NE.U32.AND P4, PT, R7, RZ, PT ;  /* 0x000000ff0700720c */ /* 0x000fe40003f85070 */
[----:B------:R-:W-:Y:S02]  /*a1f0*/  ISETP.NE.U32.AND P1, PT, R5, RZ, PT ;  /* 0x000000ff0500720c */ /* 0x000fe40003f25070 */
[----:B------:R-:W-:Y:S01]  /*a200*/  LOP3.LUT R234, R3, 0x6c, RZ, 0xfc, !PT ;  /* 0x0000006c03ea7812 */ /* 0x000fe200078efcff */
[----:B------:R-:W-:Y:S01]  /*a210*/  STL [R1+0x6a4], R213 ;  /* 0x0006a4d501007387 */ /* 0x000fe20000100800 */
[----:B------:R-:W-:-:S02]  /*a220*/  SEL R5, R6, RZ, !P0 ;  /* 0x000000ff06057207 */ /* 0x000fc40004000000 */
[----:B------:R-:W-:Y:S01]  /*a230*/  SEL R8, R6, RZ, !P5 ;  /* 0x000000ff06087207 */ /* 0x000fe20006800000 */
[----:B------:R-:W-:Y:S01]  /*a240*/  LDGSTS.E [R246+0x36000], desc[UR16][R200.64], P3 ;  /* 0x36000000c8f67fae */ /* 0x000fe20009921850 */
[-C--:B------:R-:W-:Y:S02]  /*a250*/  ISETP.GE.AND P5, PT, R235, R4.reuse, PT ;  /* 0x00000004eb00720c */ /* 0x080fe40003fa6270 */
[-C--:B------:R-:W-:Y:S01]  /*a260*/  ISETP.GE.AND P0, PT, R239, R4.reuse, PT ;  /* 0x00000004ef00720c */ /* 0x080fe20003f06270 */
[----:B------:R-:W-:Y:S01]  /*a270*/  STL [R1+0x6a0], R211 ;  /* 0x0006a0d301007387 */ /* 0x000fe20000100800 */
[----:B------:R-:W-:Y:S01]  /*a280*/  ISETP.NE.U32.AND P2, PT, R5, RZ, PT ;  /* 0x000000ff0500720c */ /* 0x000fe20003f45070 */
[----:B------:R-:W-:Y:S01]  /*a290*/  VIADD R247, R10, UR7 ;  /* 0x000000070af77c36 */ /* 0x000fe20008000000 */
[----:B------:R-:W-:Y:S01]  /*a2a0*/  SEL R5, R6, RZ, !P5 ;  /* 0x000000ff06057207 */ /* 0x000fe20006800000 */
[----:B------:R-:W-:Y:S01]  /*a2b0*/  LDGSTS.E [R246+0x36008], desc[UR16][R198.64], P6 ;  /* 0x36008000c6f67fae */ /* 0x000fe2000b121850 */
[----:B------:R-:W-:-:S03]  /*a2c0*/  ISETP.GE.AND P6, PT, R234, R4, PT ;  /* 0x00000004ea00720c */ /* 0x000fc60003fc6270 */
[----:B------:R-:W-:Y:S01]  /*a2d0*/  STL [R1+0x69c], R209 ;  /* 0x00069cd101007387 */ /* 0x000fe20000100800 */
[----:B------:R-:W-:Y:S02]  /*a2e0*/  SEL R7, R6, RZ, !P0 ;  /* 0x000000ff06077207 */ /* 0x000fe40004000000 */
[----:B------:R-:W-:Y:S01]  /*a2f0*/  LOP3.LUT R169, R3, 0x6e, RZ, 0xfc, !PT ;  /* 0x0000006e03a97812 */ /* 0x000fe200078efcff */
[----:B------:R-:W-:Y:S01]  /*a300*/  STL [R1+0x698], R207 ;  /* 0x000698cf01007387 */ /* 0x000fe20000100800 */
[----:B------:R-:W-:-:S03]  /*a310*/  ISETP.NE.U32.AND P3, PT, R5, RZ, PT ;  /* 0x000000ff0500720c */ /* 0x000fc60003f65070 */
[----:B------:R-:W-:Y:S01]  /*a320*/  STL [R1+0x694], R205 ;  /* 0x000694cd01007387 */ /* 0x000fe20000100800 */
[----:B------:R-:W-:Y:S02]  /*a330*/  LOP3.LUT R168, R3, 0x10, RZ, 0xfc, !PT ;  /* 0x0000001003a87812 */ /* 0x000fe400078efcff */
[----:B------:R-:W-:Y:S01]  /*a340*/  SEL R5, R6, RZ, !P6 ;  /* 0x000000ff06057207 */ /* 0x000fe20007000000 */
[----:B------:R-:W-:Y:S01]  /*a350*/  STL [R1+0x690], R203 ;  /* 0x000690cb01007387 */ /* 0x000fe20000100800 */
[----:B------:R-:W-:-:S03]  /*a360*/  ISETP.NE.U32.AND P0, PT, R8, RZ, PT ;  /* 0x000000ff0800720c */ /* 0x000fc60003f05070 */
[----:B------:R-:W-:Y:S01]  /*a370*/  STL [R1+0x68c], R201 ;  /* 0x00068cc901007387 */ /* 0x000fe20000100800 */
[----:B------:R-:W-:-:S03]  /*a380*/  ISETP.NE.U32.AND P5, PT, R7, RZ, PT ;  /* 0x000000ff0700720c */ /* 0x000fc60003fa5070 */
[----:B------:R1:W-:Y:S01]  /*a390*/  STL [R1+0x610], R10 ;  /* 0x0006100a01007387 */ /* 0x0003e20000100800 */
[----:B------:R-:W-:-:S03]  /*a3a0*/  LOP3.LUT R153, R3, 0x12, RZ, 0xfc, !PT ;  /* 0x0000001203997812 */ /* 0x000fc600078efcff */
[----:B------:R-:W-:Y:S01]  /*a3b0*/  LDGSTS.E [R247+0x30000], desc[UR16][R196.64], P4 ;  /* 0x30000000c4f77fae */ /* 0x000fe2000a121850 */
[----:B------:R-:W-:-:S03]  /*a3c0*/  ISETP.GE.AND P4, PT, R169, R4, PT ;  /* 0x00000004a900720c */ /* 0x000fc60003f86270 */
[----:B------:R-:W-:Y:S01]  /*a3d0*/  STL [R1+0x688], R199 ;  /* 0x000688c701007387 */ /* 0x000fe20000100800 */
[----:B------:R-:W-:-:S03]  /*a3e0*/  ISETP.GE.AND P6, PT, R168, R4, PT ;  /* 0x00000004a800720c */ /* 0x000fc60003fc6270 */
[----:B------:R-:W-:Y:S01]  /*a3f0*/  STL [R1+0x684], R197 ;  /* 0x000684c501007387 */ /* 0x000fe20000100800 */
[----:B------:R-:W-:-:S03]  /*a400*/  SEL R8, R6, RZ, !P4 ;  /* 0x000000ff06087207 */ /* 0x000fc60006000000 */
[----:B------:R-:W-:Y:S01]  /*a410*/  LDGSTS.E [R247+0x30008], desc[UR16][R194.64], P1 ;  /* 0x30008000c2f77fae */ /* 0x000fe20008921850 */
[----:B------:R-:W-:-:S03]  /*a420*/  ISETP.NE.U32.AND P1, PT, R5, RZ, PT ;  /* 0x000000ff0500720c */ /* 0x000fc60003f25070 */
[----:B------:R-:W-:Y:S01]  /*a430*/  STL [R1+0x680], R195 ;  /* 0x000680c301007387 */ /* 0x000fe20000100800 */
[----:B-1----:R-:W-:-:S03]  /*a440*/  LOP3.LUT R10, R0, 0x40, RZ, 0x3c, !PT ;  /* 0x00000040000a7812 */ /* 0x002fc600078e3cff */
[----:B------:R-:W-:Y:S01]  /*a450*/  STL [R1+0x67c], R193 ;  /* 0x00067cc101007387 */ /* 0x000fe20000100800 */
[----:B------:R-:W-:-:S03]  /*a460*/  ISETP.GE.AND P4, PT, R153, R4, PT ;  /* 0x000000049900720c */ /* 0x000fc60003f86270 */
[----:B------:R-:W-:Y:S01]  /*a470*/  STL [R1+0x678], R191 ;  /* 0x000678bf01007387 */ /* 0x000fe20000100800 */
[----:B------:R-:W-:-:S03]  /*a480*/  SEL R7, R6, RZ, !P6 ;  /* 0x000000ff06077207 */ /* 0x000fc60007000000 */
[----:B------:R-:W-:Y:S01]  /*a490*/  STL [R1+0x674], R125 ;  /* 0x0006747d01007387 */ /* 0x000fe20000100800 */
[----:B------:R-:W-:-:S03]  /*a4a0*/  ISETP.NE.U32.AND P6, PT, R8, RZ, PT ;  /* 0x000000ff0800720c */ /* 0x000fc60003fc5070 */
[----:B------:R-:W-:Y:S01]  /*a4b0*/  STL [R1+0x670], R188 ;  /* 0x000670bc01007387 */ /* 0x000fe20000100800 */
[----:B------:R-:W-:-:S03]  /*a4c0*/  SEL R5, R6, RZ, !P4 ;  /* 0x000000ff06057207 */ /* 0x000fc60006000000 */
[----:B------:R-:W-:Y:S01]  /*a4d0*/  STL [R1+0x66c], R189 ;  /* 0x00066cbd01007387 */ /* 0x000fe20000100800 */
[----:B------:R-:W-:-:S03]  /*a4e0*/  ISETP.NE.U32.AND P4, PT, R7, RZ, PT ;  /* 0x000000ff0700720c */ /* 0x000fc60003f85070 */
[----:B------:R1:W-:Y:S04]  /*a4f0*/  STL.64 [R1+0x740], R126 ;  /* 0x0007407e01007387 */ /* 0x0003e80000100a00 */
[----:B------:R-:W-:Y:S04]  /*a500*/  STL [R1+0x60c], R10 ;  /* 0x00060c0a01007387 */ /* 0x000fe80000100800 */
[----:B------:R-:W-:Y:S04]  /*a510*/  STL.64 [R1+0x748], R246 ;  /* 0x000748f601007387 */ /* 0x000fe80000100a00 */
[----:B------:R-:W-:Y:S04]  /*a520*/  LDGSTS.E [R247+0x32000], desc[UR16][R192.64], P2 ;  /* 0x32000000c0f77fae */ /* 0x000fe80009121850 */
[----:B------:R-:W-:Y:S04]  /*a530*/  STL [R1+0x668], R187 ;  /* 0x000668bb01007387 */ /* 0x000fe80000100800 */
[----:B------:R-:W-:Y:S04]  /*a540*/  LDGSTS.E [R247+0x32008], desc[UR16][R190.64], P0 ;  /* 0x32008000bef77fae */ /* 0x000fe80008121850 */
[----:B------:R2:W-:Y:S04]  /*a550*/  STL [R1+0x664], R128 ;  /* 0x0006648001007387 */ /* 0x0005e80000100800 */
[----:B------:R-:W-:Y:S04]  /*a560*/  LDGSTS.E [R247+0x34000], desc[UR16][R124.64], P5 ;  /* 0x340000007cf77fae */ /* 0x000fe8000a921850 */
[----:B------:R-:W-:Y:S04]  /*a570*/  STL [R1+0x660], R129 ;  /* 0x0006608101007387 */ /* 0x000fe80000100800 */
[----:B------:R-:W-:Y:S04]  /*a580*/  LDGSTS.E [R247+0x34008], desc[UR16][R188.64], P3 ;  /* 0x34008000bcf77fae */ /* 0x000fe80009921850 */
[----:B------:R-:W-:Y:S01]  /*a590*/  STL.64 [R1+0x750], R184 ;  /* 0x000750b801007387 */ /* 0x000fe20000100a00 */
[----:B------:R-:W-:-:S03]  /*a5a0*/  VIADD R248, R10, UR7 ;  /* 0x000000070af87c36 */ /* 0x000fc60008000000 */
[----:B------:R1:W-:Y:S04]  /*a5b0*/  LDGSTS.E [R247+0x36000], desc[UR16][R126.64], P1 ;  /* 0x360000007ef77fae */ /* 0x0003e80008921850 */
[----:B------:R-:W-:Y:S04]  /*a5c0*/  STL [R1+0x65c], R183 ;  /* 0x00065cb701007387 */ /* 0x000fe80000100800 */
[----:B------:R-:W-:Y:S01]  /*a5d0*/  STL [R1+0x658], R181 ;  /* 0x000658b501007387 */ /* 0x000fe20000100800 */
[----:B-1----:R-:W-:-:S03]  /*a5e0*/  LOP3.LUT R126, R0, 0x50, RZ, 0x3c, !PT ;  /* 0x00000050007e7812 */ /* 0x002fc600078e3cff */
[----:B------:R-:W-:Y:S04]  /*a5f0*/  STL [R1+0x654], R131 ;  /* 0x0006548301007387 */ /* 0x000fe80000100800 */
[----:B------:R-:W-:Y:S04]  /*a600*/  STL [R1+0x650], R178 ;  /* 0x000650b201007387 */ /* 0x000fe80000100800 */
[----:B------:R-:W-:Y:S04]  /*a610*/  STL [R1+0x64c], R179 ;  /* 0x00064cb301007387 */ /* 0x000fe80000100800 */
[----:B------:R-:W-:Y:S04]  /*a620*/  STL.64 [R1+0x758], R134 ;  /* 0x0007588601007387 */ /* 0x000fe80000100a00 */
[----:B------:R1:W-:Y:S04]  /*a630*/  STL [R1+0x608], R126 ;  /* 0x0006087e01007387 */ /* 0x0003e80000100800 */
[----:B------:R-:W-:Y:S04]  /*a640*/  LDGSTS.E [R247+0x36008], desc[UR16][R186.64], P6 ;  /* 0x36008000baf77fae */ /* 0x000fe8000b121850 */
[----:B------:R-:W-:Y:S04]  /*a650*/  STL [R1+0x648], R133 ;  /* 0x0006488501007387 */ /* 0x000fe80000100800 */
[----:B------:R2:W-:Y:S04]  /*a660*/  LDGSTS.E [R248+0x30000], desc[UR16][R128.64], P4 ;  /* 0x3000000080f87fae */ /* 0x0005e8000a121850 */
[----:B------:R-:W-:Y:S04]  /*a670*/  STL [R1+0x644], R176 ;  /* 0x000644b001007387 */ /* 0x000fe80000100800 */
[----:B------:R-:W-:Y:S01]  /*a680*/  STL [R1+0x640], R177 ;  /* 0x000640b101007387 */ /* 0x000fe20000100800 */
[----:B--2---:R-:W-:-:S03]  /*a690*/  LOP3.LUT R128, R0, 0x60, RZ, 0x3c, !PT ;  /* 0x0000006000807812 */ /* 0x004fc600078e3cff */
[----:B------:R-:W-:Y:S04]  /*a6a0*/  STL.64 [R1+0x760], R136 ;  /* 0x0007608801007387 */ /* 0x000fe80000100a00 */
[----:B------:R-:W-:Y:S04]  /*a6b0*/  STL [R1+0x63c], R175 ;  /* 0x00063caf01007387 */ /* 0x000fe80000100800 */
[----:B------:R-:W-:Y:S04]  /*a6c0*/  STL [R1+0x638], R138 ;  /* 0x0006388a01007387 */ /* 0x000fe80000100800 */
[----:B------:R-:W-:Y:S04]  /*a6d0*/  STL [R1+0x634], R139 ;  /* 0x0006348b01007387 */ /* 0x000fe80000100800 */
[----:B------:R2:W-:Y:S04]  /*a6e0*/  STL [R1+0x604], R128 ;  /* 0x0006048001007387 */ /* 0x0005e80000100800 */
[----:B------:R-:W3:Y:S01]  /*a6f0*/  LDL R238, [R1+0x344] ;  /* 0x0003440001ee7983 */ /* 0x000ee20000100800 */
[----:B------:R-:W-:-:S02]  /*a700*/  LOP3.LUT R123, R3, 0x30, RZ, 0xfc, !PT ;  /* 0x00000030037b7812 */ /* 0x000fc400078efcff */
[----:B------:R-:W-:Y:S02]  /*a710*/  LOP3.LUT R122, R3, 0x32, RZ, 0xfc, !PT ;  /* 0x00000032037a7812 */ /* 0x000fe400078efcff */
[-C--:B------:R-:W-:Y:S02]  /*a720*/  ISETP.GE.AND P0, PT, R123, R4.reuse, PT ;  /* 0x000000047b00720c */ /* 0x080fe40003f06270 */
[----:B------:R-:W-:Y:S02]  /*a730*/  LOP3.LUT R121, R3, 0x50, RZ, 0xfc, !PT ;  /* 0x0000005003797812 */ /* 0x000fe400078efcff */
[----:B------:R-:W-:Y:S02]  /*a740*/  ISETP.NE.U32.AND P2, PT, R5, RZ, PT ;  /* 0x000000ff0500720c */ /* 0x000fe40003f45070 */
[----:B------:R-:W-:Y:S02]  /*a750*/  ISETP.GE.AND P5, PT, R122, R4, PT ;  /* 0x000000047a00720c */ /* 0x000fe40003fa6270 */
[----:B------:R-:W-:-:S02]  /*a760*/  LOP3.LUT R120, R3, 0x52, RZ, 0xfc, !PT ;  /* 0x0000005203787812 */ /* 0x000fc400078efcff */
[C---:B------:R-:W-:Y:S02]  /*a770*/  SEL R5, R6.reuse, RZ, !P0 ;  /* 0x000000ff06057207 */ /* 0x040fe40004000000 */
[-C--:B------:R-:W-:Y:S02]  /*a780*/  ISETP.GE.AND P0, PT, R121, R4.reuse, PT ;  /* 0x000000047900720c */ /* 0x080fe40003f06270 */
[----:B------:R-:W-:Y:S02]  /*a790*/  SEL R8, R6, RZ, !P5 ;  /* 0x000000ff06087207 */ /* 0x000fe40006800000 */
[----:B------:R-:W-:Y:S01]  /*a7a0*/  ISETP.GE.AND P5, PT, R120, R4, PT ;  /* 0x000000047800720c */ /* 0x000fe20003fa6270 */
[----:B------:R-:W-:Y:S01]  /*a7b0*/  LDGSTS.E [R248+0x30008], desc[UR16][R184.64], P2 ;  /* 0x30008000b8f87fae */ /* 0x000fe20009121850 */
[----:B------:R-:W-:Y:S02]  /*a7c0*/  SEL R7, R6, RZ, !P0 ;  /* 0x000000ff06077207 */ /* 0x000fe40004000000 */
[----:B------:R-:W-:-:S02]  /*a7d0*/  LOP3.LUT R93, R3, 0x70, RZ, 0xfc, !PT ;  /* 0x00000070035d7812 */ /* 0x000fc400078efcff */
[----:B------:R-:W-:Y:S02]  /*a7e0*/  ISETP.NE.U32.AND P3, PT, R5, RZ, PT ;  /* 0x000000ff0500720c */ /* 0x000fe40003f65070 */
[----:B------:R-:W-:Y:S02]  /*a7f0*/  ISETP.NE.U32.AND P0, PT, R8, RZ, PT ;  /* 0x000000ff0800720c */ /* 0x000fe40003f05070 */
[----:B------:R-:W-:Y:S02]  /*a800*/  LOP3.LUT R92, R3, 0x72, RZ, 0xfc, !PT ;  /* 0x00000072035c7812 */ /* 0x000fe400078efcff */
[----:B------:R-:W-:Y:S02]  /*a810*/  SEL R5, R6, RZ, !P5 ;  /* 0x000000ff06057207 */ /* 0x000fe40006800000 */
[----:B------:R-:W-:Y:S02]  /*a820*/  ISETP.NE.U32.AND P5, PT, R7, RZ, PT ;  /* 0x000000ff0700720c */ /* 0x000fe40003fa5070 */
[----:B------:R-:W-:-:S02]  /*a830*/  ISETP.GE.AND P6, PT, R93, R4, PT ;  /* 0x000000045d00720c */ /* 0x000fc40003fc6270 */
[----:B------:R-:W-:Y:S01]  /*a840*/  LOP3.LUT R13, R3, 0x14, RZ, 0xfc, !PT ;  /* 0x00000014030d7812 */ /* 0x000fe200078efcff */
[----:B------:R-:W-:Y:S01]  /*a850*/  LDGSTS.E [R248+0x32000], desc[UR16][R182.64], P3 ;  /* 0x32000000b6f87fae */ /* 0x000fe20009921850 */
[-C--:B------:R-:W-:Y:S02]  /*a860*/  ISETP.GE.AND P4, PT, R92, R4.reuse, PT ;  /* 0x000000045c00720c */ /* 0x080fe40003f86270 */
[----:B------:R-:W-:Y:S01]  /*a870*/  ISETP.NE.U32.AND P1, PT, R5, RZ, PT ;  /* 0x000000ff0500720c */ /* 0x000fe20003f25070 */
[----:B------:R-:W-:Y:S01]  /*a880*/  LDGSTS.E [R248+0x32008], desc[UR16][R180.64], P0 ;  /* 0x32008000b4f87fae */ /* 0x000fe20008121850 */
[----:B------:R-:W-:Y:S02]  /*a890*/  LOP3.LUT R12, R3, 0x16, RZ, 0xfc, !PT ;  /* 0x00000016030c7812 */ /* 0x000fe400078efcff */
[----:B------:R-:W-:Y:S01]  /*a8a0*/  SEL R5, R6, RZ, !P6 ;  /* 0x000000ff06057207 */ /* 0x000fe20007000000 */
[----:B------:R4:W-:Y:S01]  /*a8b0*/  LDGSTS.E [R248+0x34000], desc[UR16][R130.64], P5 ;  /* 0x3400000082f87fae */ /* 0x0009e2000a921850 */
[----:B------:R-:W-:-:S02]  /*a8c0*/  ISETP.GE.AND P6, PT, R13, R4, PT ;  /* 0x000000040d00720c */ /* 0x000fc40003fc6270 */
[----:B------:R-:W-:Y:S02]  /*a8d0*/  SEL R8, R6, RZ, !P4 ;  /* 0x000000ff06087207 */ /* 0x000fe40006000000 */
[----:B------:R-:W-:Y:S02]  /*a8e0*/  ISETP.GE.AND P4, PT, R12, R4, PT ;  /* 0x000000040c00720c */ /* 0x000fe40003f86270 */
[----:B------:R-:W-:Y:S01]  /*a8f0*/  LOP3.LUT R11, R3, 0x34, RZ, 0xfc, !PT ;  /* 0x00000034030b7812 */ /* 0x000fe200078efcff */
[----:B------:R3:W-:Y:S01]  /*a900*/  LDGSTS.E [R248+0x34008], desc[UR16][R178.64], P1 ;  /* 0x34008000b2f87fae */ /* 0x0007e20008921850 */
[----:B------:R-:W-:Y:S02]  /*a910*/  ISETP.NE.U32.AND P2, PT, R5, RZ, PT ;  /* 0x000000ff0500720c */ /* 0x000fe40003f45070 */
[----:B------:R-:W-:Y:S02]  /*a920*/  SEL R7, R6, RZ, !P6 ;  /* 0x000000ff06077207 */ /* 0x000fe40007000000 */
[----:B------:R-:W-:-:S02]  /*a930*/  ISETP.NE.U32.AND P6, PT, R8, RZ, PT ;  /* 0x000000ff0800720c */ /* 0x000fc40003fc5070 */
[----:B------:R-:W-:Y:S02]  /*a940*/  LOP3.LUT R10, R3, 0x36, RZ, 0xfc, !PT ;  /* 0x00000036030a7812 */ /* 0x000fe400078efcff */
[----:B------:R-:W-:Y:S02]  /*a950*/  SEL R5, R6, RZ, !P4 ;  /* 0x000000ff06057207 */ /* 0x000fe40006000000 */
[-C--:B------:R-:W-:Y:S02]  /*a960*/  ISETP.GE.AND P0, PT, R11, R4.reuse, PT ;  /* 0x000000040b00720c */ /* 0x080fe40003f06270 */
[----:B------:R-:W-:Y:S02]  /*a970*/  ISETP.NE.U32.AND P4, PT, R7, RZ, PT ;  /* 0x000000ff0700720c */ /* 0x000fe40003f85070 */
[C---:B------:R-:W-:Y:S02]  /*a980*/  LOP3.LUT R109, R3.reuse, 0x54, RZ, 0xfc, !PT ;  /* 0x00000054036d7812 */ /* 0x040fe400078efcff */
[----:B------:R-:W-:Y:S01]  /*a990*/  LOP3.LUT R108, R3, 0x56, RZ, 0xfc, !PT ;  /* 0x00000056036c7812 */ /* 0x000fe200078efcff */
[----:B------:R-:W-:Y:S01]  /*a9a0*/  VIADD R249, R126, UR7 ;  /* 0x000000077ef97c36 */ /* 0x000fe20008000000 */
[----:B------:R-:W-:Y:S01]  /*a9b0*/  ISETP.GE.AND P5, PT, R10, R4, PT ;  /* 0x000000040a00720c */ /* 0x000fe20003fa6270 */
[----:B------:R-:W-:Y:S01]  /*a9c0*/  LDGSTS.E [R248+0x36000], desc[UR16][R134.64], P2 ;  /* 0x3600000086f87fae */ /* 0x000fe20009121850 */
[----:B------:R-:W-:-:S02]  /*a9d0*/  ISETP.NE.U32.AND P3, PT, R5, RZ, PT ;  /* 0x000000ff0500720c */ /* 0x000fc40003f65070 */
[C---:B------:R-:W-:Y:S01]  /*a9e0*/  SEL R5, R6.reuse, RZ, !P0 ;  /* 0x000000ff06057207 */ /* 0x040fe20004000000 */
[----:B------:R3:W-:Y:S01]  /*a9f0*/  LDGSTS.E [R248+0x36008], desc[UR16][R132.64], P6 ;  /* 0x3600800084f87fae */ /* 0x0007e2000b121850 */
[-C--:B------:R-:W-:Y:S02]  /*aa00*/  ISETP.GE.AND P0, PT, R109, R4.reuse, PT ;  /* 0x000000046d00720c */ /* 0x080fe40003f06270 */
[----:B------:R-:W-:Y:S01]  /*aa10*/  SEL R8, R6, RZ, !P5 ;  /* 0x000000ff06087207 */ /* 0x000fe20006800000 */
[----:B------:R3:W-:Y:S01]  /*aa20*/  LDGSTS.E [R249+0x30000], desc[UR16][R176.64], P4 ;  /* 0x30000000b0f97fae */ /* 0x0007e2000a121850 */
[----:B------:R-:W-:Y:S02]  /*aa30*/  ISETP.GE.AND P5, PT, R108, R4, PT ;  /* 0x000000046c00720c */ /* 0x000fe40003fa6270 */
[----:B------:R-:W-:Y:S02]  /*aa40*/  LOP3.LUT R95, R3, 0x74, RZ, 0xfc, !PT ;  /* 0x00000074035f7812 */ /* 0x000fe400078efcff */
[----:B------:R-:W-:Y:S01]  /*aa50*/  SEL R7, R6, RZ, !P0 ;  /* 0x000000ff06077207 */ /* 0x000fe20004000000 */
[----:B------:R-:W-:Y:S01]  /*aa60*/  LDGSTS.E [R249+0x30008], desc[UR16][R136.64], P3 ;  /* 0x3000800088f97fae */ /* 0x000fe20009921850 */
[----:B------:R-:W-:-:S02]  /*aa70*/  ISETP.NE.U32.AND P1, PT, R5, RZ, PT ;  /* 0x000000ff0500720c */ /* 0x000fc40003f25070 */
[----:B------:R-:W-:Y:S02]  /*aa80*/  SEL R5, R6, RZ, !P5 ;  /* 0x000000ff06057207 */ /* 0x000fe40006800000 */
[----:B------:R-:W-:Y:S02]  /*aa90*/  LOP3.LUT R94, R3, 0x76, RZ, 0xfc, !PT ;  /* 0x00000076035e7812 */ /* 0x000fe400078efcff */
[----:B------:R-:W-:Y:S02]  /*aaa0*/  ISETP.NE.U32.AND P0, PT, R8, RZ, PT ;  /* 0x000000ff0800720c */ /* 0x000fe40003f05070 */
[----:B------:R-:W-:Y:S02]  /*aab0*/  ISETP.GE.AND P6, PT, R95, R4, PT ;  /* 0x000000045f00720c */ /* 0x000fe40003fc6270 */
[----:B------:R-:W-:Y:S02]  /*aac0*/  ISETP.NE.U32.AND P5, PT, R7, RZ, PT ;  /* 0x000000ff0700720c */ /* 0x000fe40003fa5070 */
[----:B------:R-:W-:Y:S01]  /*aad0*/  LOP3.LUT R125, R3, 0x18, RZ, 0xfc, !PT ;  /* 0x00000018037d7812 */ /* 0x000fe200078efcff */
[----:B------:R3:W-:Y:S01]  /*aae0*/  LDGSTS.E [R249+0x32000], desc[UR16][R174.64], P1 ;  /* 0x32000000aef97fae */ /* 0x0007e20008921850 */
[----:B------:R-:W-:-:S02]  /*aaf0*/  ISETP.NE.U32.AND P2, PT, R5, RZ, PT ;  /* 0x000000ff0500720c */ /* 0x000fc40003f45070 */
[-C--:B------:R-:W-:Y:S02]  /*ab00*/  ISETP.GE.AND P4, PT, R94, R4.reuse, PT ;  /* 0x000000045e00720c */ /* 0x080fe40003f86270 */
[----:B------:R-:W-:Y:S01]  /*ab10*/  LOP3.LUT R7, R3, 0x1a, RZ, 0xfc, !PT ;  /* 0x0000001a03077812 */ /* 0x000fe200078efcff */
[----:B------:R-:W-:Y:S01]  /*ab20*/  LDGSTS.E [R249+0x32008], desc[UR16][R172.64], P0 ;  /* 0x32008000acf97fae */ /* 0x000fe20008121850 */
[C---:B------:R-:W-:Y:S02]  /*ab30*/  SEL R5, R6.reuse, RZ, !P6 ;  /* 0x000000ff06057207 */ /* 0x040fe40007000000 */
[-C--:B------:R-:W-:Y:S01]  /*ab40*/  ISETP.GE.AND P6, PT, R125, R4.reuse, PT ;  /* 0x000000047d00720c */ /* 0x080fe20003fc6270 */
[----:B------:R3:W-:Y:S01]  /*ab50*/  LDGSTS.E [R249+0x34000], desc[UR16][R138.64], P5 ;  /* 0x340000008af97fae */ /* 0x0007e2000a921850 */
[----:B------:R-:W-:Y:S02]  /*ab60*/  SEL R8, R6, RZ, !P4 ;  /* 0x000000ff06087207 */ /* 0x000fe40006000000 */
[----:B------:R-:W-:-:S02]  /*ab70*/  ISETP.GE.AND P4, PT, R7, R4, PT ;  /* 0x000000040700720c */ /* 0x000fc40003f86270 */
[----:B------:R-:W-:Y:S01]  /*ab80*/  LOP3.LUT R127, R3, 0x38, RZ, 0xfc, !PT ;  /* 0x00000038037f7812 */ /* 0x000fe200078efcff */
[----:B------:R-:W-:Y:S01]  /*ab90*/  VIADD R250, R128, UR7 ;  /* 0x0000000780fa7c36 */ /* 0x000fe20008000000 */
[----:B------:R-:W-:Y:S01]  /*aba0*/  SEL R7, R6, RZ, !P6 ;  /* 0x000000ff06077207 */ /* 0x000fe20007000000 */
[----:B------:R-:W-:Y:S01]  /*abb0*/  LDGSTS.E [R249+0x34008], desc[UR16][R142.64], P2 ;  /* 0x340080008ef97fae */ /* 0x000fe20009121850 */
[----:B------:R-:W-:Y:S02]  /*abc0*/  ISETP.NE.U32.AND P3, PT, R5, RZ, PT ;  /* 0x000000ff0500720c */ /* 0x000fe40003f65070 */
[----:B------:R-:W-:Y:S02]  /*abd0*/  ISETP.NE.U32.AND P6, PT, R8, RZ, PT ;  /* 0x000000ff0800720c */ /* 0x000fe40003fc5070 */
[----:B-1----:R-:W-:Y:S02]  /*abe0*/  LOP3.LUT R126, R3, 0x3a, RZ, 0xfc, !PT ;  /* 0x0000003a037e7812 */ /* 0x002fe400078efcff */
[----:B------:R-:W-:-:S02]  /*abf0*/  SEL R5, R6, RZ, !P4 ;  /* 0x000000ff06057207 */ /* 0x000fc40006000000 */
[----:B------:R-:W-:Y:S02]  /*ac00*/  ISETP.NE.U32.AND P4, PT, R7, RZ, PT ;  /* 0x000000ff0700720c */ /* 0x000fe40003f85070 */
[-C--:B------:R-:W-:Y:S02]  /*ac10*/  ISETP.GE.AND P0, PT, R127, R4.reuse, PT ;  /* 0x000000047f00720c */ /* 0x080fe40003f06270 */
[C---:B------:R-:W-:Y:S01]  /*ac20*/  LOP3.LUT R125, R3.reuse, 0x58, RZ, 0xfc, !PT ;  /* 0x00000058037d7812 */ /* 0x040fe200078efcff */
[----:B------:R-:W-:Y:S01]  /*ac30*/  LDGSTS.E [R249+0x36000], desc[UR16][R140.64], P3 ;  /* 0x360000008cf97fae */ /* 0x000fe20009921850 */
[----:B------:R-:W-:Y:S02]  /*ac40*/  ISETP.GE.AND P5, PT, R126, R4, PT ;  /* 0x000000047e00720c */ /* 0x000fe40003fa6270 */
[----:B------:R-:W-:Y:S01]  /*ac50*/  LOP3.LUT R7, R3, 0x5a, RZ, 0xfc, !PT ;  /* 0x0000005a03077812 */ /* 0x000fe200078efcff */
[----:B------:R-:W-:Y:S01]  /*ac60*/  LDGSTS.E [R249+0x36008], desc[UR16][R144.64], P6 ;  /* 0x3600800090f97fae */ /* 0x000fe2000b121850 */
[----:B------:R-:W-:-:S02]  /*ac70*/  ISETP.NE.U32.AND P1, PT, R5, RZ, PT ;  /* 0x000000ff0500720c */ /* 0x000fc40003f25070 */
[C---:B------:R-:W-:Y:S01]  /*ac80*/  SEL R5, R6.reuse, RZ, !P0 ;  /* 0x000000ff06057207 */ /* 0x040fe20004000000 */
[----:B------:R-:W-:Y:S01]  /*ac90*/  LDGSTS.E [R250+0x30000], desc[UR16][R170.64], P4 ;  /* 0x30000000aafa7fae */ /* 0x000fe2000a121850 */
[-C--:B------:R-:W-:Y:S02]  /*aca0*/  ISETP.GE.AND P0, PT, R125, R4.reuse, PT ;  /* 0x000000047d00720c */ /* 0x080fe40003f06270 */
[C---:B------:R-:W-:Y:S02]  /*acb0*/  SEL R8, R6.reuse, RZ, !P5 ;  /* 0x000000ff06087207 */ /* 0x040fe40006800000 */
[----:B------:R-:W-:Y:S02]  /*acc0*/  ISETP.GE.AND P5, PT, R7, R4, PT ;  /* 0x000000040700720c */ /* 0x000fe40003fa6270 */
[----:B------:R-:W-:Y:S02]  /*acd0*/  LOP3.LUT R127, R3, 0x78, RZ, 0xfc, !PT ;  /* 0x00000078037f7812 */ /* 0x000fe400078efcff */
[----:B------:R-:W-:Y:S01]  /*ace0*/  ISETP.NE.U32.AND P2, PT, R5, RZ, PT ;  /* 0x000000ff0500720c */ /* 0x000fe20003f45070 */
[----:B------:R-:W-:Y:S01]  /*acf0*/  LDGSTS.E [R250+0x30008], desc[UR16][R148.64], P1 ;  /* 0x3000800094fa7fae */ /* 0x000fe20008921850 */
[----:B------:R-:W-:-:S02]  /*ad00*/  SEL R7, R6, RZ, !P0 ;  /* 0x000000ff06077207 */ /* 0x000fc40004000000 */
[----:B------:R-:W-:Y:S02]  /*ad10*/  LOP3.LUT R126, R3, 0x7a, RZ, 0xfc, !PT ;  /* 0x0000007a037e7812 */ /* 0x000fe400078efcff */
[----:B------:R-:W-:Y:S02]  /*ad20*/  SEL R5, R6, RZ, !P5 ;  /* 0x000000ff06057207 */ /* 0x000fe40006800000 */
[-C--:B------:R-:W-:Y:S02]  /*ad30*/  ISETP.GE.AND P6, PT, R127, R4.reuse, PT ;  /* 0x000000047f00720c */ /* 0x080fe40003fc6270 */
[----:B------:R-:W-:Y:S02]  /*ad40*/  LOP3.LUT R125, R3, 0x1c, RZ, 0xfc, !PT ;  /* 0x0000001c037d7812 */ /* 0x000fe400078efcff */
[----:B------:R-:W-:Y:S01]  /*ad50*/  ISETP.NE.U32.AND P5, PT, R7, RZ, PT ;  /* 0x000000ff0700720c */ /* 0x000fe20003fa5070 */
[----:B------:R-:W-:Y:S01]  /*ad60*/  LDGSTS.E [R250+0x32000], desc[UR16][R150.64], P2 ;  /* 0x3200000096fa7fae */ /* 0x000fe20009121850 */
[----:B------:R-:W-:-:S02]  /*ad70*/  ISETP.GE.AND P4, PT, R126, R4, PT ;  /* 0x000000047e00720c */ /* 0x000fc40003f86270 */
[----:B------:R-:W-:Y:S02]  /*ad80*/  ISETP.NE.U32.AND P3, PT, R5, RZ, PT ;  /* 0x000000ff0500720c */ /* 0x000fe40003f65070 */
[----:B------:R-:W-:Y:S02]  /*ad90*/  LOP3.LUT R7, R3, 0x1e, RZ, 0xfc, !PT ;  /* 0x0000001e03077812 */ /* 0x000fe400078efcff */
[----:B------:R-:W-:Y:S02]  /*ada0*/  SEL R5, R6, RZ, !P6 ;  /* 0x000000ff06057207 */ /* 0x000fe40007000000 */
[----:B------:R-:W-:Y:S02]  /*adb0*/  ISETP.NE.U32.AND P0, PT, R8, RZ, PT ;  /* 0x000000ff0800720c */ /* 0x000fe40003f05070 */
[----:B------:R-:W-:Y:S02]  /*adc0*/  ISETP.GE.AND P6, PT, R125, R4, PT ;  /* 0x000000047d00720c */ /* 0x000fe40003fc6270 */
[----:B------:R-:W-:-:S02]  /*add0*/  SEL R8, R6, RZ, !P4 ;  /* 0x000000ff06087207 */ /* 0x000fc40006000000 */
[----:B------:R-:W-:Y:S02]  /*ade0*/  ISETP.GE.AND P4, PT, R7, R4, PT ;  /* 0x000000040700720c */ /* 0x000fe40003f86270 */
[C---:B------:R-:W-:Y:S02]  /*adf0*/  SEL R7, R6.reuse, RZ, !P6 ;  /* 0x000000ff06077207 */ /* 0x040fe40007000000 */
[----:B------:R-:W-:Y:S02]  /*ae00*/  ISETP.NE.U32.AND P1, PT, R5, RZ, PT ;  /* 0x000000ff0500720c */ /* 0x000fe40003f25070 */
[----:B------:R-:W-:Y:S01]  /*ae10*/  SEL R5, R6, RZ, !P4 ;  /* 0x000000ff06057207 */ /* 0x000fe20006000000 */
[----:B------:R-:W1:Y:S01]  /*ae20*/  S2R R237, SR_TID.X ;  /* 0x0000000000ed7919 */ /* 0x000e620000002100 */
[----:B------:R-:W-:Y:S02]  /*ae30*/  ISETP.NE.U32.AND P6, PT, R8, RZ, PT ;  /* 0x000000ff0800720c */ /* 0x000fe40003fc5070 */
[----:B------:R-:W-:Y:S01]  /*ae40*/  ISETP.NE.U32.AND P4, PT, R7, RZ, PT ;  /* 0x000000ff0700720c */ /* 0x000fe20003f85070 */
[----:B------:R-:W-:Y:S01]  /*ae50*/  LDGSTS.E [R250+0x32008], desc[UR16][R154.64], P0 ;  /* 0x320080009afa7fae */ /* 0x000fe20008121850 */
[----:B------:R-:W-:-:S02]  /*ae60*/  ISETP.NE.U32.AND P2, PT, R5, RZ, PT ;  /* 0x000000ff0500720c */ /* 0x000fc40003f45070 */
[----:B------:R-:W-:Y:S01]  /*ae70*/  LOP3.LUT R5, R0, 0x70, RZ, 0x3c, !PT ;  /* 0x0000007000057812 */ /* 0x000fe200078e3cff */
[----:B------:R-:W-:Y:S01]  /*ae80*/  LDGSTS.E [R250+0x34000], desc[UR16][R158.64], P5 ;  /* 0x340000009efa7fae */ /* 0x000fe2000a921850 */
[----:B----4-:R-:W-:-:S03]  /*ae90*/  LOP3.LUT R131, R3, 0x3c, RZ, 0xfc, !PT ;  /* 0x0000003c03837812 */ /* 0x010fc600078efcff */
[----:B------:R-:W-:Y:S01]  /*aea0*/  VIADD R243, R5, UR7 ;  /* 0x0000000705f37c36 */ /* 0x000fe20008000000 */
[C---:B------:R-:W-:Y:S01]  /*aeb0*/  LOP3.LUT R129, R3.reuse, 0x3e, RZ, 0xfc, !PT ;  /* 0x0000003e03817812 */ /* 0x040fe200078efcff */
[----:B------:R-:W-:Y:S01]  /*aec0*/  LDGSTS.E [R250+0x34008], desc[UR16][R146.64], P3 ;  /* 0x3400800092fa7fae */ /* 0x000fe20009921850 */
[C---:B--2---:R-:W-:Y:S02]  /*aed0*/  LOP3.LUT R128, R3.reuse, 0x5c, RZ, 0xfc, !PT ;  /* 0x0000005c03807812 */ /* 0x044fe400078efcff */
[C---:B------:R-:W-:Y:S01]  /*aee0*/  LOP3.LUT R127, R3.reuse, 0x5e, RZ, 0xfc, !PT ;  /* 0x0000005e037f7812 */ /* 0x040fe200078efcff */
[----:B------:R-:W-:Y:S01]  /*aef0*/  LDGSTS.E [R250+0x36000], desc[UR16][R162.64], P1 ;  /* 0x36000000a2fa7fae */ /* 0x000fe20008921850 */
[C---:B------:R-:W-:Y:S02]  /*af00*/  LOP3.LUT R126, R3.reuse, 0x7c, RZ, 0xfc, !PT ;  /* 0x0000007c037e7812 */ /* 0x040fe400078efcff */
[----:B------:R-:W-:Y:S01]  /*af10*/  LOP3.LUT R125, R3, 0x7e, RZ, 0xfc, !PT ;  /* 0x0000007e037d7812 */ /* 0x000fe200078efcff */
[----:B------:R-:W-:Y:S01]  /*af20*/  LDGSTS.E [R250+0x36008], desc[UR16][R160.64], P6 ;  /* 0x36008000a0fa7fae */ /* 0x000fe2000b121850 */
[----:B------:R-:W-:-:S02]  /*af30*/  ISETP.GE.AND P0, PT, R131, R4, PT ;  /* 0x000000048300720c */ /* 0x000fc40003f06270 */
[-C--:B------:R-:W-:Y:S01]  /*af40*/  ISETP.GE.AND P5, PT, R129, R4.reuse, PT ;  /* 0x000000048100720c */ /* 0x080fe20003fa6270 */
[----:B------:R-:W-:Y:S01]  /*af50*/  LDGSTS.E [R243+0x30000], desc[UR16][R166.64], P4 ;  /* 0x30000000a6f37fae */ /* 0x000fe2000a121850 */
[-C--:B------:R-:W-:Y:S02]  /*af60*/  ISETP.GE.AND P3, PT, R128, R4.reuse, PT ;  /* 0x000000048000720c */ /* 0x080fe40003f66270 */
[-C--:B------:R-:W-:Y:S01]  /*af70*/  ISETP.GE.AND P1, PT, R127, R4.reuse, PT ;  /* 0x000000047f00720c */ /* 0x080fe20003f26270 */
[----:B------:R2:W-:Y:S01]  /*af80*/  STL [R1+0x5d4], R5 ;  /* 0x0005d40501007387 */ /* 0x0005e20000100800 */
[-C--:B------:R-:W-:Y:S02]  /*af90*/  ISETP.GE.AND P6, PT, R126, R4.reuse, PT ;  /* 0x000000047e00720c */ /* 0x080fe40003fc6270 */
[----:B------:R-:W-:Y:S01]  /*afa0*/  ISETP.GE.AND P4, PT, R125, R4, PT ;  /* 0x000000047d00720c */ /* 0x000fe20003f86270 */
[----:B------:R-:W-:Y:S01]  /*afb0*/  UIADD3 UR4, UR8, -0x80, URZ ;  /* 0xffffff8008047890 */ /* 0x000fe2000fffe03f */
[C---:B------:R-:W-:Y:S01]  /*afc0*/  SEL R4, R6.reuse, RZ, !P0 ;  /* 0x000000ff06047207 */ /* 0x040fe20004000000 */
[----:B------:R-:W-:Y:S01]  /*afd0*/  LDGSTS.E [R243+0x30008], desc[UR16][R164.64], P2 ;  /* 0x30008000a4f37fae */ /* 0x000fe20009121850 */
[----:B--2---:R-:W-:-:S02]  /*afe0*/  SEL R5, R6, RZ, !P5 ;  /* 0x000000ff06057207 */ /* 0x004fc40006800000 */
[----:B------:R-:W-:Y:S02]  /*aff0*/  ISETP.NE.U32.AND P5, PT, R4, RZ, PT ;  /* 0x000000ff0400720c */ /* 0x000fe40003fa5070 */
[----:B------:R-:W-:-:S04]  /*b000*/  SEL R4, R6, RZ, !P3 ;  /* 0x000000ff06047207 */ /* 0x000fc80005800000 */
[----:B------:R-:W-:Y:S02]  /*b010*/  ISETP.NE.U32.AND P3, PT, R4, RZ, PT ;  /* 0x000000ff0400720c */ /* 0x000fe40003f65070 */
[----:B------:R-:W-:Y:S02]  /*b020*/  SEL R4, R6, RZ, !P1 ;  /* 0x000000ff06047207 */ /* 0x000fe40004800000 */
[----:B------:R-:W-:Y:S02]  /*b030*/  ISETP.GE.AND P1, PT, R3, UR4, PT ;  /* 0x0000000403007c0c */ /* 0x000fe4000bf26270 */
[----:B------:R-:W-:Y:S01]  /*b040*/  ISETP.NE.U32.AND P2, PT, R5, RZ, PT ;  /* 0x000000ff0500720c */ /* 0x000fe20003f45070 */
[----:B------:R-:W-:Y:S01]  /*b050*/  LDGSTS.E [R243+0x32000], desc[UR16][R24.64], P5 ;  /* 0x3200000018f37fae */ /* 0x000fe2000a921850 */
[----:B------:R-:W-:Y:S02]  /*b060*/  SEL R5, RZ, 0x4, P1 ;  /* 0x00000004ff057807 */ /* 0x000fe40000800000 */
[----:B-1----:R-:W-:-:S02]  /*b070*/  LOP3.LUT R237, R237, 0x7f, RZ, 0xc0, !PT ;  /* 0x0000007feded7812 */ /* 0x002fc400078ec0ff */
[C---:B------:R-:W-:Y:S02]  /*b080*/  SEL R7, R6.reuse, RZ, !P6 ;  /* 0x000000ff06077207 */ /* 0x040fe40007000000 */
[----:B------:R-:W-:Y:S02]  /*b090*/  ISETP.GE.AND P6, PT, R237, UR4, PT ;  /* 0x00000004ed007c0c */ /* 0x000fe4000bfc6270 */
[----:B------:R-:W1:Y:S01]  /*b0a0*/  S2R R237, SR_TID.X ;  /* 0x0000000000ed7919 */ /* 0x000e620000002100 */
[----:B------:R-:W-:Y:S02]  /*b0b0*/  SEL R6, R6, RZ, !P4 ;  /* 0x000000ff06067207 */ /* 0x000fe40006000000 */
[----:B------:R-:W-:Y:S01]  /*b0c0*/  ISETP.NE.U32.AND P4, PT, R4, RZ, PT ;  /* 0x000000ff0400720c */ /* 0x000fe20003f85070 */
[----:B------:R-:W-:Y:S01]  /*b0d0*/  LDGSTS.E [R243+0x32008], desc[UR16][R110.64], P2 ;  /* 0x320080006ef37fae */ /* 0x000fe20009121850 */
[----:B------:R-:W-:Y:S02]  /*b0e0*/  SEL R4, RZ, 0x4, P6 ;  /* 0x00000004ff047807 */ /* 0x000fe40003000000 */
[----:B---3--:R-:W-:Y:S01]  /*b0f0*/  ISETP.GT.AND P1, PT, R238, 0xff, PT ;  /* 0x000000ffee00780c */ /* 0x008fe20003f24270 */
[----:B------:R-:W-:Y:S01]  /*b100*/  LDGSTS.E [R243+0x34000], desc[UR16][R112.64], P3 ;  /* 0x3400000070f37fae */ /* 0x000fe20009921850 */
[----:B------:R-:W2:Y:S01]  /*b110*/  S2R R238, SR_TID.X ;  /* 0x0000000000ee7919 */ /* 0x000ea20000002100 */
[----:B------:R-:W-:-:S02]  /*b120*/  ISETP.NE.U32.AND P5, PT, R7, RZ, PT ;  /* 0x000000ff0700720c */ /* 0x000fc40003fa5070 */
[----:B------:R-:W-:-:S04]  /*b130*/  ISETP.NE.U32.AND P6, PT, R6, RZ, PT ;  /* 0x000000ff0600720c */ /* 0x000fc80003fc5070 */
[----:B------:R-:W-:Y:S01]  /*b140*/  LDGSTS.E [R243+0x34008], desc[UR16][R114.64], P4 ;  /* 0x3400800072f37fae */ /* 0x000fe2000a121850 */
[----:B-1----:R-:W-:Y:S02]  /*b150*/  SHF.R.U32.HI R233, RZ, 0x6, R237 ;  /* 0x00000006ffe97819 */ /* 0x002fe400000116ed */
[----:B--2---:R-:W-:-:S04]  /*b160*/  SHF.R.U32.HI R238, RZ, 0x6, R238 ;  /* 0x00000006ffee7819 */ /* 0x004fc800000116ee */
[----:B------:R-:W-:Y:S01]  /*b170*/  LDGSTS.E [R243+0x36000], desc[UR16][R116.64], P5 ;  /* 0x3600000074f37fae */ /* 0x000fe2000a921850 */
[----:B------:R-:W-:-:S03]  /*b180*/  SGXT.U32 R238, R238, 0x1 ;  /* 0x00000001eeee781a */ /* 0x000fc60000000000 */
[----:B------:R-:W-:Y:S01]  /*b190*/  LDGSTS.E [R243+0x36008], desc[UR16][R118.64], P6 ;  /* 0x3600800076f37fae */ /* 0x000fe2000b121850 */
[----:B------:R-:W-:Y:S01]  /*b1a0*/  LOP3.LUT R238, R238, 0x2, RZ, 0xfc, !PT ;  /* 0x00000002eeee7812 */ /* 0x000fe200078efcff */
[----:B------:R-:W1:Y:S03]  /*b1b0*/  S2R R229, SR_TID.X ;  /* 0x0000000000e57919 */ /* 0x000e660000002100 */
[----:B------:R-:W-:Y:S01]  /*b1c0*/  ISETP.GE.AND P4, PT, R238, UR4, PT ;  /* 0x00000004ee007c0c */ /* 0x000fe2000bf86270 */
[----:B------:R-:W2:Y:S01]  /*b1d0*/  S2R R225, SR_TID.X ;  /* 0x0000000000e17919 */ /* 0x000ea20000002100 */
[----:B------:R-:W-:Y:S02]  /*b1e0*/  SHF.R.U32.HI R238, RZ, 0x6, R237 ;  /* 0x00000006ffee7819 */ /* 0x000fe400000116ed */
[----:B------:R-:W-:Y:S01]  /*b1f0*/  SGXT.U32 R233, R233, 0x1 ;  /* 0x00000001e9e9781a */ /* 0x000fe20000000000 */
[----:B------:R-:W3:Y:S01]  /*b200*/  S2R R221, SR_TID.X ;  /* 0x0000000000dd7919 */ /* 0x000ee20000002100 */
[----:B------:R-:W-:-:S02]  /*b210*/  SGXT.U32 R238, R238, 0x1 ;  /* 0x00000001eeee781a */ /* 0x000fc40000000000 */
[----:B------:R-:W-:Y:S01]  /*b220*/  SEL R5, R5, RZ, P1 ;  /* 0x000000ff05057207 */ /* 0x000fe20000800000 */
[----:B------:R-:W4:Y:S01]  /*b230*/  S2R R217, SR_TID.X ;  /* 0x0000000000d97919 */ /* 0x000f220000002100 */
[----:B------:R-:W-:Y:S01]  /*b240*/  LOP3.LUT R238, R238, 0x22, RZ, 0xfc, !PT ;  /* 0x00000022eeee7812 */ /* 0x000fe200078efcff */
[----:B------:R-:W4:Y:S03]  /*b250*/  S2R R213, SR_TID.X ;  /* 0x0000000000d57919 */ /* 0x000f260000002100 */
[----:B------:R-:W-:Y:S02]  /*b260*/  ISETP.GE.AND P6, PT, R238, UR4, PT ;  /* 0x00000004ee007c0c */ /* 0x000fe4000bfc6270 */
[----:B------:R-:W-:Y:S01]  /*b270*/  SHF.R.U32.HI R238, RZ, 0x6, R237 ;  /* 0x00000006ffee7819 */ /* 0x000fe200000116ed */
[----:B------:R-:W4:Y:S01]  /*b280*/  S2R R211, SR_TID.X ;  /* 0x0000000000d37919 */ /* 0x000f220000002100 */
[----:B------:R-:W-:-:S02]  /*b290*/  LOP3.LUT R233, R233, 0x20, RZ, 0xfc, !PT ;  /* 0x00000020e9e97812 */ /* 0x000fc400078efcff */
[----:B------:R-:W-:Y:S01]  /*b2a0*/  SGXT.U32 R238, R238, 0x1 ;  /* 0x00000001eeee781a */ /* 0x000fe20000000000 */
[----:B------:R-:W4:Y:S01]  /*b2b0*/  S2R R209, SR_TID.X ;  /* 0x0000000000d17919 */ /* 0x000f220000002100 */
[----:B------:R-:W-:Y:S02]  /*b2c0*/  ISETP.GE.AND P5, PT, R233, UR4, PT ;  /* 0x00000004e9007c0c */ /* 0x000fe4000bfa6270 */
[----:B------:R-:W-:Y:S01]  /*b2d0*/  LOP3.LUT R238, R238, 0x42, RZ, 0xfc, !PT ;  /* 0x00000042eeee7812 */ /* 0x000fe200078efcff */
[----:B------:R4:W-:Y:S01]  /*b2e0*/  STL.64 [R1+0x628], R2 ;  /* 0x0006280201007387 */ /* 0x0009e20000100a00 */
[----:B------:R-:W-:Y:S02]  /*b2f0*/  ISETP.NE.U32.AND P3, PT, R5, RZ, PT ;  /* 0x000000ff0500720c */ /* 0x000fe40003f65070 */
[----:B------:R-:W-:Y:S01]  /*b300*/  SEL R5, RZ, 0x4, P5 ;  /* 0x00000004ff057807 */ /* 0x000fe20002800000 */
[----:B------:R-:W3:Y:S01]  /*b310*/  S2R R233, SR_TID.X ;  /* 0x0000000000e97919 */ /* 0x000ee20000002100 */
[----:B------:R-:W-:-:S02]  /*b320*/  ISETP.GE.AND P5, PT, R238, UR4, PT ;  /* 0x00000004ee007c0c */ /* 0x000fc4000bfa6270 */
[----:B------:R-:W4:Y:S01]  /*b330*/  S2R R238, SR_TID.X ;  /* 0x0000000000ee7919 */ /* 0x000f220000002100 */
[----:B------:R-:W-:Y:S02]  /*b340*/  SHF.R.U32.HI R237, RZ, 0x6, R237 ;  /* 0x00000006ffed7819 */ /* 0x000fe400000116ed */
[----:B------:R-:W-:Y:S01]  /*b350*/  SEL R4, R4, RZ, P1 ;  /* 0x000000ff04047207 */ /* 0x000fe20000800000 */
[----:B------:R-:W4:Y:S01]  /*b360*/  LDL.64 R126, [R1+0x1b0] ;  /* 0x0001b000017e7983 */ /* 0x000f220000100a00 */
[----:B------:R-:W-:Y:S02]  /*b370*/  SGXT.U32 R237, R237, 0x1 ;  /* 0x00000001eded781a */ /* 0x000fe40000000000 */
[----:B------:R-:W-:Y:S01]  /*b380*/  ISETP.NE.U32.AND P2, PT, R4, RZ, PT ;  /* 0x000000ff0400720c */ /* 0x000fe20003f45070 */
[----:B------:R-:W0:Y:S01]  /*b390*/  LDGDEPBAR ;  /* 0x00000000000079af */ /* 0x000e220000000000 */
[----:B------:R-:W-:Y:S02]  /*b3a0*/  LOP3.LUT R237, R237, 0x40, RZ, 0xfc, !PT ;  /* 0x00000040eded7812 */ /* 0x000fe400078efcff */
[----:B------:R-:W-:Y:S01]  /*b3b0*/  SEL R4, RZ, 0x4, P4 ;  /* 0x00000004ff047807 */ /* 0x000fe20002000000 */
[----:B------:R-:W4:Y:S01]  /*b3c0*/  LDL.64 R136, [R1+0x228] ;  /* 0x0002280001887983 */ /* 0x000f220000100a00 */
[----:B------:R-:W-:-:S02]  /*b3d0*/  ISETP.GE.AND P4, PT, R237, UR4, PT ;  /* 0x00000004ed007c0c */ /* 0x000fc4000bf86270 */
[--C-:B-1----:R-:W-:Y:S01]  /*b3e0*/  SHF.R.U32.HI R231, RZ, 0x6, R229.reuse ;  /* 0x00000006ffe77819 */ /* 0x102fe200000116e5 */
[----:B------:R-:W4:Y:S01]  /*b3f0*/  LDL.64 R134, [R1+0x1e8] ;  /* 0x0001e80001867983 */ /* 0x000f220000100a00 */
[----:B------:R-:W-:Y:S02]  /*b400*/  SEL R6, RZ, 0x4, P6 ;  /* 0x00000004ff067807 */ /* 0x000fe40003000000 */
[----:B------:R-:W-:Y:S01]  /*b410*/  ISETP.GE.AND P6, PT, R251, UR4, PT ;  /* 0x00000004fb007c0c */ /* 0x000fe2000bfc6270 */
[----:B------:R-:W4:Y:S01]  /*b420*/  LDL.64 R184, [R1+0xe8] ;  /* 0x0000e80001b87983 */ /* 0x000f220000100a00 */
[----:B------:R-:W-:Y:S02]  /*b430*/  SHF.R.U32.HI R229, RZ, 0x6, R229 ;  /* 0x00000006ffe57819 */ /* 0x000fe400000116e5 */
[----:B--2---:R-:W-:Y:S01]  /*b440*/  SHF.R.U32.HI R227, RZ, 0x6, R225 ;  /* 0x00000006ffe37819 */ /* 0x004fe200000116e1 */
[----:B------:R-:W2:Y:S01]  /*b450*/  LDL.64 R246, [R1+0xa8] ;  /* 0x0000a80001f67983 */ /* 0x000ea20000100a00 */
[----:B---3--:R-:W-:-:S02]  /*b460*/  SHF.R.U32.HI R237, RZ, 0x6, R233 ;  /* 0x00000006ffed7819 */ /* 0x008fc400000116e9 */
[----:B----4-:R-:W-:Y:S02]  /*b470*/  SHF.R.U32.HI R238, RZ, 0x6, R238 ;  /* 0x00000006ffee7819 */ /* 0x010fe400000116ee */
[----:B------:R-:W-:Y:S02]  /*b480*/  SHF.R.U32.HI R233, RZ, 0x6, R233 ;  /* 0x00000006ffe97819 */ /* 0x000fe400000116e9 */
[----:B------:R-:W-:Y:S02]  /*b490*/  SGXT.U32 R238, R238, 0x1 ;  /* 0x00000001eeee781a */ /* 0x000fe40000000000 */
[----:B------:R-:W-:Y:S02]  /*b4a0*/  SGXT.U32 R237, R237, 0x1 ;  /* 0x00000001eded781a */ /* 0x000fe40000000000 */
[----:B------:R-:W-:Y:S02]  /*b4b0*/  LOP3.LUT R238, R238, 0x4, RZ, 0xfc, !PT ;  /* 0x00000004eeee7812 */ /* 0x000fe400078efcff */
[----:B------:R-:W-:-:S02]  /*b4c0*/  SGXT.U32 R233, R233, 0x1 ;  /* 0x00000001e9e9781a */ /* 0x000fc40000000000 */
[----:B------:R-:W-:Y:S02]  /*b4d0*/  SEL R251, RZ, 0x4, P4 ;  /* 0x00000004fffb7807 */ /* 0x000fe40002000000 */
[----:B------:R-:W-:Y:S02]  /*b4e0*/  ISETP.GE.AND P4, PT, R252, UR4, PT ;  /* 0x00000004fc007c0c */ /* 0x000fe4000bf86270 */
[----:B------:R-:W-:Y:S02]  /*b4f0*/  LOP3.LUT R237, R237, 0x6, RZ, 0xfc, !PT ;  /* 0x00000006eded7812 */ /* 0x000fe400078efcff */
[----:B------:R-:W-:Y:S02]  /*b500*/  SGXT.U32 R231, R231, 0x1 ;  /* 0x00000001e7e7781a */ /* 0x000fe40000000000 */
[----:B------:R-:W-:Y:S02]  /*b510*/  SEL R252, RZ, 0x4, P5 ;  /* 0x00000004fffc7807 */ /* 0x000fe40002800000 */
[----:B------:R-:W-:-:S02]  /*b520*/  ISETP.GE.AND P5, PT, R238, UR4, PT ;  /* 0x00000004ee007c0c */ /* 0x000fc4000bfa6270 */
[----:B------:R-:W-:Y:S02]  /*b530*/  LOP3.LUT R233, R233, 0x24, RZ, 0xfc, !PT ;  /* 0x00000024e9e97812 */ /* 0x000fe400078efcff */
[----:B------:R-:W-:Y:S02]  /*b540*/  SGXT.U32 R229, R229, 0x1 ;  /* 0x00000001e5e5781a */ /* 0x000fe40000000000 */
[----:B------:R-:W-:Y:S02]  /*b550*/  SHF.R.U32.HI R225, RZ, 0x6, R225 ;  /* 0x00000006ffe17819 */ /* 0x000fe400000116e1 */
[----:B------:R-:W-:Y:S02]  /*b560*/  SEL R238, RZ, 0x4, P6 ;  /* 0x00000004ffee7807 */ /* 0x000fe40003000000 */
[----:B------:R-:W-:Y:S02]  /*b570*/  ISETP.GE.AND P6, PT, R237, UR4, PT ;  /* 0x00000004ed007c0c */ /* 0x000fe4000bfc6270 */
[----:B------:R-:W-:-:S02]  /*b580*/  LOP3.LUT R231, R231, 0x26, RZ, 0xfc, !PT ;  /* 0x00000026e7e77812 */ /* 0x000fc400078efcff */
[----:B------:R-:W-:Y:S02]  /*b590*/  SGXT.U32 R227, R227, 0x1 ;  /* 0x00000001e3e3781a */ /* 0x000fe40000000000 */
[----:B------:R-:W-:Y:S02]  /*b5a0*/  SHF.R.U32.HI R223, RZ, 0x6, R221 ;  /* 0x00000006ffdf7819 */ /* 0x000fe400000116dd */
[----:B------:R-:W-:Y:S02]  /*b5b0*/  SEL R237, RZ, 0x4, P4 ;  /* 0x00000004ffed7807 */ /* 0x000fe40002000000 */
[----:B------:R-:W-:Y:S02]  /*b5c0*/  ISETP.GE.AND P4, PT, R233, UR4, PT ;  /* 0x00000004e9007c0c */ /* 0x000fe4000bf86270 */
[----:B------:R-:W-:Y:S02]  /*b5d0*/  LOP3.LUT R229, R229, 0x44, RZ, 0xfc, !PT ;  /* 0x00000044e5e57812 */ /* 0x000fe400078efcff */
[----:B------:R-:W-:-:S02]  /*b5e0*/  SGXT.U32 R225, R225, 0x1 ;  /* 0x00000001e1e1781a */ /* 0x000fc40000000000 */
[----:B------:R-:W-:Y:S02]  /*b5f0*/  SHF.R.U32.HI R221, RZ, 0x6, R221 ;  /* 0x00000006ffdd7819 */ /* 0x000fe400000116dd */
[----:B------:R-:W-:Y:S02]  /*b600*/  SEL R233, RZ, 0x4, P5 ;  /* 0x00000004ffe97807 */ /* 0x000fe40002800000 */
[----:B------:R-:W-:Y:S02]  /*b610*/  ISETP.GE.AND P5, PT, R231, UR4, PT ;  /* 0x00000004e7007c0c */ /* 0x000fe4000bfa6270 */
[----:B------:R-:W-:Y:S02]  /*b620*/  LOP3.LUT R227, R227, 0x46, RZ, 0xfc, !PT ;  /* 0x00000046e3e37812 */ /* 0x000fe400078efcff */
[----:B------:R-:W-:Y:S02]  /*b630*/  SGXT.U32 R223, R223, 0x1 ;  /* 0x00000001dfdf781a */ /* 0x000fe40000000000 */
[----:B------:R-:W-:-:S02]  /*b640*/  SHF.R.U32.HI R219, RZ, 0x6, R217 ;  /* 0x00000006ffdb7819 */ /* 0x000fc400000116d9 */
[----:B------:R-:W-:Y:S02]  /*b650*/  SEL R231, RZ, 0x4, P6 ;  /* 0x00000004ffe77807 */ /* 0x000fe40003000000 */
[----:B------:R-:W-:Y:S02]  /*b660*/  ISETP.GE.AND P6, PT, R229, UR4, PT ;  /* 0x00000004e5007c0c */ /* 0x000fe4000bfc6270 */
[----:B------:R-:W-:Y:S02]  /*b670*/  LOP3.LUT R225, R225, 0x64, RZ, 0xfc, !PT ;  /* 0x00000064e1e17812 */ /* 0x000fe400078efcff */
[----:B------:R-:W-:Y:S02]  /*b680*/  SGXT.U32 R221, R221, 0x1 ;  /* 0x00000001dddd781a */ /* 0x000fe40000000000 */
[----:B------:R-:W-:Y:S02]  /*b690*/  SHF.R.U32.HI R217, RZ, 0x6, R217 ;  /* 0x00000006ffd97819 */ /* 0x000fe400000116d9 */
[----:B------:R-:W-:-:S02]  /*b6a0*/  SEL R229, RZ, 0x4, P4 ;  /* 0x00000004ffe57807 */ /* 0x000fc40002000000 */
[----:B------:R-:W-:Y:S02]  /*b6b0*/  ISETP.GE.AND P4, PT, R227, UR4, PT ;  /* 0x00000004e3007c0c */ /* 0x000fe4000bf86270 */
[----:B------:R-:W-:Y:S02]  /*b6c0*/  LOP3.LUT R223, R223, 0x66, RZ, 0xfc, !PT ;  /* 0x00000066dfdf7812 */ /* 0x000fe400078efcff */
[----:B------:R-:W-:Y:S02]  /*b6d0*/  SGXT.U32 R219, R219, 0x1 ;  /* 0x00000001dbdb781a */ /* 0x000fe40000000000 */
[----:B------:R-:W-:Y:S02]  /*b6e0*/  SHF.R.U32.HI R215, RZ, 0x6, R213 ;  /* 0x00000006ffd77819 */ /* 0x000fe400000116d5 */
[----:B------:R-:W-:Y:S02]  /*b6f0*/  SEL R227, RZ, 0x4, P5 ;  /* 0x00000004ffe37807 */ /* 0x000fe40002800000 */
[----:B------:R-:W-:-:S02]  /*b700*/  ISETP.GE.AND P5, PT, R225, UR4, PT ;  /* 0x00000004e1007c0c */ /* 0x000fc4000bfa6270 */
[----:B------:R-:W-:Y:S02]  /*b710*/  LOP3.LUT R221, R221, 0x8, RZ, 0xfc, !PT ;  /* 0x00000008dddd7812 */ /* 0x000fe400078efcff */
[----:B------:R-:W-:Y:S02]  /*b720*/  SGXT.U32 R217, R217, 0x1 ;  /* 0x00000001d9d9781a */ /* 0x000fe40000000000 */
[----:B------:R-:W-:Y:S02]  /*b730*/  SHF.R.U32.HI R213, RZ, 0x6, R213 ;  /* 0x00000006ffd57819 */ /* 0x000fe400000116d5 */
[----:B------:R-:W-:Y:S02]  /*b740*/  SEL R225, RZ, 0x4, P6 ;  /* 0x00000004ffe17807 */ /* 0x000fe40003000000 */
[----:B------:R-:W-:Y:S02]  /*b750*/  SHF.R.U32.HI R207, RZ, 0x6, R211 ;  /* 0x00000006ffcf7819 */ /* 0x000fe400000116d3 */
        /* <DEDUP_REMOVED lines=8> */
[----:B------:R-:W-:Y:S02]  /*b7e0*/  SEL R221, RZ, 0x4, P5 ;  /* 0x00000004ffdd7807 */ /* 0x000fe40002800000 */
[----:B------:R-:W-:Y:S02]  /*b7f0*/  ISETP.GE.AND P5, PT, R219, UR4, PT ;  /* 0x00000004db007c0c */ /* 0x000fe4000bfa6270 */
[----:B------:R-:W-:Y:S02]  /*b800*/  LOP3.LUT R215, R215, 0x2a, RZ, 0xfc, !PT ;  /* 0x0000002ad7d77812 */ /* 0x000fe400078efcff */
[----:B------:R-:W-:Y:S02]  /*b810*/  SGXT.U32 R211, R211, 0x1 ;  /* 0x00000001d3d3781a */ /* 0x000fe40000000000 */
[----:B------:R-:W-:-:S02]  /*b820*/  SEL R219, RZ, 0x4, P6 ;  /* 0x00000004ffdb7807 */ /* 0x000fc40003000000 */
[----:B------:R-:W-:Y:S02]  /*b830*/  ISETP.GE.AND P6, PT, R217, UR4, PT ;  /* 0x00000004d9007c0c */ /* 0x000fe4000bfc6270 */
[----:B------:R-:W-:Y:S02]  /*b840*/  LOP3.LUT R213, R213, 0x48, RZ, 0xfc, !PT ;  /* 0x00000048d5d57812 */ /* 0x000fe400078efcff */
[----:B------:R-:W-:Y:S02]  /*b850*/  SGXT.U32 R207, R207, 0x1 ;  /* 0x00000001cfcf781a */ /* 0x000fe40000000000 */
[----:B------:R-:W-:Y:S02]  /*b860*/  SEL R217, RZ, 0x4, P4 ;  /* 0x00000004ffd97807 */ /* 0x000fe40002000000 */
[----:B------:R-:W-:Y:S02]  /*b870*/  ISETP.GE.AND P4, PT, R215, UR4, PT ;  /* 0x00000004d7007c0c */ /* 0x000fe4000bf86270 */
[----:B------:R-:W-:-:S02]  /*b880*/  LOP3.LUT R211, R211, 0x4a, RZ, 0xfc, !PT ;  /* 0x0000004ad3d37812 */ /* 0x000fc400078efcff */
[----:B------:R-:W-:Y:S02]  /*b890*/  SEL R215, RZ, 0x4, P5 ;  /* 0x00000004ffd77807 */ /* 0x000fe40002800000 */
[----:B------:R-:W-:Y:S02]  /*b8a0*/  ISETP.GE.AND P5, PT, R213, UR4, PT ;  /* 0x00000004d5007c0c */ /* 0x000fe4000bfa6270 */
[----:B------:R-:W-:Y:S02]  /*b8b0*/  LOP3.LUT R207, R207, 0x68, RZ, 0xfc, !PT ;  /* 0x00000068cfcf7812 */ /* 0x000fe400078efcff */
[----:B------:R-:W-:Y:S02]  /*b8c0*/  SEL R213, RZ, 0x4, P6 ;  /* 0x00000004ffd57807 */ /* 0x000fe40003000000 */
[----:B------:R-:W-:Y:S02]  /*b8d0*/  ISETP.GE.AND P6, PT, R211, UR4, PT ;  /* 0x00000004d3007c0c */ /* 0x000fe4000bfc6270 */
[----:B------:R-:W-:-:S02]  /*b8e0*/  SEL R211, RZ, 0x4, P4 ;  /* 0x00000004ffd37807 */ /* 0x000fc40002000000 */
[----:B------:R-:W-:Y:S02]  /*b8f0*/  ISETP.GE.AND P4, PT, R207, UR4, PT ;  /* 0x00000004cf007c0c */ /* 0x000fe4000bf86270 */
[--C-:B------:R-:W-:Y:S02]  /*b900*/  SHF.R.U32.HI R207, RZ, 0x6, R209.reuse ;  /* 0x00000006ffcf7819 */ /* 0x100fe400000116d1 */
[----:B------:R-:W-:Y:S02]  /*b910*/  SHF.R.U32.HI R205, RZ, 0x6, R209 ;  /* 0x00000006ffcd7819 */ /* 0x000fe400000116d1 */
[----:B------:R-:W-:Y:S02]  /*b920*/  SGXT.U32 R207, R207, 0x1 ;  /* 0x00000001cfcf781a */ /* 0x000fe40000000000 */
[----:B------:R-:W-:Y:S02]  /*b930*/  SGXT.U32 R205, R205, 0x1 ;  /* 0x00000001cdcd781a */ /* 0x000fe40000000000 */
[----:B------:R-:W-:-:S02]  /*b940*/  LOP3.LUT R207, R207, 0x6a, RZ, 0xfc, !PT ;  /* 0x0000006acfcf7812 */ /* 0x000fc400078efcff */
[----:B------:R-:W-:Y:S02]  /*b950*/  LOP3.LUT R205, R205, 0xc, RZ, 0xfc, !PT ;  /* 0x0000000ccdcd7812 */ /* 0x000fe400078efcff */
[----:B------:R-:W-:Y:S02]  /*b960*/  SEL R209, RZ, 0x4, P5 ;  /* 0x00000004ffd17807 */ /* 0x000fe40002800000 */
[----:B------:R-:W-:Y:S02]  /*b970*/  ISETP.GE.AND P5, PT, R207, UR4, PT ;  /* 0x00000004cf007c0c */ /* 0x000fe4000bfa6270 */
[----:B------:R-:W-:Y:S02]  /*b980*/  SEL R207, RZ, 0x4, P6 ;  /* 0x00000004ffcf7807 */ /* 0x000fe40003000000 */
[----:B------:R-:W-:Y:S02]  /*b990*/  ISETP.GE.AND P6, PT, R205, UR4, PT ;  /* 0x00000004cd007c0c */ /* 0x000fe4000bfc6270 */
[----:B------:R-:W-:-:S02]  /*b9a0*/  SEL R205, RZ, 0x4, P4 ;  /* 0x00000004ffcd7807 */ /* 0x000fc40002000000 */
[----:B------:R-:W-:Y:S02]  /*b9b0*/  ISETP.GE.AND P4, PT, R244, UR4, PT ;  /* 0x00000004f4007c0c */ /* 0x000fe4000bf86270 */
[----:B------:R-:W-:Y:S02]  /*b9c0*/  SEL R201, RZ, 0x4, P6 ;  /* 0x00000004ffc97807 */ /* 0x000fe40003000000 */
[----:B------:R-:W-:Y:S02]  /*b9d0*/  SEL R199, RZ, 0x4, P4 ;  /* 0x00000004ffc77807 */ /* 0x000fe40002000000 */
[----:B------:R-:W-:Y:S02]  /*b9e0*/  ISETP.GE.AND P6, PT, R242, UR4, PT ;  /* 0x00000004f2007c0c */ /* 0x000fe4000bfc6270 */
[----:B------:R-:W-:Y:S02]  /*b9f0*/  ISETP.GE.AND P4, PT, R239, UR4, PT ;  /* 0x00000004ef007c0c */ /* 0x000fe4000bf86270 */
[----:B------:R-:W-:-:S02]  /*ba00*/  SEL R195, RZ, 0x4, P6 ;  /* 0x00000004ffc37807 */ /* 0x000fc40003000000 */
[----:B------:R-:W-:Y:S02]  /*ba10*/  SEL R193, RZ, 0x4, P4 ;  /* 0x00000004ffc17807 */ /* 0x000fe40002000000 */
[----:B------:R-:W-:Y:S02]  /*ba20*/  ISETP.GE.AND P6, PT, R234, UR4, PT ;  /* 0x00000004ea007c0c */ /* 0x000fe4000bfc6270 */
[----:B------:R-:W-:Y:S02]  /*ba30*/  ISETP.GE.AND P4, PT, R169, UR4, PT ;  /* 0x00000004a9007c0c */ /* 0x000fe4000bf86270 */
[----:B------:R-:W-:Y:S02]  /*ba40*/  SEL R125, RZ, 0x4, P6 ;  /* 0x00000004ff7d7807 */ /* 0x000fe40003000000 */
[----:B------:R-:W-:Y:S02]  /*ba50*/  SEL R188, RZ, 0x4, P4 ;  /* 0x00000004ffbc7807 */ /* 0x000fe40002000000 */
[----:B------:R-:W-:-:S02]  /*ba60*/  ISETP.GE.AND P6, PT, R168, UR4, PT ;  /* 0x00000004a8007c0c */ /* 0x000fc4000bfc6270 */
[----:B------:R-:W-:Y:S01]  /*ba70*/  ISETP.GE.AND P4, PT, R153, UR4, PT ;  /* 0x0000000499007c0c */ /* 0x000fe2000bf86270 */
[----:B------:R-:W3:Y:S01]  /*ba80*/  LDL.64 R168, [R1+0xb0] ;  /* 0x0000b00001a87983 */ /* 0x000ee20000100a00 */
[----:B------:R-:W-:Y:S02]  /*ba90*/  SEL R189, RZ, 0x4, P6 ;  /* 0x00000004ffbd7807 */ /* 0x000fe40003000000 */
[----:B------:R-:W-:Y:S02]  /*baa0*/  SEL R187, RZ, 0x4, P4 ;  /* 0x00000004ffbb7807 */ /* 0x000fe40002000000 */
[----:B------:R-:W-:Y:S02]  /*bab0*/  ISETP.GE.AND P6, PT, R123, UR4, PT ;  /* 0x000000047b007c0c */ /* 0x000fe4000bfc6270 */
[----:B------:R-:W-:Y:S02]  /*bac0*/  ISETP.GE.AND P4, PT, R122, UR4, PT ;  /* 0x000000047a007c0c */ /* 0x000fe4000bf86270 */
[----:B------:R-:W-:Y:S01]  /*bad0*/  SEL R128, RZ, 0x4, P6 ;  /* 0x00000004ff807807 */ /* 0x000fe20003000000 */
[----:B------:R-:W1:Y:S01]  /*bae0*/  S2R R153, SR_TID.X ;  /* 0x0000000000997919 */ /* 0x000e620000002100 */
[----:B------:R-:W-:-:S02]  /*baf0*/  SEL R129, RZ, 0x4, P4 ;  /* 0x00000004ff817807 */ /* 0x000fc40002000000 */
[----:B------:R-:W-:Y:S01]  /*bb00*/  ISETP.GE.AND P6, PT, R121, UR4, PT ;  /* 0x0000000479007c0c */ /* 0x000fe2000bfc6270 */
[----:B------:R-:W4:Y:S01]  /*bb10*/  LDL.64 R122, [R1+0x70] ;  /* 0x00007000017a7983 */ /* 0x000f220000100a00 */
[----:B------:R-:W-:Y:S02]  /*bb20*/  ISETP.GE.AND P4, PT, R120, UR4, PT ;  /* 0x0000000478007c0c */ /* 0x000fe4000bf86270 */
[----:B------:R-:W-:Y:S01]  /*bb30*/  SEL R183, RZ, 0x4, P6 ;  /* 0x00000004ffb77807 */ /* 0x000fe20003000000 */
[----:B------:R-:W2:Y:S01]  /*bb40*/  LDL.64 R120, [R1+0xf0] ;  /* 0x0000f00001787983 */ /* 0x000ea20000100a00 */
[----:B------:R-:W-:Y:S02]  /*bb50*/  SEL R181, RZ, 0x4, P4 ;  /* 0x00000004ffb57807 */ /* 0x000fe40002000000 */
[----:B------:R-:W-:Y:S02]  /*bb60*/  ISETP.GE.AND P6, PT, R93, UR4, PT ;  /* 0x000000045d007c0c */ /* 0x000fe4000bfc6270 */
[----:B------:R-:W-:-:S02]  /*bb70*/  ISETP.GE.AND P4, PT, R92, UR4, PT ;  /* 0x000000045c007c0c */ /* 0x000fc4000bf86270 */
[----:B------:R-:W3:Y:S01]  /*bb80*/  LDL.64 R92, [R1+0x270] ;  /* 0x00027000015c7983 */ /* 0x000ee20000100a00 */
[----:B------:R-:W-:Y:S02]  /*bb90*/  SEL R131, RZ, 0x4, P6 ;  /* 0x00000004ff837807 */ /* 0x000fe40003000000 */
[----:B------:R-:W-:Y:S02]  /*bba0*/  SEL R178, RZ, 0x4, P4 ;  /* 0x00000004ffb27807 */ /* 0x000fe40002000000 */
[----:B------:R-:W-:Y:S02]  /*bbb0*/  ISETP.GE.AND P6, PT, R13, UR4, PT ;  /* 0x000000040d007c0c */ /* 0x000fe4000bfc6270 */
[----:B------:R-:W-:Y:S02]  /*bbc0*/  ISETP.GE.AND P4, PT, R12, UR4, PT ;  /* 0x000000040c007c0c */ /* 0x000fe4000bf86270 */
[----:B------:R-:W-:Y:S01]  /*bbd0*/  SEL R179, RZ, 0x4, P6 ;  /* 0x00000004ffb37807 */ /* 0x000fe20003000000 */
[----:B------:R-:W4:Y:S01]  /*bbe0*/  LDL.64 R12, [R1+0x230] ;  /* 0x00023000010c7983 */ /* 0x000f220000100a00 */
[----:B------:R-:W-:-:S02]  /*bbf0*/  SEL R133, RZ, 0x4, P4 ;  /* 0x00000004ff857807 */ /* 0x000fc40002000000 */
[----:B------:R-:W-:Y:S02]  /*bc00*/  ISETP.GE.AND P6, PT, R11, UR4, PT ;  /* 0x000000040b007c0c */ /* 0x000fe4000bfc6270 */
[----:B------:R-:W-:Y:S02]  /*bc10*/  ISETP.GE.AND P4, PT, R10, UR4, PT ;  /* 0x000000040a007c0c */ /* 0x000fe4000bf86270 */
[----:B------:R-:W2:Y:S01]  /*bc20*/  LDL.64 R10, [R1+0x1f0] ;  /* 0x0001f000010a7983 */ /* 0x000ea20000100a00 */
[----:B------:R-:W-:Y:S02]  /*bc30*/  SEL R203, RZ, 0x4, P5 ;  /* 0x00000004ffcb7807 */ /* 0x000fe40002800000 */
[----:B------:R-:W-:Y:S02]  /*bc40*/  ISETP.GE.AND P5, PT, R245, UR4, PT ;  /* 0x00000004f5007c0c */ /* 0x000fe4000bfa6270 */
[----:B------:R-:W-:Y:S01]  /*bc50*/  SEL R176, RZ, 0x4, P6 ;  /* 0x00000004ffb07807 */ /* 0x000fe20003000000 */
[----:B------:R-:W2:Y:S01]  /*bc60*/  LDL.64 R244, [R1+0x170] ;  /* 0x0001700001f47983 */ /* 0x000ea20000100a00 */
[----:B------:R-:W-:-:S02]  /*bc70*/  SEL R197, RZ, 0x4, P5 ;  /* 0x00000004ffc57807 */ /* 0x000fc40002800000 */
[----:B------:R-:W-:Y:S02]  /*bc80*/  ISETP.GE.AND P5, PT, R235, UR4, PT ;  /* 0x00000004eb007c0c */ /* 0x000fe4000bfa6270 */
[----:B------:R-:W-:Y:S01]  /*bc90*/  ISETP.GE.AND P6, PT, R109, UR4, PT ;  /* 0x000000046d007c0c */ /* 0x000fe2000bfc6270 */
[----:B------:R-:W2:Y:S01]  /*bca0*/  LDL.64 R234, [R1+0x130] ;  /* 0x0001300001ea7983 */ /* 0x000ea20000100a00 */
[----:B------:R-:W-:Y:S02]  /*bcb0*/  SEL R4, R4, RZ, P1 ;  /* 0x000000ff04047207 */ /* 0x000fe40000800000 */
[----:B------:R-:W-:Y:S02]  /*bcc0*/  SEL R191, RZ, 0x4, P5 ;  /* 0x00000004ffbf7807 */ /* 0x000fe40002800000 */
[----:B------:R-:W-:Y:S02]  /*bcd0*/  SEL R177, RZ, 0x4, P4 ;  /* 0x00000004ffb17807 */ /* 0x000fe40002000000 */
[----:B------:R-:W-:-:S02]  /*bce0*/  SEL R175, RZ, 0x4, P6 ;  /* 0x00000004ffaf7807 */ /* 0x000fc40003000000 */
[----:B------:R-:W-:Y:S02]  /*bcf0*/  ISETP.NE.U32.AND P5, PT, R4, RZ, PT ;  /* 0x000000ff0400720c */ /* 0x000fe40003fa5070 */
[----:B------:R-:W-:Y:S02]  /*bd00*/  ISETP.GE.AND P4, PT, R108, UR4, PT ;  /* 0x000000046c007c0c */ /* 0x000fe4000bf86270 */
[----:B------:R-:W-:Y:S01]  /*bd10*/  ISETP.GE.AND P6, PT, R95, UR4, PT ;  /* 0x000000045f007c0c */ /* 0x000fe2000bfc6270 */
[----:B------:R-:W2:Y:S01]  /*bd20*/  LDL.64 R108, [R1+0x30] ;  /* 0x00003000016c7983 */ /* 0x000ea20000100a00 */
[----:B------:R-:W-:Y:S02]  /*bd30*/  SEL R4, R5, RZ, P1 ;  /* 0x000000ff05047207 */ /* 0x000fe40000800000 */
[----:B------:R-:W-:Y:S02]  /*bd40*/  SEL R138, RZ, 0x4, P4 ;  /* 0x00000004ff8a7807 */ /* 0x000fe40002000000 */
[----:B------:R-:W-:-:S02]  /*bd50*/  SEL R139, RZ, 0x4, P6 ;  /* 0x00000004ff8b7807 */ /* 0x000fc40003000000 */
[----:B------:R-:W-:Y:S02]  /*bd60*/  ISETP.NE.U32.AND P4, PT, R4, RZ, PT ;  /* 0x000000ff0400720c */ /* 0x000fe40003f85070 */
[----:B------:R-:W-:Y:S01]  /*bd70*/  ISETP.GE.AND P6, PT, R94, UR4, PT ;  /* 0x000000045e007c0c */ /* 0x000fe2000bfc6270 */
[----:B-1----:R-:W-:Y:S01]  /*bd80*/  IMAD R5, R153, 0x80, R153 ;  /* 0x0000008099057824 */ /* 0x002fe200078e0299 */
[----:B------:R-:W-:Y:S01]  /*bd90*/  SEL R4, R6, RZ, P1 ;  /* 0x000000ff06047207 */ /* 0x000fe20000800000 */
[----:B------:R-:W2:Y:S01]  /*bda0*/  LDL.64 R94, [R1+0x1a8] ;  /* 0x0001a800015e7983 */ /* 0x000ea20000100a00 */
[----:B------:R-:W-:Y:S02]  /*bdb0*/  SEL R153, RZ, 0x4, P6 ;  /* 0x00000004ff997807 */ /* 0x000fe40003000000 */
[----:B------:R-:W-:Y:S01]  /*bdc0*/  ISETP.NE.U32.AND P6, PT, R4, RZ, PT ;  /* 0x000000ff0400720c */ /* 0x000fe20003fc5070 */
[----:B------:R-:W-:Y:S01]  /*bdd0*/  IMAD.SHL.U32 R4, R5, 0x4, RZ ;  /* 0x0000000405047824 */ /* 0x000fe200078e00ff */
[----:B------:R-:W-:-:S04]  /*bde0*/  ISETP.NE.U32.AND P0, PT, R9, RZ, PT ;  /* 0x000000ff0900720c */ /* 0x000fc80003f05070 */
[----:B------:R-:W-:-:S05]  /*bdf0*/  LOP3.LUT R4, R4, 0xc07c, RZ, 0xc0, !PT ;  /* 0x0000c07c04047812 */ /* 0x000fca00078ec0ff */
[----:B------:R-:W-:-:S05]  /*be00*/  VIADD R5, R4, UR7 ;  /* 0x0000000704057c36 */ /* 0x000fca0008000000 */
[----:B---3--:R-:W-:Y:S04]  /*be10*/  LDGSTS.E [R5], desc[UR16][R92.64], P0 ;  /* 0x000000005c057fae */ /* 0x008fe80008121850 */
[----:B----4-:R-:W-:Y:S04]  /*be20*/  LDGSTS.E [R5+0x400], desc[UR16][R12.64], P0 ;  /* 0x004000000c057fae */ /* 0x010fe80008121850 */
[----:B------:R-:W3:Y:S04]  /*be30*/  LDL.64 R92, [R1+0x268] ;  /* 0x00026800015c7983 */ /* 0x000ee80000100a00 */
[----:B--2---:R-:W-:Y:S04]  /*be40*/  LDGSTS.E [R5+0x800], desc[UR16][R10.64], P0 ;  /* 0x008000000a057fae */ /* 0x004fe80008121850 */
[----:B------:R-:W2:Y:S01]  /*be50*/  LDL.64 R12, [R1+0x168] ;  /* 0x00016800010c7983 */ /* 0x000ea20000100a00 */
[----:B------:R-:W-:-:S03]  /*be60*/  LOP3.LUT R2, R4, 0x10, RZ, 0x3c, !PT ;  /* 0x0000001004027812 */ /* 0x000fc600078e3cff */
[----:B------:R-:W-:Y:S04]  /*be70*/  LDGSTS.E [R5+0xc00], desc[UR16][R126.64], P0 ;  /* 0x00c000007e057fae */ /* 0x000fe80008121850 */
[----:B------:R-:W4:Y:S04]  /*be80*/  LDL.64 R10, [R1+0x128] ;  /* 0x00012800010a7983 */ /* 0x000f280000100a00 */
[----:B------:R-:W-:Y:S04]  /*be90*/  LDGSTS.E [R5+0x1000], desc[UR16][R244.64], P0 ;  /* 0x01000000f4057fae */ /* 0x000fe80008121850 */
[----:B------:R-:W4:Y:S04]  /*bea0*/  LDL.64 R126, [R1+0x68] ;  /* 0x00006800017e7983 */ /* 0x000f280000100a00 */
[----:B------:R-:W-:Y:S04]  /*beb0*/  LDGSTS.E [R5+0x1400], desc[UR16][R234.64], P0 ;  /* 0x01400000ea057fae */ /* 0x000fe80008121850 */
[----:B------:R-:W4:Y:S04]  /*bec0*/  LDL.64 R244, [R1+0x28] ;  /* 0x0000280001f47983 */ /* 0x000f280000100a00 */
[----:B------:R-:W-:Y:S04]  /*bed0*/  LDGSTS.E [R5+0x1800], desc[UR16][R120.64], P0 ;  /* 0x0180000078057fae */ /* 0x000fe80008121850 */
[----:B------:R-:W-:Y:S01]  /*bee0*/  LDGSTS.E [R5+0x1c00], desc[UR16][R168.64], P0 ;  /* 0x01c00000a8057fae */ /* 0x000fe20008121850 */
[----:B------:R-:W-:-:S03]  /*bef0*/  VIADD R6, R2, UR7 ;  /* 0x0000000702067c36 */ /* 0x000fc60008000000 */
[----:B------:R-:W-:Y:S04]  /*bf00*/  LDGSTS.E [R5+0x2000], desc[UR16][R122.64], P0 ;  /* 0x020000007a057fae */ /* 0x000fe80008121850 */
[----:B------:R-:W-:Y:S04]  /*bf10*/  LDGSTS.E [R5+0x2400], desc[UR16][R108.64], P0 ;  /* 0x024000006c057fae */ /* 0x000fe80008121850 */
[----:B------:R-:W-:Y:S04]  /*bf20*/  LDGSTS.E [R5+0x2800], desc[UR16][R14.64], P0 ;  /* 0x028000000e057fae */ /* 0x000fe80008121850 */
[----:B------:R-:W-:Y:S04]  /*bf30*/  LDGSTS.E [R5+0x2c00], desc[UR16][R32.64], P0 ;  /* 0x02c0000020057fae */ /* 0x000fe80008121850 */
[----:B------:R-:W4:Y:S04]  /*bf40*/  LDL.64 R234, [R1+0x260] ;  /* 0x0002600001ea7983 */ /* 0x000f280000100a00 */
        /* <DEDUP_REMOVED lines=8> */
[----:B---3--:R-:W-:Y:S04]  /*bfd0*/  LDGSTS.E [R6+0x80], desc[UR16][R92.64], P0 ;  /* 0x000800005c067fae */ /* 0x008fe80008121850 */
[----:B------:R-:W-:Y:S04]  /*bfe0*/  LDGSTS.E [R6+0x480], desc[UR16][R136.64], P0 ;  /* 0x0048000088067fae */ /* 0x000fe80008121850 */
[----:B------:R-:W-:Y:S04]  /*bff0*/  LDGSTS.E [R6+0x880], desc[UR16][R134.64], P0 ;  /* 0x0088000086067fae */ /* 0x000fe80008121850 */
[----:B------:R-:W3:Y:S04]  /*c000*/  LDL.64 R92, [R1+0x120] ;  /* 0x00012000015c7983 */ /* 0x000ee80000100a00 */
[----:B------:R-:W-:Y:S04]  /*c010*/  LDGSTS.E [R6+0xc80], desc[UR16][R94.64], P0 ;  /* 0x00c800005e067fae */ /* 0x000fe80008121850 */
[----:B--2---:R-:W-:Y:S04]  /*c020*/  LDGSTS.E [R6+0x1080], desc[UR16][R12.64], P0 ;  /* 0x010800000c067fae */ /* 0x004fe80008121850 */
[----:B----4-:R-:W-:Y:S04]  /*c030*/  LDGSTS.E [R6+0x1480], desc[UR16][R10.64], P0 ;  /* 0x014800000a067fae */ /* 0x010fe80008121850 */
[----:B------:R-:W2:Y:S04]  /*c040*/  LDL.64 R94, [R1+0xe0] ;  /* 0x0000e000015e7983 */ /* 0x000ea80000100a00 */
[----:B------:R-:W4:Y:S04]  /*c050*/  LDL.64 R12, [R1+0xa0] ;  /* 0x0000a000010c7983 */ /* 0x000f280000100a00 */
[----:B------:R-:W4:Y:S01]  /*c060*/  LDL.64 R10, [R1+0x60] ;  /* 0x00006000010a7983 */ /* 0x000f220000100a00 */
[----:B------:R-:W-:-:S03]  /*c070*/  LOP3.LUT R2, R4, 0x20, RZ, 0x3c, !PT ;  /* 0x0000002004027812 */ /* 0x000fc600078e3cff */
[----:B------:R-:W-:Y:S04]  /*c080*/  LDGSTS.E [R6+0x1880], desc[UR16][R184.64], P0 ;  /* 0x01880000b8067fae */ /* 0x000fe80008121850 */
[----:B------:R-:W-:Y:S01]  /*c090*/  LDGSTS.E [R6+0x1c80], desc[UR16][R246.64], P0 ;  /* 0x01c80000f6067fae */ /* 0x000fe20008121850 */
[----:B------:R-:W-:-:S03]  /*c0a0*/  VIADD R7, R2, UR7 ;  /* 0x0000000702077c36 */ /* 0x000fc60008000000 */
[----:B------:R-:W-:Y:S04]  /*c0b0*/  LDGSTS.E [R6+0x2080], desc[UR16][R126.64], P0 ;  /* 0x020800007e067fae */ /* 0x000fe80008121850 */
[----:B------:R-:W-:Y:S04]  /*c0c0*/  LDGSTS.E [R6+0x2480], desc[UR16][R244.64], P0 ;  /* 0x02480000f4067fae */ /* 0x000fe80008121850 */
        /* <DEDUP_REMOVED lines=19> */
[----:B------:R-:W4:Y:S04]  /*c200*/  LDL.64 R126, [R1+0x250] ;  /* 0x00025000017e7983 */ /* 0x000f280000100a00 */
[----:B------:R-:W4:Y:S04]  /*c210*/  LDL.64 R108, [R1+0x58] ;  /* 0x00005800016c7983 */ /* 0x000f280000100a00 */
[----:B------:R-:W4:Y:S04]  /*c220*/  LDL.64 R168, [R1+0x210] ;  /* 0x0002100001a87983 */ /* 0x000f280000100a00 */
[----:B------:R-:W4:Y:S04]  /*c230*/  LDL.64 R122, [R1+0x1d0] ;  /* 0x0001d000017a7983 */ /* 0x000f280000100a00 */
[----:B---3--:R-:W-:Y:S04]  /*c240*/  LDGSTS.E [R7+0x1500], desc[UR16][R92.64], P0 ;  /* 0x015000005c077fae */ /* 0x008fe80008121850 */
[----:B------:R-:W3:Y:S04]  /*c250*/  LDL.64 R92, [R1+0x18] ;  /* 0x00001800015c7983 */ /* 0x000ee80000100a00 */
[----:B--2---:R-:W-:Y:S04]  /*c260*/  LDGSTS.E [R7+0x1900], desc[UR16][R94.64], P0 ;  /* 0x019000005e077fae */ /* 0x004fe80008121850 */
[----:B----4-:R-:W-:Y:S04]  /*c270*/  LDGSTS.E [R7+0x1d00], desc[UR16][R12.64], P0 ;  /* 0x01d000000c077fae */ /* 0x010fe80008121850 */
[----:B------:R-:W-:Y:S04]  /*c280*/  LDGSTS.E [R7+0x2100], desc[UR16][R10.64], P0 ;  /* 0x021000000a077fae */ /* 0x000fe80008121850 */
[----:B------:R-:W2:Y:S04]  /*c290*/  LDL.64 R94, [R1+0x190] ;  /* 0x00019000015e7983 */ /* 0x000ea80000100a00 */
[----:B------:R-:W4:Y:S04]  /*c2a0*/  LDL.64 R12, [R1+0x150] ;  /* 0x00015000010c7983 */ /* 0x000f280000100a00 */
[----:B------:R-:W4:Y:S01]  /*c2b0*/  LDL.64 R10, [R1+0x110] ;  /* 0x00011000010a7983 */ /* 0x000f220000100a00 */
[----:B------:R-:W-:-:S03]  /*c2c0*/  LOP3.LUT R8, R4, 0x30, RZ, 0x3c, !PT ;  /* 0x0000003004087812 */ /* 0x000fc600078e3cff */
[----:B------:R-:W-:Y:S02]  /*c2d0*/  LDGSTS.E [R7+0x2500], desc[UR16][R156.64], P0 ;  /* 0x025000009c077fae */ /* 0x000fe40008121850 */
[----:B------:R-:W-:Y:S02]  /*c2e0*/  VIADD R8, R8, UR7 ;  /* 0x0000000708087c36 */ /* 0x000fe40008000000 */
[----:B------:R-:W-:Y:S04]  /*c2f0*/  LDGSTS.E [R7+0x2900], desc[UR16][R18.64], P0 ;  /* 0x0290000012077fae */ /* 0x000fe80008121850 */
[----:B------:R-:W-:Y:S04]  /*c300*/  LDGSTS.E [R7+0x2d00], desc[UR16][R36.64], P0 ;  /* 0x02d0000024077fae */ /* 0x000fe80008121850 */
[----:B------:R-:W-:Y:S04]  /*c310*/  LDGSTS.E [R7+0x3100], desc[UR16][R52.64], P0 ;  /* 0x0310000034077fae */ /* 0x000fe80008121850 */
[----:B------:R-:W-:Y:S04]  /*c320*/  LDGSTS.E [R7+0x3500], desc[UR16][R68.64], P0 ;  /* 0x0350000044077fae */ /* 0x000fe80008121850 */
[----:B------:R-:W-:Y:S04]  /*c330*/  LDGSTS.E [R7+0x3900], desc[UR16][R84.64], P0 ;  /* 0x0390000054077fae */ /* 0x000fe80008121850 */
[----:B------:R-:W-:Y:S04]  /*c340*/  LDGSTS.E [R7+0x3d00], desc[UR16][R100.64], P0 ;  /* 0x03d0000064077fae */ /* 0x000fe80008121850 */
[----:B------:R1:W-:Y:S04]  /*c350*/  LDGSTS.E [R8+0x180], desc[UR16][R2.64], P0 ;  /* 0x0018000002087fae */ /* 0x0003e80008121850 */
[----:B------:R-:W-:Y:S04]  /*c360*/  LDGSTS.E [R8+0x580], desc[UR16][R136.64], P0 ;  /* 0x0058000088087fae */ /* 0x000fe80008121850 */
[----:B------:R-:W-:Y:S01]  /*c370*/  LDGSTS.E [R8+0x980], desc[UR16][R134.64], P0 ;  /* 0x0098000086087fae */ /* 0x000fe20008121850 */
[----:B-1----:R-:W-:-:S03]  /*c380*/  LOP3.LUT R2, R4, 0x40, RZ, 0x3c, !PT ;  /* 0x0000004004027812 */ /* 0x002fc600078e3cff */
[----:B------:R-:W4:Y:S04]  /*c390*/  LDL.64 R156, [R1+0xd0] ;  /* 0x0000d000019c7983 */ /* 0x000f280000100a00 */
[----:B------:R-:W-:Y:S04]  /*c3a0*/  LDGSTS.E [R8+0xd80], desc[UR16][R244.64], P0 ;  /* 0x00d80000f4087fae */ /* 0x000fe80008121850 */
[----:B------:R-:W-:Y:S01]  /*c3b0*/  LDGSTS.E [R8+0x1180], desc[UR16][R234.64], P0 ;  /* 0x01180000ea087fae */ /* 0x000fe20008121850 */
[----:B------:R-:W-:-:S03]  /*c3c0*/  VIADD R9, R2, UR7 ;  /* 0x0000000702097c36 */ /* 0x000fc60008000000 */
[----:B------:R-:W4:Y:S04]  /*c3d0*/  LDL.64 R244, [R1+0x90] ;  /* 0x0000900001f47983 */ /* 0x000f280000100a00 */
[----:B------:R-:W-:Y:S04]  /*c3e0*/  LDGSTS.E [R8+0x1580], desc[UR16][R184.64], P0 ;  /* 0x01580000b8087fae */ /* 0x000fe80008121850 */
[----:B------:R-:W4:Y:S04]  /*c3f0*/  LDL.64 R234, [R1+0x50] ;  /* 0x0000500001ea7983 */ /* 0x000f280000100a00 */
[----:B------:R-:W-:Y:S04]  /*c400*/  LDGSTS.E [R8+0x1980], desc[UR16][R246.64], P0 ;  /* 0x01980000f6087fae */ /* 0x000fe80008121850 */
[----:B------:R-:W-:Y:S04]  /*c410*/  LDGSTS.E [R8+0x1d80], desc[UR16][R120.64], P0 ;  /* 0x01d8000078087fae */ /* 0x000fe80008121850 */
[----:B------:R-:W-:Y:S04]  /*c420*/  LDGSTS.E [R8+0x2180], desc[UR16][R108.64], P0 ;  /* 0x021800006c087fae */ /* 0x000fe80008121850 */
[----:B------:R-:W4:Y:S04]  /*c430*/  LDL.64 R120, [R1+0x248] ;  /* 0x0002480001787983 */ /* 0x000f280000100a00 */
[----:B------:R-:W4:Y:S04]  /*c440*/  LDL.64 R108, [R1+0x208] ;  /* 0x00020800016c7983 */ /* 0x000f280000100a00 */
[----:B---3--:R-:W-:Y:S04]  /*c450*/  LDGSTS.E [R8+0x2580], desc[UR16][R92.64], P0 ;  /* 0x025800005c087fae */ /* 0x008fe80008121850 */
[----:B------:R-:W-:Y:S04]  /*c460*/  LDGSTS.E [R8+0x2980], desc[UR16][R20.64], P0 ;  /* 0x0298000014087fae */ /* 0x000fe80008121850 */
        /* <DEDUP_REMOVED lines=8> */
[----:B--2---:R-:W-:Y:S04]  /*c4f0*/  LDGSTS.E [R9+0xe00], desc[UR16][R94.64], P0 ;  /* 0x00e000005e097fae */ /* 0x004fe80008121850 */
[----:B----4-:R-:W-:Y:S04]  /*c500*/  LDGSTS.E [R9+0x1200], desc[UR16][R12.64], P0 ;  /* 0x012000000c097fae */ /* 0x010fe80008121850 */
[----:B------:R-:W2:Y:S04]  /*c510*/  LDL.64 R92, [R1+0x1c8] ;  /* 0x0001c800015c7983 */ /* 0x000ea80000100a00 */
[----:B------:R-:W-:Y:S01]  /*c520*/  LDGSTS.E [R9+0x1600], desc[UR16][R10.64], P0 ;  /* 0x016000000a097fae */ /* 0x000fe20008121850 */
[----:B------:R-:W-:-:S03]  /*c530*/  LOP3.LUT R2, R4, 0x50, RZ, 0x3c, !PT ;  /* 0x0000005004027812 */ /* 0x000fc600078e3cff */
[----:B------:R-:W3:Y:S04]  /*c540*/  LDL.64 R168, [R1+0x148] ;  /* 0x0001480001a87983 */ /* 0x000ee80000100a00 */
[----:B------:R-:W4:Y:S04]  /*c550*/  LDL.64 R122, [R1+0x108] ;  /* 0x00010800017a7983 */ /* 0x000f280000100a00 */
[----:B------:R-:W3:Y:S04]  /*c560*/  LDL.64 R10, [R1+0x188] ;  /* 0x00018800010a7983 */ /* 0x000ee80000100a00 */
[----:B------:R-:W4:Y:S04]  /*c570*/  LDL.64 R94, [R1+0xc8] ;  /* 0x0000c800015e7983 */ /* 0x000f280000100a00 */
[----:B------:R-:W-:Y:S04]  /*c580*/  LDGSTS.E [R9+0x1a00], desc[UR16][R156.64], P0 ;  /* 0x01a000009c097fae */ /* 0x000fe80008121850 */
[----:B------:R-:W4:Y:S04]  /*c590*/  LDL.64 R12, [R1+0x88] ;  /* 0x00008800010c7983 */ /* 0x000f280000100a00 */
[----:B------:R-:W4:Y:S04]  /*c5a0*/  LDL.64 R156, [R1+0x48] ;  /* 0x00004800019c7983 */ /* 0x000f280000100a00 */
[----:B------:R-:W-:Y:S04]  /*c5b0*/  LDGSTS.E [R9+0x1e00], desc[UR16][R244.64], P0 ;  /* 0x01e00000f4097fae */ /* 0x000fe80008121850 */
[----:B------:R-:W-:Y:S04]  /*c5c0*/  LDGSTS.E [R9+0x2200], desc[UR16][R234.64], P0 ;  /* 0x02200000ea097fae */ /* 0x000fe80008121850 */
[----:B------:R1:W-:Y:S04]  /*c5d0*/  LDGSTS.E [R9+0x2600], desc[UR16][R240.64], P0 ;  /* 0x02600000f0097fae */ /* 0x0003e80008121850 */
[----:B------:R-:W-:Y:S04]  /*c5e0*/  LDGSTS.E [R9+0x2a00], desc[UR16][R22.64], P0 ;  /* 0x02a0000016097fae */ /* 0x000fe80008121850 */
[----:B------:R-:W-:Y:S01]  /*c5f0*/  LDGSTS.E [R9+0x2e00], desc[UR16][R40.64], P0 ;  /* 0x02e0000028097fae */ /* 0x000fe20008121850 */
[----:B-1----:R-:W-:-:S03]  /*c600*/  VIADD R240, R2, UR7 ;  /* 0x0000000702f07c36 */ /* 0x002fc60008000000 */
[----:B------:R-:W-:Y:S04]  /*c610*/  LDGSTS.E [R9+0x3200], desc[UR16][R56.64], P0 ;  /* 0x0320000038097fae */ /* 0x000fe80008121850 */
[----:B------:R-:W-:Y:S04]  /*c620*/  LDGSTS.E [R9+0x3600], desc[UR16][R72.64], P0 ;  /* 0x0360000048097fae */ /* 0x000fe80008121850 */
[----:B------:R-:W-:Y:S04]  /*c630*/  LDGSTS.E [R9+0x3a00], desc[UR16][R88.64], P0 ;  /* 0x03a0000058097fae */ /* 0x000fe80008121850 */
[----:B------:R-:W-:Y:S04]  /*c640*/  LDGSTS.E [R9+0x3e00], desc[UR16][R104.64], P0 ;  /* 0x03e0000068097fae */ /* 0x000fe80008121850 */
[----:B------:R-:W-:Y:S04]  /*c650*/  LDGSTS.E [R240+0x280], desc[UR16][R120.64], P0 ;  /* 0x0028000078f07fae */ /* 0x000fe80008121850 */
[----:B------:R-:W-:Y:S04]  /*c660*/  LDGSTS.E [R240+0x680], desc[UR16][R108.64], P0 ;  /* 0x006800006cf07fae */ /* 0x000fe80008121850 */
[----:B------:R-:W4:Y:S04]  /*c670*/  LDL.LU.64 R2, [R1+0x78] ;  /* 0x0000780001027983 */ /* 0x000f280000300a00 */
[----:B------:R-:W4:Y:S04]  /*c680*/  LDL.64 R136, [R1+0x240] ;  /* 0x0002400001887983 */ /* 0x000f280000100a00 */
        /* <DEDUP_REMOVED lines=8> */
[----:B--2---:R-:W-:Y:S04]  /*c710*/  LDGSTS.E [R240+0xa80], desc[UR16][R92.64], P0 ;  /* 0x00a800005cf07fae */ /* 0x004fe80008121850 */
[----:B------:R-:W2:Y:S04]  /*c720*/  LDL.64 R92, [R1] ;  /* 0x00000000015c7983 */ /* 0x000ea80000100a00 */
[----:B---3--:R-:W-:Y:S01]  /*c730*/  LDGSTS.E [R240+0xe80], desc[UR16][R10.64], P0 ;  /* 0x00e800000af07fae */ /* 0x008fe20008121850 */
[----:B------:R-:W-:-:S03]  /*c740*/  LOP3.LUT R239, R4, 0x60, RZ, 0x3c, !PT ;  /* 0x0000006004ef7812 */ /* 0x000fc600078e3cff */
[----:B------:R-:W-:Y:S04]  /*c750*/  LDGSTS.E [R240+0x1280], desc[UR16][R168.64], P0 ;  /* 0x01280000a8f07fae */ /* 0x000fe80008121850 */
[----:B----4-:R-:W-:Y:S04]  /*c760*/  LDGSTS.E [R240+0x1680], desc[UR16][R122.64], P0 ;  /* 0x016800007af07fae */ /* 0x010fe80008121850 */
[----:B------:R-:W3:Y:S04]  /*c770*/  LDL.LU.64 R10, [R1+0x768] ;  /* 0x00076800010a7983 */ /* 0x000ee80000300a00 */
[----:B------:R-:W-:Y:S04]  /*c780*/  LDGSTS.E [R240+0x1a80], desc[UR16][R94.64], P0 ;  /* 0x01a800005ef07fae */ /* 0x000fe80008121850 */
[----:B------:R-:W-:Y:S01]  /*c790*/  LDGSTS.E [R240+0x1e80], desc[UR16][R12.64], P0 ;  /* 0x01e800000cf07fae */ /* 0x000fe20008121850 */
[----:B------:R-:W-:-:S03]  /*c7a0*/  VIADD R241, R239, UR7 ;  /* 0x00000007eff17c36 */ /* 0x000fc60008000000 */
[----:B------:R-:W-:Y:S04]  /*c7b0*/  LDGSTS.E [R240+0x2280], desc[UR16][R156.64], P0 ;  /* 0x022800009cf07fae */ /* 0x000fe80008121850 */
[----:B------:R-:W4:Y:S04]  /*c7c0*/  LDL.64 R168, [R1+0x238] ;  /* 0x0002380001a87983 */ /* 0x000f280000100a00 */
[----:B------:R-:W4:Y:S04]  /*c7d0*/  LDL.64 R122, [R1+0x1f8] ;  /* 0x0001f800017a7983 */ /* 0x000f280000100a00 */
[----:B------:R-:W4:Y:S04]  /*c7e0*/  LDL.64 R94, [R1+0x1b8] ;  /* 0x0001b800015e7983 */ /* 0x000f280000100a00 */
        /* <DEDUP_REMOVED lines=9> */
[----:B------:R-:W3:Y:S04]  /*c880*/  LDL.64 R10, [R1+0xf8] ;  /* 0x0000f800010a7983 */ /* 0x000ee80000100a00 */
[----:B------:R-:W-:Y:S04]  /*c890*/  LDGSTS.E [R241+0x300], desc[UR16][R136.64], P0 ;  /* 0x0030000088f17fae */ /* 0x000fe80008121850 */
[----:B------:R-:W-:Y:S04]  /*c8a0*/  LDGSTS.E [R241+0x700], desc[UR16][R134.64], P0 ;  /* 0x0070000086f17fae */ /* 0x000fe80008121850 */
[----:B------:R-:W-:Y:S04]  /*c8b0*/  LDGSTS.E [R241+0xb00], desc[UR16][R184.64], P0 ;  /* 0x00b00000b8f17fae */ /* 0x000fe80008121850 */
[----:B------:R-:W3:Y:S04]  /*c8c0*/  LDL.LU.64 R136, [R1+0x760] ;  /* 0x0007600001887983 */ /* 0x000ee80000300a00 */
[----:B------:R-:W3:Y:S04]  /*c8d0*/  LDL.LU.64 R134, [R1+0x758] ;  /* 0x0007580001867983 */ /* 0x000ee80000300a00 */
[----:B------:R-:W3:Y:S04]  /*c8e0*/  LDL.LU.64 R184, [R1+0x750] ;  /* 0x0007500001b87983 */ /* 0x000ee80000300a00 */
        /* <DEDUP_REMOVED lines=11> */
[----:B------:R-:W4:Y:S04]  /*c9a0*/  LDL.LU.64 R108, [R1+0x720] ;  /* 0x00072000016c7983 */ /* 0x000f280000300a00 */
[----:B--2---:R-:W-:Y:S01]  /*c9b0*/  LDGSTS.E [R241+0x2700], desc[UR16][R92.64], P0 ;  /* 0x027000005cf17fae */ /* 0x004fe20008121850 */
[----:B------:R-:W-:-:S03]  /*c9c0*/  LOP3.LUT R239, R4, 0x70, RZ, 0x3c, !PT ;  /* 0x0000007004ef7812 */ /* 0x000fc600078e3cff */
[----:B------:R-:W-:Y:S04]  /*c9d0*/  LDGSTS.E [R241+0x2b00], desc[UR16][R28.64], P0 ;  /* 0x02b000001cf17fae */ /* 0x000fe80008121850 */
[----:B------:R-:W2:Y:S01]  /*c9e0*/  LDL.LU.64 R92, [R1+0x718] ;  /* 0x00071800015c7983 */ /* 0x000ea20000300a00 */
[----:B------:R-:W-:-:S03]  /*c9f0*/  VIADD R242, R239, UR7 ;  /* 0x00000007eff27c36 */ /* 0x000fc60008000000 */
[----:B------:R-:W-:Y:S04]  /*ca00*/  LDGSTS.E [R241+0x2f00], desc[UR16][R44.64], P0 ;  /* 0x02f000002cf17fae */ /* 0x000fe80008121850 */
[----:B------:R-:W-:Y:S04]  /*ca10*/  LDGSTS.E [R241+0x3300], desc[UR16][R60.64], P0 ;  /* 0x033000003cf17fae */ /* 0x000fe80008121850 */
[----:B------:R-:W-:Y:S04]  /*ca20*/  LDGSTS.E [R241+0x3700], desc[UR16][R76.64], P0 ;  /* 0x037000004cf17fae */ /* 0x000fe80008121850 */
[----:B--2---:R-:W-:Y:S04]  /*ca30*/  LDGSTS.E [R241+0x3b00], desc[UR16][R92.64], P0 ;  /* 0x03b000005cf17fae */ /* 0x004fe80008121850 */
[----:B----4-:R-:W-:Y:S04]  /*ca40*/  LDGSTS.E [R241+0x3f00], desc[UR16][R108.64], P0 ;  /* 0x03f000006cf17fae */ /* 0x010fe80008121850 */
[----:B------:R-:W-:Y:S04]  /*ca50*/  LDGSTS.E [R242+0x380], desc[UR16][R168.64], P0 ;  /* 0x00380000a8f27fae */ /* 0x000fe80008121850 */
[----:B------:R1:W-:Y:S04]  /*ca60*/  LDGSTS.E [R242+0x780], desc[UR16][R122.64], P0 ;  /* 0x007800007af27fae */ /* 0x0003e80008121850 */
[----:B------:R-:W-:Y:S04]  /*ca70*/  LDGSTS.E [R242+0xb80], desc[UR16][R94.64], P0 ;  /* 0x00b800005ef27fae */ /* 0x000fe80008121850 */
[----:B------:R-:W2:Y:S04]  /*ca80*/  LDL.LU.64 R168, [R1+0x710] ;  /* 0x0007100001a87983 */ /* 0x000ea80000300a00 */
[----:B------:R-:W1:Y:S04]  /*ca90*/  LDL.LU.64 R122, [R1+0x708] ;  /* 0x00070800017a7983 */ /* 0x000e680000300a00 */
[----:B------:R-:W4:Y:S04]  /*caa0*/  LDL.LU.64 R94, [R1+0x700] ;  /* 0x00070000015e7983 */ /* 0x000f280000300a00 */
[----:B------:R-:W-:Y:S04]  /*cab0*/  LDGSTS.E [R242+0xf80], desc[UR16][R12.64], P0 ;  /* 0x00f800000cf27fae */ /* 0x000fe80008121850 */
[----:B------:R-:W-:Y:S04]  /*cac0*/  LDGSTS.E [R242+0x1380], desc[UR16][R156.64], P0 ;  /* 0x013800009cf27fae */ /* 0x000fe80008121850 */
[----:B---3--:R-:W-:Y:S04]  /*cad0*/  LDGSTS.E [R242+0x1780], desc[UR16][R10.64], P0 ;  /* 0x017800000af27fae */ /* 0x008fe80008121850 */
[----:B------:R-:W3:Y:S04]  /*cae0*/  LDL.LU.64 R12, [R1+0x6f8] ;  /* 0x0006f800010c7983 */ /* 0x000ee80000300a00 */
[----:B------:R-:W2:Y:S04]  /*caf0*/  LDL.LU.64 R156, [R1+0x6f0] ;  /* 0x0006f000019c7983 */ /* 0x000ea80000300a00 */
[----:B------:R-:W4:Y:S04]  /*cb00*/  LDL.LU.64 R10, [R1+0x6e8] ;  /* 0x0006e800010a7983 */ /* 0x000f280000300a00 */
[----:B----4-:R-:W-:Y:S04]  /*cb10*/  LDGSTS.E [R242+0x1b80], desc[UR16][R10.64], P0 ;  /* 0x01b800000af27fae */ /* 0x010fe80008121850 */
[----:B------:R-:W-:Y:S04]  /*cb20*/  LDGSTS.E [R242+0x1f80], desc[UR16][R2.64], P0 ;  /* 0x01f8000002f27fae */ /* 0x000fe80008121850 */
[----:B--2---:R-:W-:Y:S04]  /*cb30*/  LDGSTS.E [R242+0x2380], desc[UR16][R156.64], P0 ;  /* 0x023800009cf27fae */ /* 0x004fe80008121850 */
[----:B------:R-:W2:Y:S04]  /*cb40*/  LDL.LU.64 R10, [R1+0x6e0] ;  /* 0x0006e000010a7983 */ /* 0x000ea80000300a00 */
[----:B---3--:R-:W-:Y:S04]  /*cb50*/  LDGSTS.E [R242+0x2780], desc[UR16][R12.64], P0 ;  /* 0x027800000cf27fae */ /* 0x008fe80008121850 */
[----:B------:R-:W-:Y:S04]  /*cb60*/  LDGSTS.E [R242+0x2b80], desc[UR16][R30.64], P0 ;  /* 0x02b800001ef27fae */ /* 0x000fe80008121850 */
[----:B------:R-:W-:Y:S04]  /*cb70*/  LDGSTS.E [R242+0x2f80], desc[UR16][R46.64], P0 ;  /* 0x02f800002ef27fae */ /* 0x000fe80008121850 */
[----:B------:R-:W-:Y:S04]  /*cb80*/  LDGSTS.E [R242+0x3380], desc[UR16][R62.64], P0 ;  /* 0x033800003ef27fae */ /* 0x000fe80008121850 */
[----:B------:R-:W-:Y:S04]  /*cb90*/  LDGSTS.E [R242+0x3780], desc[UR16][R78.64], P0 ;  /* 0x037800004ef27fae */ /* 0x000fe80008121850 */
[----:B------:R-:W-:Y:S01]  /*cba0*/  LDGSTS.E [R242+0x3b80], desc[UR16][R94.64], P0 ;  /* 0x03b800005ef27fae */ /* 0x000fe20008121850 */
[----:B------:R-:W-:Y:S01]  /*cbb0*/  IMAD.SHL.U32 R152, R152, 0x80, RZ ;  /* 0x0000008098987824 */ /* 0x000fe200078e00ff */
[----:B------:R-:W-:-:S03]  /*cbc0*/  SEL R251, R251, RZ, P1 ;  /* 0x000000fffbfb7207 */ /* 0x000fc60000800000 */
[----:B-1----:R-:W-:-:S04]  /*cbd0*/  IMAD.WIDE R122, R152, 0x4, R122 ;  /* 0x00000004987a7825 */ /* 0x002fc800078e027a */
[----:B------:R-:W-:Y:S01]  /*cbe0*/  IMAD.WIDE R168, R152, 0x4, R168 ;  /* 0x0000000498a87825 */ /* 0x000fe200078e02a8 */
[----:B--2---:R-:W-:Y:S04]  /*cbf0*/  LDGSTS.E [R242+0x3f80], desc[UR16][R10.64], P0 ;  /* 0x03f800000af27fae */ /* 0x004fe80008121850 */
[----:B------:R-:W0:Y:S01]  /*cc00*/  LDGDEPBAR ;  /* 0x00000000000079af */ /* 0x000e220000000000 */
[----:B------:R-:W-:Y:S01]  /*cc10*/  BAR.SYNC.DEFER_BLOCKING 0x0 ;  /* 0x0000000000007b1d */ /* 0x000fe20000010000 */
[----:B------:R-:W-:Y:S02]  /*cc20*/  ISETP.NE.U32.AND P0, PT, R251, RZ, PT ;  /* 0x000000fffb00720c */ /* 0x000fe40003f05070 */
[----:B------:R-:W-:-:S03]  /*cc30*/  SEL R251, R252, RZ, P1 ;  /* 0x000000fffcfb7207 */ /* 0x000fc60000800000 */
[----:B------:R-:W-:Y:S01]  /*cc40*/  @!PT LDS RZ, [RZ] ;  /* 0x00000000fffff984 */ /* 0x000fe20000000800 */
[----:B------:R-:W-:Y:S01]  /*cc50*/  @!PT LDS RZ, [RZ] ;  /* 0x00000000fffff984 */ /* 0x000fe20000000800 */
[----:B------:R-:W-:Y:S01]  /*cc60*/  @!PT LDS RZ, [RZ] ;  /* 0x00000000fffff984 */ /* 0x000fe20000000800 */
[----:B------:R-:W-:Y:S01]  /*cc70*/  LDGSTS.E [R244+0x38000], desc[UR16][R122.64], P3 ;  /* 0x380000007af47fae */ /* 0x000fe20009921850 */
[----:B------:R-:W-:Y:S02]  /*cc80*/  ISETP.NE.U32.AND P3, PT, R251, RZ, PT ;  /* 0x000000fffb00720c */ /* 0x000fe40003f65070 */
[----:B------:R-:W-:Y:S01]  /*cc90*/  SEL R251, R238, RZ, P1 ;  /* 0x000000ffeefb7207 */ /* 0x000fe20000800000 */
[----:B------:R-:W-:Y:S01]  /*cca0*/  IMAD.WIDE R238, R152, 0x4, R120 ;  /* 0x0000000498ee7825 */ /* 0x000fe200078e0278 */
[----:B------:R-:W-:Y:S01]  /*ccb0*/  SEL R120, R237, RZ, P1 ;  /* 0x000000ffed787207 */ /* 0x000fe20000800000 */
[----:B------:R-:W-:Y:S04]  /*ccc0*/  LDGSTS.E [R244+0x38008], desc[UR16][R168.64], P5 ;  /* 0x38008000a8f47fae */ /* 0x000fe8000a921850 */
[----:B------:R-:W2:Y:S04]  /*ccd0*/  LDL.LU R237, [R1+0x6d8] ;  /* 0x0006d80001ed7983 */ /* 0x000ea80000300800 */
[----:B------:R1:W-:Y:S04]  /*cce0*/  STL.64 [R1+0x278], R238 ;  /* 0x000278ee01007387 */ /* 0x0003e80000100a00 */
[----:B------:R3:W-:Y:S04]  /*ccf0*/  LDGSTS.E [R244+0x3a000], desc[UR16][R238.64], P4 ;  /* 0x3a000000eef47fae */ /* 0x0007e8000a121850 */
[----:B-1----:R-:W3:Y:S01]  /*cd00*/  LDL.LU.64 R238, [R1+0x6d0] ;  /* 0x0006d00001ee7983 */ /* 0x002ee20000300a00 */
[----:B------:R-:W-:-:S02]  /*cd10*/  ISETP.NE.U32.AND P4, PT, R120, RZ, PT ;  /* 0x000000ff7800720c */ /* 0x000fc40003f85070 */
[----:B------:R-:W-:Y:S02]  /*cd20*/  SEL R120, R233, RZ, P1 ;  /* 0x000000ffe9787207 */ /* 0x000fe40000800000 */
[----:B------:R-:W4:Y:S01]  /*cd30*/  LDL.LU R233, [R1+0x6cc] ;  /* 0x0006cc0001e97983 */ /* 0x000f220000300800 */
[----:B------:R-:W-:Y:S01]  /*cd40*/  ISETP.NE.U32.AND P5, PT, R251, RZ, PT ;  /* 0x000000fffb00720c */ /* 0x000fe20003fa5070 */
[----:B------:R-:W-:-:S04]  /*cd50*/  IMAD.WIDE R234, R152, 0x4, R234 ;  /* 0x0000000498ea7825 */ /* 0x000fc800078e02ea */
[----:B--2---:R-:W-:-:S04]  /*cd60*/  IMAD.WIDE R236, R152, 0x4, R236 ;  /* 0x0000000498ec7825 */ /* 0x004fc800078e02ec */
[----:B---3--:R-:W-:-:S05]  /*cd70*/  IMAD.WIDE R238, R152, 0x4, R238 ;  /* 0x0000000498ee7825 */ /* 0x008fca00078e02ee */
[----:B------:R1:W-:Y:S01]  /*cd80*/  LDGSTS.E [R244+0x3a008], desc[UR16][R238.64], P6 ;  /* 0x3a008000eef47fae */ /* 0x0003e2000b121850 */
[----:B------:R-:W-:Y:S02]  /*cd90*/  ISETP.NE.U32.AND P6, PT, R120, RZ, PT ;  /* 0x000000ff7800720c */ /* 0x000fe40003fc5070 */
[----:B------:R-:W-:Y:S01]  /*cda0*/  SEL R120, R231, RZ, P1 ;  /* 0x000000ffe7787207 */ /* 0x000fe20000800000 */
[----:B------:R1:W-:Y:S04]  /*cdb0*/  STL.64 [R1+0x280], R238 ;  /* 0x000280ee01007387 */ /* 0x0003e80000100a00 */
[----:B------:R-:W2:Y:S04]  /*cdc0*/  LDL.LU R231, [R1+0x6c8] ;  /* 0x0006c80001e77983 */ /* 0x000ea80000300800 */
[----:B------:R-:W-:Y:S01]  /*cdd0*/  LDGSTS.E [R244+0x3c000], desc[UR16][R236.64], P0 ;  /* 0x3c000000ecf47fae */ /* 0x000fe20008121850 */
[----:B------:R-:W-:-:S02]  /*cde0*/  ISETP.NE.U32.AND P0, PT, R120, RZ, PT ;  /* 0x000000ff7800720c */ /* 0x000fc40003f05070 */
[----:B------:R-:W-:Y:S01]  /*cdf0*/  SEL R120, R229, RZ, P1 ;  /* 0x000000ffe5787207 */ /* 0x000fe20000800000 */
[----:B------:R-:W-:Y:S04]  /*ce00*/  STL.64 [R1+0x2d8], R236 ;  /* 0x0002d8ec01007387 */ /* 0x000fe80000100a00 */
[----:B------:R-:W3:Y:S01]  /*ce10*/  LDL.LU R229, [R1+0x6c4] ;  /* 0x0006c40001e57983 */ /* 0x000ee20000300800 */
[----:B----4-:R-:W-:-:S03]  /*ce20*/  IMAD.WIDE R232, R152, 0x4, R232 ;  /* 0x0000000498e87825 */ /* 0x010fc600078e02e8 */
[----:B------:R-:W-:Y:S01]  /*ce30*/  LDGSTS.E [R244+0x3c008], desc[UR16][R234.64], P3 ;  /* 0x3c008000eaf47fae */ /* 0x000fe20009921850 */
[----:B------:R-:W-:Y:S02]  /*ce40*/  ISETP.NE.U32.AND P3, PT, R120, RZ, PT ;  /* 0x000000ff7800720c */ /* 0x000fe40003f65070 */
[----:B------:R-:W-:Y:S01]  /*ce50*/  SEL R120, R227, RZ, P1 ;  /* 0x000000ffe3787207 */ /* 0x000fe20000800000 */
[----:B------:R-:W-:Y:S04]  /*ce60*/  STL.64 [R1+0x2e8], R234 ;  /* 0x0002e8ea01007387 */ /* 0x000fe80000100a00 */
[----:B------:R-:W4:Y:S04]  /*ce70*/  LDL.LU R227, [R1+0x6c0] ;  /* 0x0006c00001e37983 */ /* 0x000f280000300800 */
[----:B------:R-:W-:Y:S01]  /*ce80*/  LDGSTS.E [R244+0x3e000], desc[UR16][R232.64], P5 ;  /* 0x3e000000e8f47fae */ /* 0x000fe2000a921850 */
[----:B------:R-:W-:-:S02]  /*ce90*/  ISETP.NE.U32.AND P5, PT, R120, RZ, PT ;  /* 0x000000ff7800720c */ /* 0x000fc40003fa5070 */
[----:B------:R-:W-:Y:S01]  /*cea0*/  SEL R120, R225, RZ, P1 ;  /* 0x000000ffe1787207 */ /* 0x000fe20000800000 */
[----:B------:R-:W-:Y:S04]  /*ceb0*/  STL.64 [R1+0x348], R232 ;  /* 0x000348e801007387 */ /* 0x000fe80000100a00 */
[----:B------:R-:W4:Y:S01]  /*cec0*/  LDL.LU R225, [R1+0x6bc] ;  /* 0x0006bc0001e17983 */ /* 0x000f220000300800 */
[----:B--2---:R-:W-:-:S05]  /*ced0*/  IMAD.WIDE R230, R152, 0x4, R230 ;  /* 0x0000000498e67825 */ /* 0x004fca00078e02e6 */
[----:B------:R-:W-:Y:S01]  /*cee0*/  LDGSTS.E [R244+0x3e008], desc[UR16][R230.64], P4 ;  /* 0x3e008000e6f47fae */ /* 0x000fe2000a121850 */
[----:B------:R-:W-:Y:S02]  /*cef0*/  ISETP.NE.U32.AND P4, PT, R120, RZ, PT ;  /* 0x000000ff7800720c */ /* 0x000fe40003f85070 */
[----:B------:R-:W-:Y:S01]  /*cf00*/  SEL R120, R223, RZ, P1 ;  /* 0x000000ffdf787207 */ /* 0x000fe20000800000 */
[----:B---3--:R-:W-:Y:S01]  /*cf10*/  IMAD.WIDE R228, R152, 0x4, R228 ;  /* 0x0000000498e47825 */ /* 0x008fe200078e02e4 */
[----:B------:R-:W-:Y:S04]  /*cf20*/  STL.64 [R1+0x350], R230 ;  /* 0x000350e601007387 */ /* 0x000fe80000100a00 */
[----:B------:R-:W1:Y:S04]  /*cf30*/  LDL.LU R223, [R1+0x6b8] ;  /* 0x0006b80001df7983 */ /* 0x000e680000300800 */
[----:B------:R-:W-:Y:S01]  /*cf40*/  LDGSTS.E [R245+0x38000], desc[UR16][R228.64], P6 ;  /* 0x38000000e4f57fae */ /* 0x000fe2000b121850 */
[----:B------:R-:W-:Y:S01]  /*cf50*/  ISETP.NE.U32.AND P6, PT, R120, RZ, PT ;  /* 0x000000ff7800720c */ /* 0x000fe20003fc5070 */
[----:B----4-:R-:W-:Y:S01]  /*cf60*/  IMAD.WIDE R226, R152, 0x4, R226 ;  /* 0x0000000498e27825 */ /* 0x010fe200078e02e2 */
[----:B------:R-:W-:-:S02]  /*cf70*/  SEL R120, R221, RZ, P1 ;  /* 0x000000ffdd787207 */ /* 0x000fc40000800000 */
[----:B------:R-:W2:Y:S04]  /*cf80*/  LDL.LU R221, [R1+0x6b4] ;  /* 0x0006b40001dd7983 */ /* 0x000ea80000300800 */
[----:B------:R-:W-:Y:S01]  /*cf90*/  LDGSTS.E [R245+0x38008], desc[UR16][R226.64], P0 ;  /* 0x38008000e2f57fae */ /* 0x000fe20008121850 */
[----:B------:R-:W-:Y:S01]  /*cfa0*/  ISETP.NE.U32.AND P0, PT, R120, RZ, PT ;  /* 0x000000ff7800720c */ /* 0x000fe20003f05070 */
[----:B------:R-:W-:Y:S01]  /*cfb0*/  IMAD.WIDE R120, R152, 0x4, R224 ;  /* 0x0000000498787825 */ /* 0x000fe200078e02e0 */
[----:B------:R-:W-:Y:S02]  /*cfc0*/  SEL R224, R219, RZ, P1 ;  /* 0x000000ffdbe07207 */ /* 0x000fe40000800000 */
[----:B------:R-:W3:Y:S04]  /*cfd0*/  LDL.LU R219, [R1+0x6b0] ;  /* 0x0006b00001db7983 */ /* 0x000ee80000300800 */
[----:B------:R-:W-:Y:S01]  /*cfe0*/  LDGSTS.E [R245+0x3a000], desc[UR16][R120.64], P3 ;  /* 0x3a00000078f57fae */ /* 0x000fe20009921850 */
[----:B------:R-:W-:Y:S01]  /*cff0*/  ISETP.NE.U32.AND P3, PT, R224, RZ, PT ;  /* 0x000000ffe000720c */ /* 0x000fe20003f65070 */
[----:B-1----:R-:W-:Y:S01]  /*d000*/  IMAD.WIDE R238, R152, 0x4, R222 ;  /* 0x0000000498ee7825 */ /* 0x002fe200078e02de */
[----:B------:R-:W-:-:S02]  /*d010*/  SEL R222, R217, RZ, P1 ;  /* 0x000000ffd9de7207 */ /* 0x000fc40000800000 */
[----:B------:R-:W4:Y:S04]  /*d020*/  LDL.LU R217, [R1+0x6ac] ;  /* 0x0006ac0001d97983 */ /* 0x000f280000300800 */
[----:B------:R-:W-:Y:S01]  /*d030*/  LDGSTS.E [R245+0x3a008], desc[UR16][R238.64], P5 ;  /* 0x3a008000eef57fae */ /* 0x000fe2000a921850 */
[----:B--2---:R-:W-:Y:S01]  /*d040*/  IMAD.WIDE R224, R152, 0x4, R220 ;  /* 0x0000000498e07825 */ /* 0x004fe200078e02dc */
[----:B------:R-:W-:Y:S02]  /*d050*/  SEL R220, R215, RZ, P1 ;  /* 0x000000ffd7dc7207 */ /* 0x000fe40000800000 */
[----:B------:R-:W2:Y:S01]  /*d060*/  LDL.LU R215, [R1+0x6a8] ;  /* 0x0006a80001d77983 */ /* 0x000ea20000300800 */
[----:B------:R-:W-:-:S03]  /*d070*/  ISETP.NE.U32.AND P5, PT, R222, RZ, PT ;  /* 0x000000ffde00720c */ /* 0x000fc60003fa5070 */
[----:B------:R-:W-:Y:S04]  /*d080*/  STL.64 [R1+0x2c0], R224 ;  /* 0x0002c0e001007387 */ /* 0x000fe80000100a00 */
[----:B------:R-:W-:Y:S01]  /*d090*/  LDGSTS.E [R245+0x3c000], desc[UR16][R224.64], P4 ;  /* 0x3c000000e0f57fae */ /* 0x000fe2000a121850 */
[----:B---3--:R-:W-:Y:S01]  /*d0a0*/  IMAD.WIDE R222, R152, 0x4, R218 ;  /* 0x0000000498de7825 */ /* 0x008fe200078e02da */
[----:B------:R-:W-:Y:S02]  /*d0b0*/  SEL R218, R213, RZ, P1 ;  /* 0x000000ffd5da7207 */ /* 0x000fe40000800000 */
[----:B------:R-:W3:Y:S01]  /*d0c0*/  LDL.LU R213, [R1+0x6a4] ;  /* 0x0006a40001d57983 */ /* 0x000ee20000300800 */
[----:B------:R-:W-:-:S03]  /*d0d0*/  ISETP.NE.U32.AND P4, PT, R220, RZ, PT ;  /* 0x000000ffdc00720c */ /* 0x000fc60003f85070 */
[----:B------:R-:W-:Y:S04]  /*d0e0*/  STL.64 [R1+0x2c8], R222 ;  /* 0x0002c8de01007387 */ /* 0x000fe80000100a00 */
[----:B------:R-:W-:Y:S01]  /*d0f0*/  LDGSTS.E [R245+0x3c008], desc[UR16][R222.64], P6 ;  /* 0x3c008000def57fae */ /* 0x000fe2000b121850 */
[----:B------:R-:W-:Y:S01]  /*d100*/  ISETP.NE.U32.AND P6, PT, R218, RZ, PT ;  /* 0x000000ffda00720c */ /* 0x000fe20003fc5070 */
[C---:B----4-:R-:W-:Y:S01]  /*d110*/  IMAD.WIDE R220, R152.reuse, 0x4, R216 ;  /* 0x0000000498dc7825 */ /* 0x050fe200078e02d8 */
[----:B------:R-:W-:Y:S02]  /*d120*/  SEL R216, R211, RZ, P1 ;  /* 0x000000ffd3d87207 */ /* 0x000fe40000800000 */
[----:B------:R-:W4:Y:S04]  /*d130*/  LDL.LU R211, [R1+0x6a0] ;  /* 0x0006a00001d37983 */ /* 0x000f280000300800 */
[----:B------:R-:W-:Y:S01]  /*d140*/  STL.64 [R1+0x330], R220 ;  /* 0x000330dc01007387 */ /* 0x000fe20000100a00 */
[----:B--2---:R-:W-:Y:S01]  /*d150*/  IMAD.WIDE R218, R152, 0x4, R214 ;  /* 0x0000000498da7825 */ /* 0x004fe200078e02d6 */
[----:B------:R-:W-:-:S02]  /*d160*/  SEL R214, R209, RZ, P1 ;  /* 0x000000ffd1d67207 */ /* 0x000fc40000800000 */
[----:B------:R-:W-:Y:S04]  /*d170*/  LDGSTS.E [R245+0x3e000], desc[UR16][R220.64], P0 ;  /* 0x3e000000dcf57fae */ /* 0x000fe80008121850 */
[----:B------:R-:W2:Y:S04]  /*d180*/  LDL.LU R209, [R1+0x69c] ;  /* 0x00069c0001d17983 */ /* 0x000ea80000300800 */
[----:B------:R-:W-:Y:S01]  /*d190*/  LDGSTS.E [R245+0x3e008], desc[UR16][R218.64], P3 ;  /* 0x3e008000daf57fae */ /* 0x000fe20009921850 */
[----:B------:R-:W-:Y:S01]  /*d1a0*/  ISETP.NE.U32.AND P3, PT, R214, RZ, PT ;  /* 0x000000ffd600720c */ /* 0x000fe20003f65070 */
[----:B---3--:R-:W-:Y:S01]  /*d1b0*/  IMAD.WIDE R212, R152, 0x4, R212 ;  /* 0x0000000498d47825 */ /* 0x008fe200078e02d4 */
[----:B------:R-:W-:Y:S01]  /*d1c0*/  SEL R214, R207, RZ, P1 ;  /* 0x000000ffcfd67207 */ /* 0x000fe20000800000 */
[----:B------:R-:W-:Y:S04]  /*d1d0*/  STL.64 [R1+0x338], R218 ;  /* 0x000338da01007387 */ /* 0x000fe80000100a00 */
[----:B------:R-:W-:Y:S01]  /*d1e0*/  LDGSTS.E [R246+0x38000], desc[UR16][R212.64], P5 ;  /* 0x38000000d4f67fae */ /* 0x000fe2000a921850 */
[----:B------:R-:W-:-:S02]  /*d1f0*/  ISETP.NE.U32.AND P5, PT, R214, RZ, PT ;  /* 0x000000ffd600720c */ /* 0x000fc40003fa5070 */
[----:B------:R-:W-:Y:S01]  /*d200*/  SEL R214, R205, RZ, P1 ;  /* 0x000000ffcdd67207 */ /* 0x000fe20000800000 */
[----:B------:R-:W3:Y:S04]  /*d210*/  LDL.LU R207, [R1+0x698] ;  /* 0x0006980001cf7983 */ /* 0x000ee80000300800 */
[----:B------:R-:W3:Y:S01]  /*d220*/  LDL.LU R205, [R1+0x694] ;  /* 0x0006940001cd7983 */ /* 0x000ee20000300800 */
[----:B------:R-:W-:Y:S01]  /*d230*/  ISETP.NE.U32.AND P0, PT, R216, RZ, PT ;  /* 0x000000ffd800720c */ /* 0x000fe20003f05070 */
[----:B----4-:R-:W-:-:S05]  /*d240*/  IMAD.WIDE R210, R152, 0x4, R210 ;  /* 0x0000000498d27825 */ /* 0x010fca00078e02d2 */
[----:B------:R-:W-:Y:S01]  /*d250*/  LDGSTS.E [R246+0x38008], desc[UR16][R210.64], P4 ;  /* 0x38008000d2f67fae */ /* 0x000fe2000a121850 */
[----:B------:R-:W-:Y:S02]  /*d260*/  ISETP.NE.U32.AND P4, PT, R214, RZ, PT ;  /* 0x000000ffd600720c */ /* 0x000fe40003f85070 */
[----:B------:R-:W-:Y:S02]  /*d270*/  SEL R214, R203, RZ, P1 ;  /* 0x000000ffcbd67207 */ /* 0x000fe40000800000 */
[----:B------:R-:W4:Y:S01]  /*d280*/  LDL.LU R203, [R1+0x690] ;  /* 0x0006900001cb7983 */ /* 0x000f220000300800 */
[----:B--2---:R-:W-:-:S05]  /*d290*/  IMAD.WIDE R208, R152, 0x4, R208 ;  /* 0x0000000498d07825 */ /* 0x004fca00078e02d0 */
[----:B------:R-:W-:Y:S01]  /*d2a0*/  LDGSTS.E [R246+0x3a000], desc[UR16][R208.64], P6 ;  /* 0x3a000000d0f67fae */ /* 0x000fe2000b121850 */
[----:B------:R-:W-:Y:S02]  /*d2b0*/  ISETP.NE.U32.AND P6, PT, R214, RZ, PT ;  /* 0x000000ffd600720c */ /* 0x000fe40003fc5070 */
[----:B------:R-:W-:Y:S02]  /*d2c0*/  SEL R214, R201, RZ, P1 ;  /* 0x000000ffc9d67207 */ /* 0x000fe40000800000 */
[----:B------:R-:W2:Y:S01]  /*d2d0*/  LDL.LU R201, [R1+0x68c] ;  /* 0x00068c0001c97983 */ /* 0x000ea20000300800 */
[C---:B---3--:R-:W-:Y:S01]  /*d2e0*/  IMAD.WIDE R216, R152.reuse, 0x4, R204 ;  /* 0x0000000498d87825 */ /* 0x048fe200078e02cc */
[----:B------:R-:W-:Y:S02]  /*d2f0*/  SEL R204, R199, RZ, P1 ;  /* 0x000000ffc7cc7207 */ /* 0x000fe40000800000 */
[----:B------:R-:W3:Y:S01]  /*d300*/  LDL.LU R199, [R1+0x688] ;  /* 0x0006880001c77983 */ /* 0x000ee20000300800 */
[----:B------:R-:W-:-:S05]  /*d310*/  IMAD.WIDE R206, R152, 0x4, R206 ;  /* 0x0000000498ce7825 */ /* 0x000fca00078e02ce */
[----:B------:R-:W-:Y:S01]  /*d320*/  LDGSTS.E [R246+0x3a008], desc[UR16][R206.64], P0 ;  /* 0x3a008000cef67fae */ /* 0x000fe20008121850 */
[----:B------:R-:W-:-:S03]  /*d330*/  ISETP.NE.U32.AND P0, PT, R214, RZ, PT ;  /* 0x000000ffd600720c */ /* 0x000fc60003f05070 */
[----:B------:R-:W-:Y:S01]  /*d340*/  LDGSTS.E [R246+0x3c000], desc[UR16][R216.64], P3 ;  /* 0x3c000000d8f67fae */ /* 0x000fe20009921850 */
[----:B------:R-:W-:-:S03]  /*d350*/  ISETP.NE.U32.AND P3, PT, R204, RZ, PT ;  /* 0x000000ffcc00720c */ /* 0x000fc60003f65070 */
[----:B------:R-:W-:Y:S01]  /*d360*/  STL.64 [R1+0x2a0], R216 ;  /* 0x0002a0d801007387 */ /* 0x000fe20000100a00 */
[C---:B----4-:R-:W-:Y:S01]  /*d370*/  IMAD.WIDE R214, R152.reuse, 0x4, R202 ;  /* 0x0000000498d67825 */ /* 0x050fe200078e02ca */
[----:B------:R-:W-:Y:S02]  /*d380*/  SEL R202, R197, RZ, P1 ;  /* 0x000000ffc5ca7207 */ /* 0x000fe40000800000 */
[----:B------:R-:W4:Y:S04]  /*d390*/  LDL.LU R197, [R1+0x684] ;  /* 0x0006840001c57983 */ /* 0x000f280000300800 */
[----:B------:R-:W-:Y:S04]  /*d3a0*/  STL.64 [R1+0x2a8], R214 ;  /* 0x0002a8d601007387 */ /* 0x000fe80000100a00 */
[----:B------:R-:W-:Y:S01]  /*d3b0*/  LDGSTS.E [R246+0x3c008], desc[UR16][R214.64], P5 ;  /* 0x3c008000d6f67fae */ /* 0x000fe2000a921850 */
[----:B--2---:R-:W-:Y:S01]  /*d3c0*/  IMAD.WIDE R204, R152, 0x4, R200 ;  /* 0x0000000498cc7825 */ /* 0x004fe200078e02c8 */
[----:B------:R-:W-:-:S02]  /*d3d0*/  SEL R200, R195, RZ, P1 ;  /* 0x000000ffc3c87207 */ /* 0x000fc40000800000 */
[----:B------:R-:W2:Y:S01]  /*d3e0*/  LDL.LU R195, [R1+0x680] ;  /* 0x0006800001c37983 */ /* 0x000ea20000300800 */
[----:B------:R-:W-:-:S03]  /*d3f0*/  ISETP.NE.U32.AND P5, PT, R202, RZ, PT ;  /* 0x000000ffca00720c */ /* 0x000fc60003fa5070 */
[----:B------:R1:W-:Y:S04]  /*d400*/  STL.64 [R1+0x320], R204 ;  /* 0x000320cc01007387 */ /* 0x0003e80000100a00 */
[----:B------:R1:W-:Y:S01]  /*d410*/  LDGSTS.E [R246+0x3e000], desc[UR16][R204.64], P4 ;  /* 0x3e000000ccf67fae */ /* 0x0003e2000a121850 */
[----:B---3--:R-:W-:Y:S01]  /*d420*/  IMAD.WIDE R202, R152, 0x4, R198 ;  /* 0x0000000498ca7825 */ /* 0x008fe200078e02c6 */
[----:B------:R-:W-:Y:S02]  /*d430*/  SEL R198, R193, RZ, P1 ;  /* 0x000000ffc1c67207 */ /* 0x000fe40000800000 */
[----:B------:R-:W3:Y:S01]  /*d440*/  LDL.LU R193, [R1+0x67c] ;  /* 0x00067c0001c17983 */ /* 0x000ee20000300800 */
[----:B------:R-:W-:-:S03]  /*d450*/  SEL R199, R191, RZ, P1 ;  /* 0x000000ffbfc77207 */ /* 0x000fc60000800000 */
[----:B------:R-:W-:Y:S01]  /*d460*/  LDGSTS.E [R246+0x3e008], desc[UR16][R202.64], P6 ;  /* 0x3e008000caf67fae */ /* 0x000fe2000b121850 */
[----:B------:R-:W-:Y:S02]  /*d470*/  ISETP.NE.U32.AND P6, PT, R198, RZ, PT ;  /* 0x000000ffc600720c */ /* 0x000fe40003fc5070 */
[----:B------:R-:W-:Y:S01]  /*d480*/  SEL R198, R125, RZ, P1 ;  /* 0x000000ff7dc67207 */ /* 0x000fe20000800000 */
[----:B------:R-:W-:Y:S04]  /*d490*/  STL.64 [R1+0x328], R202 ;  /* 0x000328ca01007387 */ /* 0x000fe80000100a00 */
[----:B------:R-:W3:Y:S04]  /*d4a0*/  LDL.LU R191, [R1+0x678] ;  /* 0x0006780001bf7983 */ /* 0x000ee80000300800 */
[----:B------:R-:W3:Y:S01]  /*d4b0*/  LDL.LU R125, [R1+0x674] ;  /* 0x00067400017d7983 */ /* 0x000ee20000300800 */
[----:B------:R-:W-:Y:S01]  /*d4c0*/  ISETP.NE.U32.AND P4, PT, R200, RZ, PT ;  /* 0x000000ffc800720c */ /* 0x000fe20003f85070 */
[----:B----4-:R-:W-:-:S05]  /*d4d0*/  IMAD.WIDE R196, R152, 0x4, R196 ;  /* 0x0000000498c47825 */ /* 0x010fca00078e02c4 */
[----:B------:R-:W-:Y:S01]  /*d4e0*/  LDGSTS.E [R247+0x38000], desc[UR16][R196.64], P0 ;  /* 0x38000000c4f77fae */ /* 0x000fe20008121850 */
[----:B------:R-:W-:Y:S01]  /*d4f0*/  ISETP.NE.U32.AND P0, PT, R199, RZ, PT ;  /* 0x000000ffc700720c */ /* 0x000fe20003f05070 */
[----:B--2---:R-:W-:Y:S01]  /*d500*/  IMAD.WIDE R194, R152, 0x4, R194 ;  /* 0x0000000498c27825 */ /* 0x004fe200078e02c2 */
[----:B------:R-:W-:-:S04]  /*d510*/  SEL R199, R189, RZ, P1 ;  /* 0x000000ffbdc77207 */ /* 0x000fc80000800000 */
[----:B------:R-:W-:Y:S01]  /*d520*/  LDGSTS.E [R247+0x38008], desc[UR16][R194.64], P3 ;  /* 0x38008000c2f77fae */ /* 0x000fe20009921850 */
[----:B------:R-:W-:Y:S02]  /*d530*/  ISETP.NE.U32.AND P3, PT, R198, RZ, PT ;  /* 0x000000ffc600720c */ /* 0x000fe40003f65070 */
[----:B------:R-:W-:Y:S02]  /*d540*/  SEL R198, R188, RZ, P1 ;  /* 0x000000ffbcc67207 */ /* 0x000fe40000800000 */
[----:B------:R-:W2:Y:S04]  /*d550*/  LDL.LU R188, [R1+0x670] ;  /* 0x0006700001bc7983 */ /* 0x000ea80000300800 */
[----:B------:R-:W2:Y:S01]  /*d560*/  LDL.LU R189, [R1+0x66c] ;  /* 0x00066c0001bd7983 */ /* 0x000ea20000300800 */
[----:B---3--:R-:W-:Y:S01]  /*d570*/  IMAD.WIDE R200, R152, 0x4, R124 ;  /* 0x0000000498c87825 */ /* 0x008fe200078e027c */
[----:B------:R-:W-:-:S02]  /*d580*/  SEL R124, R187, RZ, P1 ;  /* 0x000000ffbb7c7207 */ /* 0x000fc40000800000 */
[----:B------:R-:W3:Y:S01]  /*d590*/  LDL.LU R187, [R1+0x668] ;  /* 0x0006680001bb7983 */ /* 0x000ee20000300800 */
[----:B------:R-:W-:-:S04]  /*d5a0*/  IMAD.WIDE R192, R152, 0x4, R192 ;  /* 0x0000000498c07825 */ /* 0x000fc800078e02c0 */
[----:B------:R-:W-:Y:S01]  /*d5b0*/  IMAD.WIDE R190, R152, 0x4, R190 ;  /* 0x0000000498be7825 */ /* 0x000fe200078e02be */
[----:B------:R-:W-:Y:S01]  /*d5c0*/  LDGSTS.E [R247+0x3a000], desc[UR16][R192.64], P5 ;  /* 0x3a000000c0f77fae */ /* 0x000fe2000a921850 */
[----:B------:R-:W-:-:S03]  /*d5d0*/  SEL R125, R128, RZ, P1 ;  /* 0x000000ff807d7207 */ /* 0x000fc60000800000 */
[----:B------:R-:W-:Y:S04]  /*d5e0*/  LDGSTS.E [R247+0x3a008], desc[UR16][R190.64], P4 ;  /* 0x3a008000bef77fae */ /* 0x000fe8000a121850 */
[----:B------:R-:W-:Y:S01]  /*d5f0*/  LDGSTS.E [R247+0x3c000], desc[UR16][R200.64], P6 ;  /* 0x3c000000c8f77fae */ /* 0x000fe2000b121850 */
[----:B------:R-:W-:Y:S02]  /*d600*/  ISETP.NE.U32.AND P6, PT, R124, RZ, PT ;  /* 0x000000ff7c00720c */ /* 0x000fe40003fc5070 */
[----:B------:R-:W-:Y:S01]  /*d610*/  SEL R124, R129, RZ, P1 ;  /* 0x000000ff817c7207 */ /* 0x000fe20000800000 */
[----:B------:R-:W-:Y:S04]  /*d620*/  STL.64 [R1+0x290], R200 ;  /* 0x000290c801007387 */ /* 0x000fe80000100a00 */
[----:B------:R-:W4:Y:S04]  /*d630*/  LDL.LU R128, [R1+0x664] ;  /* 0x0006640001807983 */ /* 0x000f280000300800 */
[----:B------:R-:W4:Y:S01]  /*d640*/  LDL.LU R129, [R1+0x660] ;  /* 0x0006600001817983 */ /* 0x000f220000300800 */
[----:B------:R-:W-:-:S02]  /*d650*/  ISETP.NE.U32.AND P5, PT, R198, RZ, PT ;  /* 0x000000ffc600720c */ /* 0x000fc40003fa5070 */
[----:B------:R-:W-:Y:S01]  /*d660*/  ISETP.NE.U32.AND P4, PT, R199, RZ, PT ;  /* 0x000000ffc700720c */ /* 0x000fe20003f85070 */
[----:B--2---:R-:W-:-:S04]  /*d670*/  IMAD.WIDE R198, R152, 0x4, R188 ;  /* 0x0000000498c67825 */ /* 0x004fc800078e02bc */
[----:B------:R-:W-:Y:S01]  /*d680*/  IMAD.WIDE R188, R152, 0x4, R126 ;  /* 0x0000000498bc7825 */ /* 0x000fe200078e027e */
[----:B------:R-:W-:Y:S04]  /*d690*/  LDGSTS.E [R247+0x3c008], desc[UR16][R198.64], P0 ;  /* 0x3c008000c6f77fae */ /* 0x000fe80008121850 */
[----:B------:R-:W-:Y:S04]  /*d6a0*/  STL.64 [R1+0x298], R198 ;  /* 0x000298c601007387 */ /* 0x000fe80000100a00 */
[----:B------:R-:W-:Y:S01]  /*d6b0*/  LDGSTS.E [R247+0x3e000], desc[UR16][R188.64], P3 ;  /* 0x3e000000bcf77fae */ /* 0x000fe20009921850 */
[----:B------:R-:W-:Y:S01]  /*d6c0*/  ISETP.NE.U32.AND P3, PT, R124, RZ, PT ;  /* 0x000000ff7c00720c */ /* 0x000fe20003f65070 */
[----:B---3--:R-:W-:-:S02]  /*d6d0*/  IMAD.WIDE R126, R152, 0x4, R186 ;  /* 0x00000004987e7825 */ /* 0x008fc400078e02ba */
[----:B------:R-:W-:Y:S01]  /*d6e0*/  STL.64 [R1+0x310], R188 ;  /* 0x000310bc01007387 */ /* 0x000fe20000100a00 */
[----:B------:R-:W-:-:S03]  /*d6f0*/  SEL R124, R183, RZ, P1 ;  /* 0x000000ffb77c7207 */ /* 0x000fc60000800000 */
[----:B------:R2:W-:Y:S04]  /*d700*/  STL.64 [R1+0x318], R126 ;  /* 0x0003187e01007387 */ /* 0x0005e80000100a00 */
[----:B------:R-:W3:Y:S01]  /*d710*/  LDL.LU R183, [R1+0x65c] ;  /* 0x00065c0001b77983 */ /* 0x000ee20000300800 */
[----:B------:R-:W-:Y:S01]  /*d720*/  IMAD.WIDE R184, R152, 0x4, R184 ;  /* 0x0000000498b87825 */ /* 0x000fe200078e02b8 */
[----:B------:R-:W-:Y:S02]  /*d730*/  ISETP.NE.U32.AND P0, PT, R125, RZ, PT ;  /* 0x000000ff7d00720c */ /* 0x000fe40003f05070 */
[----:B------:R2:W-:Y:S01]  /*d740*/  LDGSTS.E [R247+0x3e008], desc[UR16][R126.64], P5 ;  /* 0x3e0080007ef77fae */ /* 0x0005e2000a921850 */
[----:B------:R-:W-:Y:S02]  /*d750*/  ISETP.NE.U32.AND P5, PT, R124, RZ, PT ;  /* 0x000000ff7c00720c */ /* 0x000fe40003fa5070 */
[----:B------:R-:W-:-:S02]  /*d760*/  SEL R125, R181, RZ, P1 ;  /* 0x000000ffb57d7207 */ /* 0x000fc40000800000 */
[----:B------:R-:W-:Y:S01]  /*d770*/  SEL R124, R131, RZ, P1 ;  /* 0x000000ff837c7207 */ /* 0x000fe20000800000 */
[----:B------:R-:W2:Y:S04]  /*d780*/  LDL.LU R181, [R1+0x658] ;  /* 0x0006580001b57983 */ /* 0x000ea80000300800 */
[----:B------:R-:W1:Y:S01]  /*d790*/  LDL.LU R131, [R1+0x654] ;  /* 0x0006540001837983 */ /* 0x000e620000300800 */
[----:B----4-:R-:W-:-:S05]  /*d7a0*/  IMAD.WIDE R128, R152, 0x4, R128 ;  /* 0x0000000498807825 */ /* 0x010fca00078e0280 */
[----:B------:R-:W-:Y:S01]  /*d7b0*/  LDGSTS.E [R248+0x38000], desc[UR16][R128.64], P4 ;  /* 0x3800000080f87fae */ /* 0x000fe2000a121850 */
[----:B------:R-:W-:-:S03]  /*d7c0*/  ISETP.NE.U32.AND P4, PT, R125, RZ, PT ;  /* 0x000000ff7d00720c */ /* 0x000fc60003f85070 */
[----:B------:R-:W-:Y:S01]  /*d7d0*/  LDGSTS.E [R248+0x38008], desc[UR16][R184.64], P6 ;  /* 0x38008000b8f87fae */ /* 0x000fe2000b121850 */
[----:B------:R-:W-:Y:S02]  /*d7e0*/  ISETP.NE.U32.AND P6, PT, R124, RZ, PT ;  /* 0x000000ff7c00720c */ /* 0x000fe40003fc5070 */
[----:B------:R-:W-:Y:S02]  /*d7f0*/  SEL R124, R178, RZ, P1 ;  /* 0x000000ffb27c7207 */ /* 0x000fe40000800000 */
[----:B------:R-:W4:Y:S01]  /*d800*/  LDL.LU R178, [R1+0x650] ;  /* 0x0006500001b27983 */ /* 0x000f220000300800 */
[----:B------:R-:W-:-:S03]  /*d810*/  SEL R125, R179, RZ, P1 ;  /* 0x000000ffb37d7207 */ /* 0x000fc60000800000 */
[----:B------:R-:W4:Y:S01]  /*d820*/  LDL.LU R179, [R1+0x64c] ;  /* 0x00064c0001b37983 */ /* 0x000f220000300800 */
[----:B---3--:R-:W-:-:S05]  /*d830*/  IMAD.WIDE R182, R152, 0x4, R182 ;  /* 0x0000000498b67825 */ /* 0x008fca00078e02b6 */
[----:B------:R-:W-:Y:S01]  /*d840*/  LDGSTS.E [R248+0x3a000], desc[UR16][R182.64], P0 ;  /* 0x3a000000b6f87fae */ /* 0x000fe20008121850 */
[----:B------:R-:W-:Y:S02]  /*d850*/  ISETP.NE.U32.AND P0, PT, R124, RZ, PT ;  /* 0x000000ff7c00720c */ /* 0x000fe40003f05070 */
[----:B------:R-:W-:Y:S02]  /*d860*/  SEL R124, R133, RZ, P1 ;  /* 0x000000ff857c7207 */ /* 0x000fe40000800000 */
[----:B------:R-:W3:Y:S01]  /*d870*/  LDL.LU R133, [R1+0x648] ;  /* 0x0006480001857983 */ /* 0x000ee20000300800 */
[----:B--2---:R-:W-:-:S04]  /*d880*/  IMAD.WIDE R180, R152, 0x4, R180 ;  /* 0x0000000498b47825 */ /* 0x004fc800078e02b4 */
[----:B-1----:R-:W-:Y:S01]  /*d890*/  IMAD.WIDE R204, R152, 0x4, R130 ;  /* 0x0000000498cc7825 */ /* 0x002fe200078e0282 */
[----:B------:R-:W-:Y:S01]  /*d8a0*/  LDGSTS.E [R248+0x3a008], desc[UR16][R180.64], P3 ;  /* 0x3a008000b4f87fae */ /* 0x000fe20009921850 */
[----:B------:R-:W-:-:S03]  /*d8b0*/  ISETP.NE.U32.AND P3, PT, R125, RZ, PT ;  /* 0x000000ff7d00720c */ /* 0x000fc60003f65070 */
[----:B------:R-:W-:Y:S01]  /*d8c0*/  LDGSTS.E [R248+0x3c000], desc[UR16][R204.64], P5 ;  /* 0x3c000000ccf87fae */ /* 0x000fe2000a921850 */
[----:B------:R-:W-:Y:S01]  /*d8d0*/  ISETP.NE.U32.AND P5, PT, R124, RZ, PT ;  /* 0x000000ff7c00720c */ /* 0x000fe20003fa5070 */
[----:B------:R-:W-:Y:S01]  /*d8e0*/  IMAD.WIDE R130, R152, 0x4, R134 ;  /* 0x0000000498827825 */ /* 0x000fe200078e0286 */
[----:B------:R-:W-:Y:S02]  /*d8f0*/  SEL R124, R176, RZ, P1 ;  /* 0x000000ffb07c7207 */ /* 0x000fe40000800000 */
[----:B------:R-:W2:Y:S01]  /*d900*/  LDL.LU R176, [R1+0x644] ;  /* 0x0006440001b07983 */ /* 0x000ea20000300800 */
[----:B------:R-:W-:-:S03]  /*d910*/  SEL R125, R177, RZ, P1 ;  /* 0x000000ffb17d7207 */ /* 0x000fc60000800000 */
[----:B------:R-:W2:Y:S01]  /*d920*/  LDL.LU R177, [R1+0x640] ;  /* 0x0006400001b17983 */ /* 0x000ea20000300800 */
[----:B----4-:R-:W-:-:S05]  /*d930*/  IMAD.WIDE R178, R152, 0x4, R178 ;  /* 0x0000000498b27825 */ /* 0x010fca00078e02b2 */
[----:B------:R-:W-:Y:S01]  /*d940*/  LDGSTS.E [R248+0x3c008], desc[UR16][R178.64], P4 ;  /* 0x3c008000b2f87fae */ /* 0x000fe2000a121850 */
[----:B------:R-:W-:Y:S02]  /*d950*/  ISETP.NE.U32.AND P4, PT, R124, RZ, PT ;  /* 0x000000ff7c00720c */ /* 0x000fe40003f85070 */
[----:B------:R-:W-:Y:S01]  /*d960*/  SEL R124, R175, RZ, P1 ;  /* 0x000000ffaf7c7207 */ /* 0x000fe20000800000 */
[----:B------:R-:W-:Y:S04]  /*d970*/  STL.64 [R1+0x288], R178 ;  /* 0x000288b201007387 */ /* 0x000fe80000100a00 */
[----:B------:R1:W-:Y:S04]  /*d980*/  STL.64 [R1+0x300], R130 ;  /* 0x0003008201007387 */ /* 0x0003e80000100a00 */
[----:B------:R-:W4:Y:S04]  /*d990*/  LDL.LU R175, [R1+0x63c] ;  /* 0x00063c0001af7983 */ /* 0x000f280000300800 */
[----:B------:R1:W-:Y:S01]  /*d9a0*/  LDGSTS.E [R248+0x3e000], desc[UR16][R130.64], P6 ;  /* 0x3e00000082f87fae */ /* 0x0003e2000b121850 */
[----:B------:R-:W-:-:S02]  /*d9b0*/  ISETP.NE.U32.AND P6, PT, R125, RZ, PT ;  /* 0x000000ff7d00720c */ /* 0x000fc40003fc5070 */
[----:B------:R-:W-:Y:S01]  /*d9c0*/  SEL R125, R138, RZ, P1 ;  /* 0x000000ff8a7d7207 */ /* 0x000fe20000800000 */
[----:B------:R-:W1:Y:S01]  /*d9d0*/  S2R R252, SR_TID.X ;  /* 0x0000000000fc7919 */ /* 0x000e620000002100 */
[----:B---3--:R-:W-:-:S05]  /*d9e0*/  IMAD.WIDE R126, R152, 0x4, R132 ;  /* 0x00000004987e7825 */ /* 0x008fca00078e0284 */
[----:B------:R3:W-:Y:S01]  /*d9f0*/  LDGSTS.E [R248+0x3e008], desc[UR16][R126.64], P0 ;  /* 0x3e0080007ef87fae */ /* 0x0007e20008121850 */
[----:B------:R-:W-:Y:S02]  /*da00*/  ISETP.NE.U32.AND P0, PT, R124, RZ, PT ;  /* 0x000000ff7c00720c */ /* 0x000fe40003f05070 */
[----:B------:R-:W-:Y:S01]  /*da10*/  SEL R124, R139, RZ, P1 ;  /* 0x000000ff8b7c7207 */ /* 0x000fe20000800000 */
[----:B------:R3:W-:Y:S04]  /*da20*/  STL.64 [R1+0x308], R126 ;  /* 0x0003087e01007387 */ /* 0x0007e80000100a00 */
[----:B------:R-:W3:Y:S04]  /*da30*/  LDL.LU R138, [R1+0x638] ;  /* 0x00063800018a7983 */ /* 0x000ee80000300800 */
[----:B------:R-:W3:Y:S01]  /*da40*/  LDL.LU R139, [R1+0x634] ;  /* 0x00063400018b7983 */ /* 0x000ee20000300800 */
[----:B-1----:R-:W-:Y:S01]  /*da50*/  SHF.R.U32.HI R251, RZ, 0x6, R252 ;  /* 0x00000006fffb7819 */ /* 0x002fe200000116fc */
[----:B--2---:R-:W-:-:S03]  /*da60*/  IMAD.WIDE R176, R152, 0x4, R176 ;  /* 0x0000000498b07825 */ /* 0x004fc600078e02b0 */
[----:B------:R-:W-:Y:S01]  /*da70*/  SGXT.U32 R251, R251, 0x1 ;  /* 0x00000001fbfb781a */ /* 0x000fe20000000000 */
[C---:B------:R-:W-:Y:S01]  /*da80*/  IMAD.WIDE R136, R152.reuse, 0x4, R136 ;  /* 0x0000000498887825 */ /* 0x040fe200078e0288 */
[----:B------:R-:W-:Y:S02]  /*da90*/  LDGSTS.E [R249+0x38000], desc[UR16][R176.64], P3 ;  /* 0x38000000b0f97fae */ /* 0x000fe40009921850 */
[----:B------:R-:W-:Y:S02]  /*daa0*/  LOP3.LUT R251, R251, 0x18, RZ, 0xfc, !PT ;  /* 0x00000018fbfb7812 */ /* 0x000fe400078efcff */
[----:B------:R-:W-:Y:S01]  /*dab0*/  LDGSTS.E [R249+0x38008], desc[UR16][R136.64], P5 ;  /* 0x3800800088f97fae */ /* 0x000fe2000a921850 */
[----:B----4-:R-:W-:-:S05]  /*dac0*/  IMAD.WIDE R174, R152, 0x4, R174 ;  /* 0x0000000498ae7825 */ /* 0x010fca00078e02ae */
[----:B------:R-:W-:Y:S01]  /*dad0*/  LDGSTS.E [R249+0x3a000], desc[UR16][R174.64], P4 ;  /* 0x3a000000aef97fae */ /* 0x000fe2000a121850 */
[----:B------:R-:W-:Y:S02]  /*dae0*/  ISETP.GE.AND P4, PT, R251, UR4, PT ;  /* 0x00000004fb007c0c */ /* 0x000fe4000bf86270 */
[----:B------:R-:W1:Y:S01]  /*daf0*/  S2R R251, SR_TID.X ;  /* 0x0000000000fb7919 */ /* 0x000e620000002100 */
[----:B------:R-:W-:Y:S01]  /*db00*/  SHF.R.U32.HI R252, RZ, 0x6, R252 ;  /* 0x00000006fffc7819 */ /* 0x000fe200000116fc */
[----:B------:R-:W-:-:S03]  /*db10*/  IMAD.WIDE R172, R152, 0x4, R172 ;  /* 0x0000000498ac7825 */ /* 0x000fc600078e02ac */
[----:B------:R-:W-:Y:S02]  /*db20*/  SGXT.U32 R252, R252, 0x1 ;  /* 0x00000001fcfc781a */ /* 0x000fe40000000000 */
[----:B------:R-:W-:Y:S02]  /*db30*/  LDGSTS.E [R249+0x3a008], desc[UR16][R172.64], P6 ;  /* 0x3a008000acf97fae */ /* 0x000fe4000b121850 */
[----:B------:R-:W-:-:S04]  /*db40*/  LOP3.LUT R252, R252, 0x1a, RZ, 0xfc, !PT ;  /* 0x0000001afcfc7812 */ /* 0x000fc800078efcff */
[----:B------:R-:W-:Y:S02]  /*db50*/  ISETP.GE.AND P6, PT, R252, UR4, PT ;  /* 0x00000004fc007c0c */ /* 0x000fe4000bfc6270 */
[----:B------:R-:W-:Y:S02]  /*db60*/  ISETP.NE.U32.AND P5, PT, R124, RZ, PT ;  /* 0x000000ff7c00720c */ /* 0x000fe40003fa5070 */
[----:B------:R-:W-:Y:S02]  /*db70*/  SEL R124, R153, RZ, P1 ;  /* 0x000000ff997c7207 */ /* 0x000fe40000800000 */
[----:B------:R-:W-:Y:S01]  /*db80*/  ISETP.NE.U32.AND P3, PT, R125, RZ, PT ;  /* 0x000000ff7d00720c */ /* 0x000fe20003f65070 */
[----:B------:R-:W-:Y:S01]  /*db90*/  IMAD.WIDE R202, R152, 0x4, R142 ;  /* 0x0000000498ca7825 */ /* 0x000fe200078e028e */
[----:B-1----:R-:W-:-:S03]  /*dba0*/  SHF.R.U32.HI R252, RZ, 0x6, R251 ;  /* 0x00000006fffc7819 */ /* 0x002fc600000116fb */
[----:B------:R-:W-:Y:S01]  /*dbb0*/  IMAD.WIDE R130, R152, 0x4, R140 ;  /* 0x0000000498827825 */ /* 0x000fe200078e028c */
[----:B------:R-:W2:Y:S01]  /*dbc0*/  LDL.LU R153, [R1+0x630] ;  /* 0x0006300001997983 */ /* 0x000ea20000300800 */
[----:B------:R-:W-:-:S04]  /*dbd0*/  SGXT.U32 R252, R252, 0x1 ;  /* 0x00000001fcfc781a */ /* 0x000fc80000000000 */
[----:B------:R-:W-:Y:S02]  /*dbe0*/  LOP3.LUT R252, R252, 0x3a, RZ, 0xfc, !PT ;  /* 0x0000003afcfc7812 */ /* 0x000fe400078efcff */
[----:B------:R-:W-:-:S04]  /*dbf0*/  SHF.R.U32.HI R251, RZ, 0x6, R251 ;  /* 0x00000006fffb7819 */ /* 0x000fc800000116fb */
[----:B------:R-:W-:-:S04]  /*dc00*/  SGXT.U32 R251, R251, 0x1 ;  /* 0x00000001fbfb781a */ /* 0x000fc80000000000 */
[----:B------:R-:W-:Y:S02]  /*dc10*/  LOP3.LUT R251, R251, 0x38, RZ, 0xfc, !PT ;  /* 0x00000038fbfb7812 */ /* 0x000fe400078efcff */
[----:B------:R-:W-:Y:S02]  /*dc20*/  SEL R125, RZ, 0x4, P4 ;  /* 0x00000004ff7d7807 */ /* 0x000fe40002000000 */
[----:B------:R-:W-:-:S04]  /*dc30*/  ISETP.GE.AND P4, PT, R251, UR4, PT ;  /* 0x00000004fb007c0c */ /* 0x000fc8000bf86270 */
[----:B---3--:R-:W-:Y:S02]  /*dc40*/  SEL R126, RZ, 0x4, P4 ;  /* 0x00000004ff7e7807 */ /* 0x008fe40002000000 */
[----:B------:R-:W-:Y:S01]  /*dc50*/  SEL R125, R125, RZ, P1 ;  /* 0x000000ff7d7d7207 */ /* 0x000fe20000800000 */
[C---:B------:R-:W-:Y:S01]  /*dc60*/  IMAD.WIDE R170, R152.reuse, 0x4, R170 ;  /* 0x0000000498aa7825 */ /* 0x040fe200078e02aa */
[----:B------:R-:W-:Y:S03]  /*dc70*/  STL.64 [R1+0x2f0], R130 ;  /* 0x0002f08201007387 */ /* 0x000fe60000100a00 */
[----:B------:R-:W-:-:S05]  /*dc80*/  IMAD.WIDE R200, R152, 0x4, R138 ;  /* 0x0000000498c87825 */ /* 0x000fca00078e028a */
[----:B------:R-:W-:Y:S01]  /*dc90*/  LDGSTS.E [R249+0x3c000], desc[UR16][R200.64], P0 ;  /* 0x3c000000c8f97fae */ /* 0x000fe20008121850 */
[----:B------:R-:W-:Y:S02]  /*dca0*/  ISETP.NE.U32.AND P0, PT, R124, RZ, PT ;  /* 0x000000ff7c00720c */ /* 0x000fe40003f05070 */
[----:B------:R-:W-:Y:S01]  /*dcb0*/  SEL R124, RZ, 0x4, P6 ;  /* 0x00000004ff7c7807 */ /* 0x000fe20003000000 */
[----:B------:R-:W-:Y:S01]  /*dcc0*/  LDGSTS.E [R249+0x3c008], desc[UR16][R202.64], P3 ;  /* 0x3c008000caf97fae */ /* 0x000fe20009921850 */
[----:B------:R-:W-:Y:S02]  /*dcd0*/  ISETP.GE.AND P6, PT, R252, UR4, PT ;  /* 0x00000004fc007c0c */ /* 0x000fe4000bfc6270 */
[----:B------:R-:W1:Y:S01]  /*dce0*/  S2R R252, SR_TID.X ;  /* 0x0000000000fc7919 */ /* 0x000e620000002100 */
[----:B------:R-:W-:Y:S02]  /*dcf0*/  SEL R124, R124, RZ, P1 ;  /* 0x000000ff7c7c7207 */ /* 0x000fe40000800000 */
[----:B------:R-:W-:Y:S01]  /*dd00*/  ISETP.NE.U32.AND P3, PT, R125, RZ, PT ;  /* 0x000000ff7d00720c */ /* 0x000fe20003f65070 */
[----:B------:R-:W-:Y:S01]  /*dd10*/  LDGSTS.E [R249+0x3e000], desc[UR16][R130.64], P5 ;  /* 0x3e00000082f97fae */ /* 0x000fe2000a921850 */
[----:B------:R-:W-:-:S02]  /*dd20*/  ISETP.NE.U32.AND P4, PT, R124, RZ, PT ;  /* 0x000000ff7c00720c */ /* 0x000fc40003f85070 */
[----:B------:R-:W-:Y:S02]  /*dd30*/  SEL R124, RZ, 0x4, P6 ;  /* 0x00000004ff7c7807 */ /* 0x000fe40003000000 */
[----:B-1----:R-:W-:-:S04]  /*dd40*/  SHF.R.U32.HI R252, RZ, 0x6, R252 ;  /* 0x00000006fffc7819 */ /* 0x002fc800000116fc */
[----:B------:R-:W-:-:S04]  /*dd50*/  SGXT.U32 R252, R252, 0x1 ;  /* 0x00000001fcfc781a */ /* 0x000fc80000000000 */
[----:B------:R-:W-:-:S04]  /*dd60*/  LOP3.LUT R252, R252, 0x58, RZ, 0xfc, !PT ;  /* 0x00000058fcfc7812 */ /* 0x000fc800078efcff */
[----:B------:R-:W-:Y:S02]  /*dd70*/  ISETP.GE.AND P6, PT, R252, UR4, PT ;  /* 0x00000004fc007c0c */ /* 0x000fe4000bfc6270 */
[----:B------:R-:W1:Y:S01]  /*dd80*/  S2R R252, SR_TID.X ;  /* 0x0000000000fc7919 */ /* 0x000e620000002100 */
[----:B------:R-:W-:-:S04]  /*dd90*/  SEL R125, R126, RZ, P1 ;  /* 0x000000ff7e7d7207 */ /* 0x000fc80000800000 */
[----:B------:R-:W-:Y:S02]  /*dda0*/  ISETP.NE.U32.AND P5, PT, R125, RZ, PT ;  /* 0x000000ff7d00720c */ /* 0x000fe40003fa5070 */
[----:B------:R-:W-:Y:S02]  /*ddb0*/  SEL R125, R124, RZ, P1 ;  /* 0x000000ff7c7d7207 */ /* 0x000fe40000800000 */
[----:B------:R-:W-:Y:S02]  /*ddc0*/  SEL R124, RZ, 0x4, P6 ;  /* 0x00000004ff7c7807 */ /* 0x000fe40003000000 */
[----:B-1----:R-:W-:-:S04]  /*ddd0*/  SHF.R.U32.HI R251, RZ, 0x6, R252 ;  /* 0x00000006fffb7819 */ /* 0x002fc800000116fc */
[----:B------:R-:W-:-:S04]  /*dde0*/  SGXT.U32 R251, R251, 0x1 ;  /* 0x00000001fbfb781a */ /* 0x000fc80000000000 */
[----:B------:R-:W-:-:S04]  /*ddf0*/  LOP3.LUT R251, R251, 0x5a, RZ, 0xfc, !PT ;  /* 0x0000005afbfb7812 */ /* 0x000fc800078efcff */
[----:B------:R-:W-:Y:S02]  /*de00*/  ISETP.GE.AND P6, PT, R251, UR4, PT ;  /* 0x00000004fb007c0c */ /* 0x000fe4000bfc6270 */
[----:B------:R-:W1:Y:S01]  /*de10*/  S2R R251, SR_TID.X ;  /* 0x0000000000fb7919 */ /* 0x000e620000002100 */
[----:B------:R-:W-:Y:S01]  /*de20*/  SHF.R.U32.HI R252, RZ, 0x6, R252 ;  /* 0x00000006fffc7819 */ /* 0x000fe200000116fc */
[----:B------:R-:W-:-:S03]  /*de30*/  IMAD.WIDE R126, R152, 0x4, R144 ;  /* 0x00000004987e7825 */ /* 0x000fc600078e0290 */
[----:B------:R-:W-:Y:S02]  /*de40*/  SGXT.U32 R252, R252, 0x1 ;  /* 0x00000001fcfc781a */ /* 0x000fe40000000000 */
[----:B------:R3:W-:Y:S02]  /*de50*/  LDGSTS.E [R249+0x3e008], desc[UR16][R126.64], P0 ;  /* 0x3e0080007ef97fae */ /* 0x0007e40008121850 */
[----:B------:R-:W-:Y:S02]  /*de60*/  LOP3.LUT R252, R252, 0x78, RZ, 0xfc, !PT ;  /* 0x00000078fcfc7812 */ /* 0x000fe400078efcff */
[----:B------:R-:W-:Y:S02]  /*de70*/  LDGSTS.E [R250+0x38000], desc[UR16][R170.64], P3 ;  /* 0x38000000aafa7fae */ /* 0x000fe40009921850 */
[----:B------:R-:W-:Y:S02]  /*de80*/  ISETP.GE.AND P3, PT, R252, UR4, PT ;  /* 0x00000004fc007c0c */ /* 0x000fe4000bf66270 */
[----:B------:R-:W-:-:S02]  /*de90*/  SEL R124, R124, RZ, P1 ;  /* 0x000000ff7c7c7207 */ /* 0x000fc40000800000 */
[----:B------:R-:W-:Y:S02]  /*dea0*/  ISETP.NE.U32.AND P0, PT, R125, RZ, PT ;  /* 0x000000ff7d00720c */ /* 0x000fe40003f05070 */
[----:B------:R-:W-:Y:S02]  /*deb0*/  SEL R125, RZ, 0x4, P6 ;  /* 0x00000004ff7d7807 */ /* 0x000fe40003000000 */
[----:B------:R-:W-:Y:S02]  /*dec0*/  ISETP.NE.U32.AND P6, PT, R124, RZ, PT ;  /* 0x000000ff7c00720c */ /* 0x000fe40003fc5070 */
[----:B-1----:R-:W-:-:S04]  /*ded0*/  SHF.R.U32.HI R252, RZ, 0x6, R251 ;  /* 0x00000006fffc7819 */ /* 0x002fc800000116fb */
[----:B------:R-:W-:-:S04]  /*dee0*/  SGXT.U32 R252, R252, 0x1 ;  /* 0x00000001fcfc781a */ /* 0x000fc80000000000 */
[----:B------:R-:W-:Y:S02]  /*def0*/  LOP3.LUT R252, R252, 0x1c, RZ, 0xfc, !PT ;  /* 0x0000001cfcfc7812 */ /* 0x000fe400078efcff */
[----:B------:R-:W-:Y:S02]  /*df00*/  SEL R124, RZ, 0x4, P3 ;  /* 0x00000004ff7c7807 */ /* 0x000fe40001800000 */
[----:B------:R-:W-:Y:S02]  /*df10*/  ISETP.GE.AND P3, PT, R252, UR4, PT ;  /* 0x00000004fc007c0c */ /* 0x000fe4000bf66270 */
[----:B------:R-:W1:Y:S01]  /*df20*/  S2R R252, SR_TID.X ;  /* 0x0000000000fc7919 */ /* 0x000e620000002100 */
[----:B------:R3:W-:Y:S02]  /*df30*/  STL.64 [R1+0x2f8], R126 ;  /* 0x0002f87e01007387 */ /* 0x0007e40000100a00 */
[----:B---3--:R-:W-:Y:S02]  /*df40*/  SEL R126, RZ, 0x4, P3 ;  /* 0x00000004ff7e7807 */ /* 0x008fe40001800000 */
[----:B-1----:R-:W-:-:S04]  /*df50*/  SHF.R.U32.HI R252, RZ, 0x6, R252 ;  /* 0x00000006fffc7819 */ /* 0x002fc800000116fc */
[----:B------:R-:W-:-:S04]  /*df60*/  SGXT.U32 R252, R252, 0x1 ;  /* 0x00000001fcfc781a */ /* 0x000fc80000000000 */
[----:B------:R-:W-:-:S04]  /*df70*/  LOP3.LUT R252, R252, 0x1e, RZ, 0xfc, !PT ;  /* 0x0000001efcfc7812 */ /* 0x000fc800078efcff */
[----:B------:R-:W-:Y:S02]  /*df80*/  ISETP.GE.AND P3, PT, R252, UR4, PT ;  /* 0x00000004fc007c0c */ /* 0x000fe4000bf66270 */
[----:B------:R-:W1:Y:S01]  /*df90*/  S2R R252, SR_TID.X ;  /* 0x0000000000fc7919 */ /* 0x000e620000002100 */
[----:B------:R-:W3:Y:S01]  /*dfa0*/  S2R R237, SR_TID.X ;  /* 0x0000000000ed7919 */ /* 0x000ee20000002100 */
[----:B------:R-:W-:Y:S01]  /*dfb0*/  SHF.R.U32.HI R251, RZ, 0x6, R251 ;  /* 0x00000006fffb7819 */ /* 0x000fe200000116fb */
[----:B------:R-:W-:-:S03]  /*dfc0*/  IMAD.WIDE R148, R152, 0x4, R148 ;  /* 0x0000000498947825 */ /* 0x000fc600078e0294 */
[----:B------:R-:W-:Y:S01]  /*dfd0*/  SGXT.U32 R251, R251, 0x1 ;  /* 0x00000001fbfb781a */ /* 0x000fe20000000000 */
[----:B------:R-:W-:Y:S01]  /*dfe0*/  IMAD.WIDE R150, R152, 0x4, R150 ;  /* 0x0000000498967825 */ /* 0x000fe200078e0296 */
[----:B------:R-:W-:Y:S02]  /*dff0*/  LDGSTS.E [R250+0x38008], desc[UR16][R148.64], P4 ;  /* 0x3800800094fa7fae */ /* 0x000fe4000a121850 */
[----:B------:R-:W-:Y:S02]  /*e000*/  LOP3.LUT R251, R251, 0x7a, RZ, 0xfc, !PT ;  /* 0x0000007afbfb7812 */ /* 0x000fe400078efcff */
[----:B------:R-:W-:Y:S01]  /*e010*/  SEL R125, R125, RZ, P1 ;  /* 0x000000ff7d7d7207 */ /* 0x000fe20000800000 */
[----:B------:R-:W-:Y:S01]  /*e020*/  LDGSTS.E [R250+0x3a000], desc[UR16][R150.64], P5 ;  /* 0x3a00000096fa7fae */ /* 0x000fe2000a921850 */
[----:B------:R-:W-:Y:S02]  /*e030*/  ISETP.GE.AND P4, PT, R251, UR4, PT ;  /* 0x00000004fb007c0c */ /* 0x000fe4000bf86270 */
[----:B------:R-:W-:-:S02]  /*e040*/  SEL R124, R124, RZ, P1 ;  /* 0x000000ff7c7c7207 */ /* 0x000fc40000800000 */
[----:B------:R-:W-:Y:S02]  /*e050*/  SEL R127, RZ, 0x4, P4 ;  /* 0x00000004ff7f7807 */ /* 0x000fe40002000000 */
[----:B------:R-:W-:Y:S02]  /*e060*/  ISETP.NE.U32.AND P5, PT, R125, RZ, PT ;  /* 0x000000ff7d00720c */ /* 0x000fe40003fa5070 */
[----:B------:R-:W-:Y:S01]  /*e070*/  ISETP.NE.U32.AND P4, PT, R124, RZ, PT ;  /* 0x000000ff7c00720c */ /* 0x000fe20003f85070 */
[----:B------:R-:W-:Y:S01]  /*e080*/  IMAD.WIDE R124, R152, 0x4, R154 ;  /* 0x00000004987c7825 */ /* 0x000fe200078e029a */
[----:B-1----:R-:W-:-:S03]  /*e090*/  SHF.R.U32.HI R252, RZ, 0x6, R252 ;  /* 0x00000006fffc7819 */ /* 0x002fc600000116fc */
[----:B------:R-:W-:Y:S01]  /*e0a0*/  IMAD.WIDE R188, R152, 0x4, R158 ;  /* 0x0000000498bc7825 */ /* 0x000fe200078e029e */
[----:B------:R-:W-:Y:S01]  /*e0b0*/  SEL R127, R127, RZ, P1 ;  /* 0x000000ff7f7f7207 */ /* 0x000fe20000800000 */
[----:B------:R-:W-:Y:S01]  /*e0c0*/  LDGSTS.E [R250+0x3a008], desc[UR16][R124.64], P0 ;  /* 0x3a0080007cfa7fae */ /* 0x000fe20008121850 */
[----:B------:R-:W-:Y:S01]  /*e0d0*/  SGXT.U32 R252, R252, 0x1 ;  /* 0x00000001fcfc781a */ /* 0x000fe20000000000 */
[----:B------:R-:W-:Y:S02]  /*e0e0*/  IMAD.WIDE R132, R152, 0x4, R162 ;  /* 0x0000000498847825 */ /* 0x000fe400078e02a2 */
[----:B------:R-:W-:Y:S01]  /*e0f0*/  LDGSTS.E [R250+0x3c000], desc[UR16][R188.64], P6 ;  /* 0x3c000000bcfa7fae */ /* 0x000fe2000b121850 */
[----:B------:R-:W-:Y:S01]  /*e100*/  LOP3.LUT R252, R252, 0x3c, RZ, 0xfc, !PT ;  /* 0x0000003cfcfc7812 */ /* 0x000fe200078efcff */
[----:B------:R-:W-:Y:S01]  /*e110*/  IMAD.WIDE R130, R152, 0x4, R160 ;  /* 0x0000000498827825 */ /* 0x000fe200078e02a0 */
[----:B------:R-:W-:Y:S02]  /*e120*/  ISETP.NE.U32.AND P0, PT, R127, RZ, PT ;  /* 0x000000ff7f00720c */ /* 0x000fe40003f05070 */
[----:B------:R-:W-:Y:S01]  /*e130*/  ISETP.GE.AND P6, PT, R252, UR4, PT ;  /* 0x00000004fc007c0c */ /* 0x000fe2000bfc6270 */
[----:B------:R-:W-:Y:S01]  /*e140*/  STL.64 [R1+0x2d0], R132 ;  /* 0x0002d08401007387 */ /* 0x000fe20000100a00 */
[----:B---3--:R-:W-:-:S02]  /*e150*/  SHF.R.U32.HI R252, RZ, 0x6, R237 ;  /* 0x00000006fffc7819 */ /* 0x008fc400000116ed */
[--C-:B------:R-:W-:Y:S01]  /*e160*/  SHF.R.U32.HI R251, RZ, 0x6, R237.reuse ;  /* 0x00000006fffb7819 */ /* 0x100fe200000116ed */
[----:B------:R1:W-:Y:S01]  /*e170*/  STL.64 [R1+0x2e0], R130 ;  /* 0x0002e08201007387 */ /* 0x0003e20000100a00 */
[----:B------:R-:W-:-:S03]  /*e180*/  SHF.R.U32.HI R237, RZ, 0x6, R237 ;  /* 0x00000006ffed7819 */ /* 0x000fc600000116ed */
[----:B------:R-:W3:Y:S01]  /*e190*/  LDL.LU.64 R244, [R1+0x270] ;  /* 0x0002700001f47983 */ /* 0x000ee20000300a00 */
[----:B------:R-:W-:Y:S01]  /*e1a0*/  SGXT.U32 R237, R237, 0x1 ;  /* 0x00000001eded781a */ /* 0x000fe20000000000 */
[----:B------:R-:W-:Y:S02]  /*e1b0*/  IMAD.WIDE R198, R152, 0x4, R146 ;  /* 0x0000000498c67825 */ /* 0x000fe400078e0292 */
[----:B------:R-:W4:Y:S04]  /*e1c0*/  LDL.LU.64 R216, [R1+0x230] ;  /* 0x0002300001d87983 */ /* 0x000f280000300a00 */
[----:B------:R-:W4:Y:S01]  /*e1d0*/  LDL.LU.64 R218, [R1+0x1f0] ;  /* 0x0001f00001da7983 */ /* 0x000f220000300a00 */
[----:B------:R-:W-:-:S03]  /*e1e0*/  LOP3.LUT R237, R237, 0x3e, RZ, 0xfc, !PT ;  /* 0x0000003eeded7812 */ /* 0x000fc600078efcff */
[----:B------:R-:W4:Y:S04]  /*e1f0*/  LDL.LU.64 R220, [R1+0x1b0] ;  /* 0x0001b00001dc7983 */ /* 0x000f280000300a00 */
[----:B------:R-:W4:Y:S04]  /*e200*/  LDL.LU.64 R222, [R1+0x170] ;  /* 0x0001700001de7983 */ /* 0x000f280000300a00 */
[----:B------:R-:W4:Y:S04]  /*e210*/  LDL.LU.64 R224, [R1+0x130] ;  /* 0x0001300001e07983 */ /* 0x000f280000300a00 */
[----:B------:R-:W4:Y:S04]  /*e220*/  LDL.LU.64 R230, [R1+0xf0] ;  /* 0x0000f00001e67983 */ /* 0x000f280000300a00 */
[----:B------:R-:W-:Y:S04]  /*e230*/  LDGSTS.E [R250+0x3c008], desc[UR16][R198.64], P5 ;  /* 0x3c008000c6fa7fae */ /* 0x000fe8000a921850 */
[----:B------:R-:W4:Y:S04]  /*e240*/  LDL.LU.64 R232, [R1+0xb0] ;  /* 0x0000b00001e87983 */ /* 0x000f280000300a00 */
[----:B------:R-:W-:Y:S04]  /*e250*/  LDGSTS.E [R250+0x3e000], desc[UR16][R132.64], P4 ;  /* 0x3e00000084fa7fae */ /* 0x000fe8000a121850 */
[----:B------:R1:W-:Y:S01]  /*e260*/  LDGSTS.E [R250+0x3e008], desc[UR16][R130.64], P0 ;  /* 0x3e00800082fa7fae */ /* 0x0003e20008121850 */
[----:B------:R-:W-:-:S03]  /*e270*/  ISETP.GE.AND P0, PT, R237, UR4, PT ;  /* 0x00000004ed007c0c */ /* 0x000fc6000bf06270 */
[----:B------:R-:W4:Y:S04]  /*e280*/  LDL.LU.64 R234, [R1+0x70] ;  /* 0x0000700001ea7983 */ /* 0x000f280000300a00 */
[----:B------:R-:W4:Y:S01]  /*e290*/  LDL.LU.64 R236, [R1+0x30] ;  /* 0x0000300001ec7983 */ /* 0x000f220000300a00 */
[----:B------:R-:W-:-:S04]  /*e2a0*/  SGXT.U32 R252, R252, 0x1 ;  /* 0x00000001fcfc781a */ /* 0x000fc80000000000 */
[----:B------:R-:W-:-:S04]  /*e2b0*/  LOP3.LUT R252, R252, 0x5e, RZ, 0xfc, !PT ;  /* 0x0000005efcfc7812 */ /* 0x000fc800078efcff */
[----:B------:R-:W-:Y:S02]  /*e2c0*/  ISETP.GE.AND P4, PT, R252, UR4, PT ;  /* 0x00000004fc007c0c */ /* 0x000fe4000bf86270 */
[----:B------:R-:W2:Y:S01]  /*e2d0*/  S2R R252, SR_TID.X ;  /* 0x0000000000fc7919 */ /* 0x000ea20000002100 */
[----:B------:R-:W-:Y:S02]  /*e2e0*/  SGXT.U32 R251, R251, 0x1 ;  /* 0x00000001fbfb781a */ /* 0x000fe40000000000 */
[----:B------:R-:W-:Y:S02]  /*e2f0*/  SEL R126, R126, RZ, P1 ;  /* 0x000000ff7e7e7207 */ /* 0x000fe40000800000 */
[----:B------:R-:W-:Y:S02]  /*e300*/  LOP3.LUT R251, R251, 0x5c, RZ, 0xfc, !PT ;  /* 0x0000005cfbfb7812 */ /* 0x000fe400078efcff */
[----:B------:R-:W-:Y:S02]  /*e310*/  SEL R127, RZ, 0x4, P3 ;  /* 0x00000004ff7f7807 */ /* 0x000fe40001800000 */
[----:B------:R-:W-:-:S02]  /*e320*/  ISETP.NE.U32.AND P3, PT, R126, RZ, PT ;  /* 0x000000ff7e00720c */ /* 0x000fc40003f65070 */
[----:B------:R-:W-:Y:S02]  /*e330*/  SEL R126, RZ, 0x4, P6 ;  /* 0x00000004ff7e7807 */ /* 0x000fe40003000000 */
[----:B------:R-:W-:Y:S02]  /*e340*/  ISETP.GE.AND P6, PT, R251, UR4, PT ;  /* 0x00000004fb007c0c */ /* 0x000fe4000bfc6270 */
[----:B------:R-:W-:Y:S02]  /*e350*/  SEL R127, R127, RZ, P1 ;  /* 0x000000ff7f7f7207 */ /* 0x000fe40000800000 */
[----:B------:R-:W-:Y:S02]  /*e360*/  SEL R126, R126, RZ, P1 ;  /* 0x000000ff7e7e7207 */ /* 0x000fe40000800000 */
[----:B------:R-:W-:Y:S02]  /*e370*/  ISETP.NE.U32.AND P5, PT, R127, RZ, PT ;  /* 0x000000ff7f00720c */ /* 0x000fe40003fa5070 */
[----:B------:R-:W-:-:S02]  /*e380*/  SEL R127, RZ, 0x4, P0 ;  /* 0x00000004ff7f7807 */ /* 0x000fc40000000000 */
[--C-:B--2---:R-:W-:Y:S02]  /*e390*/  SHF.R.U32.HI R251, RZ, 0x6, R252.reuse ;  /* 0x00000006fffb7819 */ /* 0x104fe400000116fc */
[----:B------:R-:W-:Y:S02]  /*e3a0*/  SHF.R.U32.HI R252, RZ, 0x6, R252 ;  /* 0x00000006fffc7819 */ /* 0x000fe400000116fc */
[----:B------:R-:W-:Y:S02]  /*e3b0*/  SGXT.U32 R251, R251, 0x1 ;  /* 0x00000001fbfb781a */ /* 0x000fe40000000000 */
[----:B------:R-:W-:Y:S02]  /*e3c0*/  SGXT.U32 R252, R252, 0x1 ;  /* 0x00000001fcfc781a */ /* 0x000fe40000000000 */
[----:B------:R-:W-:Y:S02]  /*e3d0*/  LOP3.LUT R251, R251, 0x7c, RZ, 0xfc, !PT ;  /* 0x0000007cfbfb7812 */ /* 0x000fe400078efcff */
[----:B------:R-:W-:-:S02]  /*e3e0*/  LOP3.LUT R252, R252, 0x7e, RZ, 0xfc, !PT ;  /* 0x0000007efcfc7812 */ /* 0x000fc400078efcff */
[----:B------:R-:W-:Y:S02]  /*e3f0*/  ISETP.NE.U32.AND P0, PT, R126, RZ, PT ;  /* 0x000000ff7e00720c */ /* 0x000fe40003f05070 */
[----:B------:R-:W-:Y:S02]  /*e400*/  SEL R126, RZ, 0x4, P6 ;  /* 0x00000004ff7e7807 */ /* 0x000fe40003000000 */
[----:B------:R-:W-:Y:S02]  /*e410*/  ISETP.GE.AND P6, PT, R251, UR4, PT ;  /* 0x00000004fb007c0c */ /* 0x000fe4000bfc6270 */
[----:B-1----:R-:W-:Y:S02]  /*e420*/  SEL R130, RZ, 0x4, P4 ;  /* 0x00000004ff827807 */ /* 0x002fe40002000000 */
[----:B------:R-:W-:Y:S02]  /*e430*/  ISETP.GE.AND P4, PT, R252, UR4, PT ;  /* 0x00000004fc007c0c */ /* 0x000fe4000bf86270 */
[----:B------:R-:W-:-:S02]  /*e440*/  SEL R127, R127, RZ, P1 ;  /* 0x000000ff7f7f7207 */ /* 0x000fc40000800000 */
[----:B------:R-:W-:Y:S02]  /*e450*/  SEL R126, R126, RZ, P1 ;  /* 0x000000ff7e7e7207 */ /* 0x000fe40000800000 */
[----:B------:R-:W-:Y:S01]  /*e460*/  SEL R132, RZ, 0x4, P6 ;  /* 0x00000004ff847807 */ /* 0x000fe20003000000 */
[C---:B------:R-:W-:Y:S01]  /*e470*/  IMAD.WIDE R166, R152.reuse, 0x4, R166 ;  /* 0x0000000498a67825 */ /* 0x040fe200078e02a6 */
[----:B------:R-:W-:Y:S02]  /*e480*/  SEL R131, RZ, 0x4, P4 ;  /* 0x00000004ff837807 */ /* 0x000fe40002000000 */
[----:B------:R-:W-:Y:S01]  /*e490*/  ISETP.NE.U32.AND P6, PT, R127, RZ, PT ;  /* 0x000000ff7f00720c */ /* 0x000fe20003fc5070 */
[----:B------:R-:W-:Y:S01]  /*e4a0*/  IMAD.WIDE R164, R152, 0x4, R164 ;  /* 0x0000000498a47825 */ /* 0x000fe200078e02a4 */
[----:B------:R-:W-:Y:S01]  /*e4b0*/  SEL R130, R130, RZ, P1 ;  /* 0x000000ff82827207 */ /* 0x000fe20000800000 */
[----:B------:R-:W-:Y:S01]  /*e4c0*/  LDGSTS.E [R243+0x38000], desc[UR16][R166.64], P3 ;  /* 0x38000000a6f37fae */ /* 0x000fe20009921850 */
[----:B------:R-:W-:-:S02]  /*e4d0*/  ISETP.NE.U32.AND P4, PT, R126, RZ, PT ;  /* 0x000000ff7e00720c */ /* 0x000fc40003f85070 */
[----:B------:R-:W-:Y:S01]  /*e4e0*/  SEL R127, R132, RZ, P1 ;  /* 0x000000ff847f7207 */ /* 0x000fe20000800000 */
[----:B------:R-:W-:Y:S01]  /*e4f0*/  IMAD.SHL.U32 R154, R153, 0x80, RZ ;  /* 0x00000080999a7824 */ /* 0x000fe200078e00ff */
[----:B------:R-:W-:Y:S01]  /*e500*/  SEL R126, R131, RZ, P1 ;  /* 0x000000ff837e7207 */ /* 0x000fe20000800000 */
[----:B------:R-:W-:Y:S01]  /*e510*/  LDGSTS.E [R243+0x38008], desc[UR16][R164.64], P5 ;  /* 0x38008000a4f37fae */ /* 0x000fe2000a921850 */
[----:B------:R-:W-:Y:S01]  /*e520*/  ISETP.NE.U32.AND P1, PT, R130, RZ, PT ;  /* 0x000000ff8200720c */ /* 0x000fe20003f25070 */
[----:B------:R-:W-:Y:S01]  /*e530*/  IMAD.WIDE R116, R152, 0x4, R116 ;  /* 0x0000000498747825 */ /* 0x000fe200078e0274 */
[----:B------:R-:W-:Y:S02]  /*e540*/  ISETP.NE.U32.AND P3, PT, R127, RZ, PT ;  /* 0x000000ff7f00720c */ /* 0x000fe40003f65070 */
[----:B------:R-:W-:Y:S01]  /*e550*/  ISETP.NE.U32.AND P5, PT, R126, RZ, PT ;  /* 0x000000ff7e00720c */ /* 0x000fe20003fa5070 */
[C---:B------:R-:W-:Y:S01]  /*e560*/  IMAD.WIDE R118, R152.reuse, 0x4, R118 ;  /* 0x0000000498767825 */ /* 0x040fe200078e0276 */
[----:B------:R1:W-:Y:S03]  /*e570*/  STL.64 [R1+0x2b0], R116 ;  /* 0x0002b07401007387 */ /* 0x0003e60000100a00 */
[C---:B------:R-:W-:Y:S01]  /*e580*/  IMAD.WIDE R130, R152.reuse, 0x4, R24 ;  /* 0x0000000498827825 */ /* 0x040fe200078e0218 */
[----:B------:R2:W-:Y:S03]  /*e590*/  STL.64 [R1+0x2b8], R118 ;  /* 0x0002b87601007387 */ /* 0x0005e60000100a00 */
[C---:B------:R-:W-:Y:S01]  /*e5a0*/  IMAD.WIDE R132, R152.reuse, 0x4, R110 ;  /* 0x0000000498847825 */ /* 0x040fe200078e026e */
[----:B------:R-:W-:Y:S03]  /*e5b0*/  LDGSTS.E [R243+0x3a000], desc[UR16][R130.64], P0 ;  /* 0x3a00000082f37fae */ /* 0x000fe60008121850 */
[C---:B------:R-:W-:Y:S01]  /*e5c0*/  IMAD.WIDE R178, R152.reuse, 0x4, R112 ;  /* 0x0000000498b27825 */ /* 0x040fe200078e0270 */
[----:B------:R-:W-:Y:S03]  /*e5d0*/  LDGSTS.E [R243+0x3a008], desc[UR16][R132.64], P6 ;  /* 0x3a00800084f37fae */ /* 0x000fe6000b121850 */
[----:B------:R-:W-:Y:S01]  /*e5e0*/  IMAD.WIDE R186, R152, 0x4, R114 ;  /* 0x0000000498ba7825 */ /* 0x000fe200078e0272 */
[----:B------:R-:W-:Y:S04]  /*e5f0*/  LDGSTS.E [R243+0x3c000], desc[UR16][R178.64], P4 ;  /* 0x3c000000b2f37fae */ /* 0x000fe8000a121850 */
[----:B------:R-:W-:Y:S04]  /*e600*/  LDGSTS.E [R243+0x3c008], desc[UR16][R186.64], P1 ;  /* 0x3c008000baf37fae */ /* 0x000fe80008921850 */
[----:B------:R1:W-:Y:S04]  /*e610*/  LDGSTS.E [R243+0x3e000], desc[UR16][R116.64], P3 ;  /* 0x3e00000074f37fae */ /* 0x0003e80009921850 */
[----:B------:R2:W-:Y:S01]  /*e620*/  LDGSTS.E [R243+0x3e008], desc[UR16][R118.64], P5 ;  /* 0x3e00800076f37fae */ /* 0x0005e2000a921850 */
[----:B------:R-:W-:-:S03]  /*e630*/  IMAD.WIDE R14, R154, 0x4, R14 ;  /* 0x000000049a0e7825 */ /* 0x000fc600078e020e */
[----:B------:R-:W0:Y:S01]  /*e640*/  LDGDEPBAR ;  /* 0x00000000000079af */ /* 0x000e220000000000 */
[----:B------:R-:W-:-:S04]  /*e650*/  IMAD.WIDE R114, R154, 0x4, R48 ;  /* 0x000000049a727825 */ /* 0x000fc800078e0230 */
[----:B-1----:R-:W-:-:S04]  /*e660*/  IMAD.WIDE R116, R154, 0x4, R32 ;  /* 0x000000049a747825 */ /* 0x002fc800078e0220 */
[----:B------:R-:W-:-:S04]  /*e670*/  IMAD.WIDE R112, R154, 0x4, R64 ;  /* 0x000000049a707825 */ /* 0x000fc800078e0240 */
[----:B------:R-:W-:-:S04]  /*e680*/  IMAD.WIDE R110, R154, 0x4, R80 ;  /* 0x000000049a6e7825 */ /* 0x000fc800078e0250 */
[----:B---3--:R-:W-:-:S04]  /*e690*/  IMAD.WIDE R160, R154, 0x4, R244 ;  /* 0x000000049aa07825 */ /* 0x008fc800078e02f4 */
[C---:B----4-:R-:W-:Y:S01]  /*e6a0*/  IMAD.WIDE R158, R154.reuse, 0x4, R216 ;  /* 0x000000049a9e7825 */ /* 0x050fe200078e02d8 */
[----:B------:R-:W-:Y:S03]  /*e6b0*/  STL.64 [R1+0x270], R160 ;  /* 0x000270a001007387 */ /* 0x000fe60000100a00 */
[C---:B------:R-:W-:Y:S01]  /*e6c0*/  IMAD.WIDE R146, R154.reuse, 0x4, R218 ;  /* 0x000000049a927825 */ /* 0x040fe200078e02da */
[----:B------:R1:W-:Y:S03]  /*e6d0*/  STL.64 [R1+0x230], R158 ;  /* 0x0002309e01007387 */ /* 0x0003e60000100a00 */
[C---:B------:R-:W-:Y:S01]  /*e6e0*/  IMAD.WIDE R144, R154.reuse, 0x4, R220 ;  /* 0x000000049a907825 */ /* 0x040fe200078e02dc */
[----:B------:R3:W-:Y:S03]  /*e6f0*/  STL.64 [R1+0x1f0], R146 ;  /* 0x0001f09201007387 */ /* 0x0007e60000100a00 */
[C---:B------:R-:W-:Y:S01]  /*e700*/  IMAD.WIDE R142, R154.reuse, 0x4, R222 ;  /* 0x000000049a8e7825 */ /* 0x040fe200078e02de */
[----:B------:R4:W-:Y:S03]  /*e710*/  STL.64 [R1+0x1b0], R144 ;  /* 0x0001b09001007387 */ /* 0x0009e60000100a00 */
[C---:B------:R-:W-:Y:S01]  /*e720*/  IMAD.WIDE R140, R154.reuse, 0x4, R224 ;  /* 0x000000049a8c7825 */ /* 0x040fe200078e02e0 */
[----:B------:R4:W-:Y:S03]  /*e730*/  STL.64 [R1+0x358], R142 ;  /* 0x0003588e01007387 */ /* 0x0009e60000100a00 */
[C---:B------:R-:W-:Y:S01]  /*e740*/  IMAD.WIDE R138, R154.reuse, 0x4, R230 ;  /* 0x000000049a8a7825 */ /* 0x040fe200078e02e6 */
[----:B------:R4:W-:Y:S04]  /*e750*/  STL.64 [R1+0x368], R140 ;  /* 0x0003688c01007387 */ /* 0x0009e80000100a00 */
[----:B------:R4:W-:Y:S01]  /*e760*/  STL.64 [R1+0x380], R138 ;  /* 0x0003808a01007387 */ /* 0x0009e20000100a00 */
[----:B------:R-:W-:-:S03]  /*e770*/  IMAD.WIDE R134, R154, 0x4, R232 ;  /* 0x000000049a867825 */ /* 0x000fc600078e02e8 */
[----:B------:R-:W1:Y:S04]  /*e780*/  LDL.LU.64 R244, [R1+0x268] ;  /* 0x0002680001f47983 */ /* 0x000e680000300a00 */
[----:B------:R4:W-:Y:S04]  /*e790*/  STL.64 [R1+0x3b8], R134 ;  /* 0x0003b88601007387 */ /* 0x0009e80000100a00 */
[----:B------:R-:W3:Y:S01]  /*e7a0*/  LDL.LU.64 R216, [R1+0x228] ;  /* 0x0002280001d87983 */ /* 0x000ee20000300a00 */
[----:B------:R-:W-:-:S03]  /*e7b0*/  IMAD.WIDE R126, R154, 0x4, R234 ;  /* 0x000000049a7e7825 */ /* 0x000fc600078e02ea */
[----:B------:R-:W-:Y:S01]  /*e7c0*/  LDGSTS.E [R5+0x10000], desc[UR16][R160.64], P2 ;  /* 0x10000000a0057fae */ /* 0x000fe20009121850 */
[----:B--2---:R-:W-:-:S03]  /*e7d0*/  IMAD.WIDE R118, R154, 0x4, R236 ;  /* 0x000000049a767825 */ /* 0x004fc600078e02ec */
[----:B------:R2:W-:Y:S04]  /*e7e0*/  STL.64 [R1+0x3f8], R126 ;  /* 0x0003f87e01007387 */ /* 0x0005e80000100a00 */
[----:B------:R-:W4:Y:S04]  /*e7f0*/  LDL.LU.64 R218, [R1+0x1e8] ;  /* 0x0001e80001da7983 */ /* 0x000f280000300a00 */
[----:B------:R2:W-:Y:S04]  /*e800*/  STL.64 [R1+0x430], R118 ;  /* 0x0004307601007387 */ /* 0x0005e80000100a00 */
[----:B------:R-:W2:Y:S04]  /*e810*/  LDL.LU.64 R220, [R1+0x1a8] ;  /* 0x0001a80001dc7983 */ /* 0x000ea80000300a00 */
[----:B------:R-:W2:Y:S04]  /*e820*/  LDL.LU.64 R222, [R1+0x168] ;  /* 0x0001680001de7983 */ /* 0x000ea80000300a00 */
[----:B------:R-:W2:Y:S04]  /*e830*/  LDL.LU.64 R224, [R1+0x128] ;  /* 0x0001280001e07983 */ /* 0x000ea80000300a00 */
[----:B------:R-:W2:Y:S04]  /*e840*/  LDL.LU.64 R230, [R1+0xe8] ;  /* 0x0000e80001e67983 */ /* 0x000ea80000300a00 */
[----:B------:R-:W2:Y:S04]  /*e850*/  LDL.LU.64 R232, [R1+0xa8] ;  /* 0x0000a80001e87983 */ /* 0x000ea80000300a00 */
[----:B------:R-:W2:Y:S04]  /*e860*/  LDL.LU.64 R234, [R1+0x68] ;  /* 0x0000680001ea7983 */ /* 0x000ea80000300a00 */
[----:B------:R-:W-:Y:S04]  /*e870*/  STL.64 [R1+0x460], R14 ;  /* 0x0004600e01007387 */ /* 0x000fe80000100a00 */
[----:B------:R2:W-:Y:S04]  /*e880*/  STL.64 [R1+0x488], R116 ;  /* 0x0004887401007387 */ /* 0x0005e80000100a00 */
[----:B------:R2:W-:Y:S04]  /*e890*/  STL.64 [R1+0x4a8], R114 ;  /* 0x0004a87201007387 */ /* 0x0005e80000100a00 */
[----:B------:R2:W-:Y:S04]  /*e8a0*/  STL.64 [R1+0x4c0], R112 ;  /* 0x0004c07001007387 */ /* 0x0005e80000100a00 */
[----:B------:R2:W-:Y:S04]  /*e8b0*/  STL.64 [R1+0x4d0], R110 ;  /* 0x0004d06e01007387 */ /* 0x0005e80000100a00 */
[----:B------:R-:W2:Y:S01]  /*e8c0*/  LDL.LU.64 R236, [R1+0x28] ;  /* 0x0000280001ec7983 */ /* 0x000ea20000300a00 */
[----:B------:R-:W-:-:S03]  /*e8d0*/  IMAD.WIDE R96, R154, 0x4, R96 ;  /* 0x000000049a607825 */ /* 0x000fc600078e0260 */
[----:B------:R1:W-:Y:S04]  /*e8e0*/  LDGSTS.E [R5+0x10400], desc[UR16][R158.64], P2 ;  /* 0x104000009e057fae */ /* 0x0003e80009121850 */
[----:B------:R3:W-:Y:S04]  /*e8f0*/  LDGSTS.E [R5+0x10800], desc[UR16][R146.64], P2 ;  /* 0x1080000092057fae */ /* 0x0007e80009121850 */
[----:B------:R4:W-:Y:S04]  /*e900*/  LDGSTS.E [R5+0x10c00], desc[UR16][R144.64], P2 ;  /* 0x10c0000090057fae */ /* 0x0009e80009121850 */
[----:B------:R2:W-:Y:S04]  /*e910*/  LDGSTS.E [R5+0x11000], desc[UR16][R142.64], P2 ;  /* 0x110000008e057fae */ /* 0x0005e80009121850 */
[----:B------:R2:W-:Y:S04]  /*e920*/  LDGSTS.E [R5+0x11400], desc[UR16][R140.64], P2 ;  /* 0x114000008c057fae */ /* 0x0005e80009121850 */
[----:B------:R2:W-:Y:S04]  /*e930*/  STL.64 [R1+0x4d8], R96 ;  /* 0x0004d86001007387 */ /* 0x0005e80000100a00 */
[----:B------:R2:W-:Y:S04]  /*e940*/  LDGSTS.E [R5+0x11800], desc[UR16][R138.64], P2 ;  /* 0x118000008a057fae */ /* 0x0005e80009121850 */
[----:B------:R2:W-:Y:S04]  /*e950*/  LDGSTS.E [R5+0x11c00], desc[UR16][R134.64], P2 ;  /* 0x11c0000086057fae */ /* 0x0005e80009121850 */
[----:B------:R2:W-:Y:S04]  /*e960*/  LDGSTS.E [R5+0x12000], desc[UR16][R126.64], P2 ;  /* 0x120000007e057fae */ /* 0x0005e80009121850 */
[----:B------:R2:W-:Y:S04]  /*e970*/  LDGSTS.E [R5+0x12400], desc[UR16][R118.64], P2 ;  /* 0x1240000076057fae */ /* 0x0005e80009121850 */
[----:B------:R-:W-:Y:S04]  /*e980*/  LDGSTS.E [R5+0x12800], desc[UR16][R14.64], P2 ;  /* 0x128000000e057fae */ /* 0x000fe80009121850 */
[----:B------:R2:W-:Y:S01]  /*e990*/  LDGSTS.E [R5+0x12c00], desc[UR16][R116.64], P2 ;  /* 0x12c0000074057fae */ /* 0x0005e20009121850 */
[----:B------:R-:W-:-:S03]  /*e9a0*/  IMAD.WIDE R16, R154, 0x4, R16 ;  /* 0x000000049a107825 */ /* 0x000fc600078e0210 */
[----:B------:R2:W-:Y:S04]  /*e9b0*/  LDGSTS.E [R5+0x13000], desc[UR16][R114.64], P2 ;  /* 0x1300000072057fae */ /* 0x0005e80009121850 */
[----:B------:R2:W-:Y:S04]  /*e9c0*/  LDGSTS.E [R5+0x13400], desc[UR16][R112.64], P2 ;  /* 0x1340000070057fae */ /* 0x0005e80009121850 */
[----:B------:R2:W-:Y:S04]  /*e9d0*/  LDGSTS.E [R5+0x13800], desc[UR16][R110.64], P2 ;  /* 0x138000006e057fae */ /* 0x0005e80009121850 */
[----:B------:R2:W-:Y:S01]  /*e9e0*/  LDGSTS.E [R5+0x13c00], desc[UR16][R96.64], P2 ;  /* 0x13c0000060057fae */ /* 0x0005e20009121850 */
[----:B-1----:R-:W-:-:S04]  /*e9f0*/  IMAD.WIDE R158, R154, 0x4, R244 ;  /* 0x000000049a9e7825 */ /* 0x002fc800078e02f4 */
[C---:B---3--:R-:W-:Y:S01]  /*ea00*/  IMAD.WIDE R146, R154.reuse, 0x4, R216 ;  /* 0x000000049a927825 */ /* 0x048fe200078e02d8 */
[----:B------:R-:W-:Y:S04]  /*ea10*/  STL.64 [R1+0xb0], R158 ;  /* 0x0000b09e01007387 */ /* 0x000fe80000100a00 */
[----:B------:R-:W-:Y:S01]  /*ea20*/  STL.64 [R1+0xf0], R146 ;  /* 0x0000f09201007387 */ /* 0x000fe20000100a00 */
[----:B----4-:R-:W-:-:S03]  /*ea30*/  IMAD.WIDE R144, R154, 0x4, R218 ;  /* 0x000000049a907825 */ /* 0x010fc600078e02da */
[----:B------:R-:W-:Y:S01]  /*ea40*/  LDGSTS.E [R6+0x10080], desc[UR16][R158.64], P2 ;  /* 0x100800009e067fae */ /* 0x000fe20009121850 */
[----:B--2---:R-:W-:-:S03]  /*ea50*/  IMAD.WIDE R142, R154, 0x4, R220 ;  /* 0x000000049a8e7825 */ /* 0x004fc600078e02dc */
[----:B------:R-:W-:Y:S01]  /*ea60*/  STL.64 [R1+0x130], R144 ;  /* 0x0001309001007387 */ /* 0x000fe20000100a00 */
[----:B------:R-:W-:-:S03]  /*ea70*/  IMAD.WIDE R140, R154, 0x4, R222 ;  /* 0x000000049a8c7825 */ /* 0x000fc600078e02de */
[----:B------:R-:W-:Y:S01]  /*ea80*/  STL.64 [R1+0x170], R142 ;  /* 0x0001708e01007387 */ /* 0x000fe20000100a00 */
[----:B------:R-:W-:-:S03]  /*ea90*/  IMAD.WIDE R138, R154, 0x4, R224 ;  /* 0x000000049a8a7825 */ /* 0x000fc600078e02e0 */
[----:B------:R1:W-:Y:S01]  /*eaa0*/  STL.64 [R1+0x168], R140 ;  /* 0x0001688c01007387 */ /* 0x0003e20000100a00 */
[----:B------:R-:W-:-:S03]  /*eab0*/  IMAD.WIDE R134, R154, 0x4, R230 ;  /* 0x000000049a867825 */ /* 0x000fc600078e02e6 */
[----:B------:R2:W-:Y:S01]  /*eac0*/  STL.64 [R1+0x1a8], R138 ;  /* 0x0001a88a01007387 */ /* 0x0005e20000100a00 */
[----:B------:R-:W-:-:S03]  /*ead0*/  IMAD.WIDE R126, R154, 0x4, R232 ;  /* 0x000000049a7e7825 */ /* 0x000fc600078e02e8 */
[----:B------:R3:W-:Y:S01]  /*eae0*/  STL.64 [R1+0x228], R134 ;  /* 0x0002288601007387 */ /* 0x0007e20000100a00 */
[----:B------:R-:W-:-:S03]  /*eaf0*/  IMAD.WIDE R118, R154, 0x4, R234 ;  /* 0x000000049a767825 */ /* 0x000fc600078e02ea */
[----:B------:R-:W4:Y:S04]  /*eb00*/  LDL.LU.64 R224, [R1+0x260] ;  /* 0x0002600001e07983 */ /* 0x000f280000300a00 */
[----:B------:R3:W-:Y:S04]  /*eb10*/  STL.64 [R1+0x268], R126 ;  /* 0x0002687e01007387 */ /* 0x0007e80000100a00 */
[----:B------:R-:W4:Y:S04]  /*eb20*/  LDL.LU.64 R244, [R1+0x220] ;  /* 0x0002200001f47983 */ /* 0x000f280000300a00 */
[----:B------:R3:W-:Y:S04]  /*eb30*/  STL.64 [R1+0x3b0], R118 ;  /* 0x0003b07601007387 */ /* 0x0007e80000100a00 */
[----:B------:R-:W1:Y:S01]  /*eb40*/  LDL.LU.64 R216, [R1+0x1e0] ;  /* 0x0001e00001d87983 */ /* 0x000e620000300a00 */
[----:B------:R-:W-:-:S03]  /*eb50*/  IMAD.WIDE R116, R154, 0x4, R236 ;  /* 0x000000049a747825 */ /* 0x000fc600078e02ec */
[----:B------:R-:W-:Y:S04]  /*eb60*/  LDGSTS.E [R6+0x10480], desc[UR16][R146.64], P2 ;  /* 0x1048000092067fae */ /* 0x000fe80009121850 */
[----:B------:R3:W-:Y:S04]  /*eb70*/  STL.64 [R1+0x3f0], R116 ;  /* 0x0003f07401007387 */ /* 0x0007e80000100a00 */
[----:B------:R-:W2:Y:S04]  /*eb80*/  LDL.LU.64 R218, [R1+0x1a0] ;  /* 0x0001a00001da7983 */ /* 0x000ea80000300a00 */
[----:B------:R-:W3:Y:S04]  /*eb90*/  LDL.LU.64 R220, [R1+0x160] ;  /* 0x0001600001dc7983 */ /* 0x000ee80000300a00 */
[----:B------:R-:W4:Y:S04]  /*eba0*/  LDL.LU.64 R222, [R1+0x120] ;  /* 0x0001200001de7983 */ /* 0x000f280000300a00 */
[----:B------:R-:W4:Y:S04]  /*ebb0*/  LDL.LU.64 R230, [R1+0xe0] ;  /* 0x0000e00001e67983 */ /* 0x000f280000300a00 */
[----:B------:R-:W4:Y:S04]  /*ebc0*/  LDL.LU.64 R232, [R1+0xa0] ;  /* 0x0000a00001e87983 */ /* 0x000f280000300a00 */
[----:B------:R-:W4:Y:S04]  /*ebd0*/  LDL.LU.64 R234, [R1+0x60] ;  /* 0x0000600001ea7983 */ /* 0x000f280000300a00 */
[----:B------:R-:W4:Y:S01]  /*ebe0*/  LDL.LU.64 R236, [R1+0x20] ;  /* 0x0000200001ec7983 */ /* 0x000f220000300a00 */
[----:B------:R-:W-:-:S03]  /*ebf0*/  IMAD.WIDE R114, R154, 0x4, R34 ;  /* 0x000000049a727825 */ /* 0x000fc600078e0222 */
[----:B------:R-:W-:Y:S01]  /*ec00*/  LDGSTS.E [R6+0x10880], desc[UR16][R144.64], P2 ;  /* 0x1088000090067fae */ /* 0x000fe20009121850 */
[----:B------:R-:W-:-:S03]  /*ec10*/  IMAD.WIDE R112, R154, 0x4, R50 ;  /* 0x000000049a707825 */ /* 0x000fc600078e0232 */
[----:B------:R-:W-:Y:S01]  /*ec20*/  LDGSTS.E [R6+0x10c80], desc[UR16][R142.64], P2 ;  /* 0x10c800008e067fae */ /* 0x000fe20009121850 */
[----:B------:R-:W-:-:S03]  /*ec30*/  IMAD.WIDE R110, R154, 0x4, R66 ;  /* 0x000000049a6e7825 */ /* 0x000fc600078e0242 */
[----:B------:R-:W-:Y:S01]  /*ec40*/  STL.64 [R1+0x428], R16 ;  /* 0x0004281001007387 */ /* 0x000fe20000100a00 */
[----:B------:R-:W-:-:S03]  /*ec50*/  IMAD.WIDE R96, R154, 0x4, R82 ;  /* 0x000000049a607825 */ /* 0x000fc600078e0252 */
[----:B------:R1:W-:Y:S01]  /*ec60*/  LDGSTS.E [R6+0x11080], desc[UR16][R140.64], P2 ;  /* 0x110800008c067fae */ /* 0x0003e20009121850 */
[----:B------:R-:W-:-:S03]  /*ec70*/  IMAD.WIDE R14, R154, 0x4, R98 ;  /* 0x000000049a0e7825 */ /* 0x000fc600078e0262 */
[----:B------:R4:W-:Y:S04]  /*ec80*/  STL.64 [R1+0x458], R114 ;  /* 0x0004587201007387 */ /* 0x0009e80000100a00 */
[----:B------:R2:W-:Y:S04]  /*ec90*/  LDGSTS.E [R6+0x11480], desc[UR16][R138.64], P2 ;  /* 0x114800008a067fae */ /* 0x0005e80009121850 */
        /* <DEDUP_REMOVED lines=8> */
[----:B------:R-:W-:Y:S04]  /*ed20*/  LDGSTS.E [R6+0x12880], desc[UR16][R16.64], P2 ;  /* 0x1288000010067fae */ /* 0x000fe80009121850 */
[----:B------:R4:W-:Y:S04]  /*ed30*/  LDGSTS.E [R6+0x12c80], desc[UR16][R114.64], P2 ;  /* 0x12c8000072067fae */ /* 0x0009e80009121850 */
[----:B------:R4:W-:Y:S04]  /*ed40*/  LDGSTS.E [R6+0x13080], desc[UR16][R112.64], P2 ;  /* 0x1308000070067fae */ /* 0x0009e80009121850 */
[----:B------:R4:W-:Y:S01]  /*ed50*/  LDGSTS.E [R6+0x13480], desc[UR16][R110.64], P2 ;  /* 0x134800006e067fae */ /* 0x0009e20009121850 */
[----:B------:R-:W-:-:S03]  /*ed60*/  IMAD.WIDE R18, R154, 0x4, R18 ;  /* 0x000000049a127825 */ /* 0x000fc600078e0212 */
[----:B------:R4:W-:Y:S04]  /*ed70*/  LDGSTS.E [R6+0x13880], desc[UR16][R96.64], P2 ;  /* 0x1388000060067fae */ /* 0x0009e80009121850 */
[----:B------:R4:W-:Y:S01]  /*ed80*/  LDGSTS.E [R6+0x13c80], desc[UR16][R14.64], P2 ;  /* 0x13c800000e067fae */ /* 0x0009e20009121850 */
[----:B-1----:R-:W-:-:S05]  /*ed90*/  IMAD.WIDE R140, R154, 0x4, R216 ;  /* 0x000000049a8c7825 */ /* 0x002fca00078e02d8 */
[----:B------:R-:W-:Y:S01]  /*eda0*/  STL.64 [R1+0xa8], R140 ;  /* 0x0000a88c01007387 */ /* 0x000fe20000100a00 */
[----:B--2---:R-:W-:-:S04]  /*edb0*/  IMAD.WIDE R138, R154, 0x4, R218 ;  /* 0x000000049a8a7825 */ /* 0x004fc800078e02da */
[C---:B---3--:R-:W-:Y:S01]  /*edc0*/  IMAD.WIDE R134, R154.reuse, 0x4, R220 ;  /* 0x000000049a867825 */ /* 0x048fe200078e02dc */
[----:B------:R-:W-:Y:S03]  /*edd0*/  STL.64 [R1+0xe8], R138 ;  /* 0x0000e88a01007387 */ /* 0x000fe60000100a00 */
[C---:B----4-:R-:W-:Y:S01]  /*ede0*/  IMAD.WIDE R126, R154.reuse, 0x4, R222 ;  /* 0x000000049a7e7825 */ /* 0x050fe200078e02de */
[----:B------:R-:W-:Y:S03]  /*edf0*/  STL.64 [R1+0x128], R134 ;  /* 0x0001288601007387 */ /* 0x000fe60000100a00 */
[C---:B------:R-:W-:Y:S01]  /*ee00*/  IMAD.WIDE R118, R154.reuse, 0x4, R230 ;  /* 0x000000049a767825 */ /* 0x040fe200078e02e6 */
[----:B------:R-:W-:Y:S03]  /*ee10*/  STL.64 [R1+0x120], R126 ;  /* 0x0001207e01007387 */ /* 0x000fe60000100a00 */
[C---:B------:R-:W-:Y:S01]  /*ee20*/  IMAD.WIDE R116, R154.reuse, 0x4, R232 ;  /* 0x000000049a747825 */ /* 0x040fe200078e02e8 */
[----:B------:R1:W-:Y:S03]  /*ee30*/  STL.64 [R1+0x1a0], R118 ;  /* 0x0001a07601007387 */ /* 0x0003e60000100a00 */
[C---:B------:R-:W-:Y:S01]  /*ee40*/  IMAD.WIDE R114, R154.reuse, 0x4, R234 ;  /* 0x000000049a727825 */ /* 0x040fe200078e02ea */
[----:B------:R-:W2:Y:S03]  /*ee50*/  LDL.LU.64 R222, [R1+0x258] ;  /* 0x0002580001de7983 */ /* 0x000ea60000300a00 */
[C---:B------:R-:W-:Y:S01]  /*ee60*/  IMAD.WIDE R112, R154.reuse, 0x4, R236 ;  /* 0x000000049a707825 */ /* 0x040fe200078e02ec */
[----:B------:R3:W-:Y:S04]  /*ee70*/  STL.64 [R1+0x1e8], R116 ;  /* 0x0001e87401007387 */ /* 0x0007e80000100a00 */
[----:B------:R-:W4:Y:S04]  /*ee80*/  LDL.LU.64 R230, [R1+0x218] ;  /* 0x0002180001e67983 */ /* 0x000f280000300a00 */
[----:B------:R3:W-:Y:S04]  /*ee90*/  STL.64 [R1+0x260], R114 ;  /* 0x0002607201007387 */ /* 0x0007e80000100a00 */
[----:B------:R-:W4:Y:S04]  /*eea0*/  LDL.LU.64 R246, [R1+0x1d8] ;  /* 0x0001d80001f67983 */ /* 0x000f280000300a00 */
[----:B------:R3:W-:Y:S04]  /*eeb0*/  STL.64 [R1+0x3a8], R112 ;  /* 0x0003a87001007387 */ /* 0x0007e80000100a00 */
[----:B------:R-:W1:Y:S04]  /*eec0*/  LDL.LU.64 R214, [R1+0x198] ;  /* 0x0001980001d67983 */ /* 0x000e680000300a00 */
[----:B------:R-:W3:Y:S04]  /*eed0*/  LDL.LU.64 R216, [R1+0x158] ;  /* 0x0001580001d87983 */ /* 0x000ee80000300a00 */
[----:B------:R-:W2:Y:S04]  /*eee0*/  LDL.LU.64 R218, [R1+0x118] ;  /* 0x0001180001da7983 */ /* 0x000ea80000300a00 */
[----:B------:R-:W4:Y:S04]  /*eef0*/  LDL.LU.64 R220, [R1+0xd8] ;  /* 0x0000d80001dc7983 */ /* 0x000f280000300a00 */
[----:B------:R-:W4:Y:S04]  /*ef00*/  LDL.LU.64 R232, [R1+0x98] ;  /* 0x0000980001e87983 */ /* 0x000f280000300a00 */
[----:B------:R-:W4:Y:S04]  /*ef10*/  LDL.LU.64 R234, [R1+0x58] ;  /* 0x0000580001ea7983 */ /* 0x000f280000300a00 */
[----:B------:R-:W4:Y:S01]  /*ef20*/  LDL.LU.64 R236, [R1+0x18] ;  /* 0x0000180001ec7983 */ /* 0x000f220000300a00 */
[----:B------:R-:W-:-:S04]  /*ef30*/  IMAD.WIDE R224, R154, 0x4, R224 ;  /* 0x000000049ae07825 */ /* 0x000fc800078e02e0 */
[C---:B------:R-:W-:Y:S01]  /*ef40*/  IMAD.WIDE R244, R154.reuse, 0x4, R244 ;  /* 0x000000049af47825 */ /* 0x040fe200078e02f4 */
[----:B------:R-:W-:Y:S03]  /*ef50*/  LDGSTS.E [R7+0x10100], desc[UR16][R224.64], P2 ;  /* 0x10100000e0077fae */ /* 0x000fe60009121850 */
        /* <DEDUP_REMOVED lines=9> */
[----:B------:R-:W-:Y:S04]  /*eff0*/  LDGSTS.E [R7+0x11500], desc[UR16][R126.64], P2 ;  /* 0x115000007e077fae */ /* 0x000fe80009121850 */
[----:B------:R-:W-:Y:S04]  /*f000*/  STL.64 [R1+0x3e8], R18 ;  /* 0x0003e81201007387 */ /* 0x000fe80000100a00 */
        /* <DEDUP_REMOVED lines=8> */
[----:B------:R-:W-:Y:S04]  /*f090*/  LDGSTS.E [R7+0x12900], desc[UR16][R18.64], P2 ;  /* 0x1290000012077fae */ /* 0x000fe80009121850 */
[----:B------:R4:W-:Y:S04]  /*f0a0*/  STL.64 [R1+0x4b0], R14 ;  /* 0x0004b00e01007387 */ /* 0x0009e80000100a00 */
[----:B------:R4:W-:Y:S04]  /*f0b0*/  LDGSTS.E [R7+0x12d00], desc[UR16][R110.64], P2 ;  /* 0x12d000006e077fae */ /* 0x0009e80009121850 */
[----:B------:R4:W-:Y:S01]  /*f0c0*/  LDGSTS.E [R7+0x13100], desc[UR16][R98.64], P2 ;  /* 0x1310000062077fae */ /* 0x0009e20009121850 */
[----:B------:R-:W-:-:S03]  /*f0d0*/  IMAD.WIDE R20, R154, 0x4, R20 ;  /* 0x000000049a147825 */ /* 0x000fc600078e0214 */
[----:B------:R4:W-:Y:S04]  /*f0e0*/  LDGSTS.E [R7+0x13500], desc[UR16][R96.64], P2 ;  /* 0x1350000060077fae */ /* 0x0009e80009121850 */
[----:B------:R4:W-:Y:S01]  /*f0f0*/  LDGSTS.E [R7+0x13900], desc[UR16][R16.64], P2 ;  /* 0x1390000010077fae */ /* 0x0009e20009121850 */
[----:B-1----:R-:W-:-:S03]  /*f100*/  IMAD.WIDE R118, R154, 0x4, R214 ;  /* 0x000000049a767825 */ /* 0x002fc600078e02d6 */
[----:B------:R1:W-:Y:S01]  /*f110*/  LDGSTS.E [R7+0x13d00], desc[UR16][R14.64], P2 ;  /* 0x13d000000e077fae */ /* 0x0003e20009121850 */
[----:B---3--:R-:W-:-:S03]  /*f120*/  IMAD.WIDE R116, R154, 0x4, R216 ;  /* 0x000000049a747825 */ /* 0x008fc600078e02d8 */
[----:B------:R-:W-:Y:S01]  /*f130*/  STL.64 [R1+0x20], R118 ;  /* 0x0000207601007387 */ /* 0x000fe20000100a00 */
[----:B--2---:R-:W-:-:S03]  /*f140*/  IMAD.WIDE R114, R154, 0x4, R218 ;  /* 0x000000049a727825 */ /* 0x004fc600078e02da */
[----:B------:R-:W-:Y:S01]  /*f150*/  STL.64 [R1+0x60], R116 ;  /* 0x0000607401007387 */ /* 0x000fe20000100a00 */
[----:B----4-:R-:W-:-:S03]  /*f160*/  IMAD.WIDE R112, R154, 0x4, R220 ;  /* 0x000000049a707825 */ /* 0x010fc600078e02dc */
[----:B------:R2:W-:Y:S01]  /*f170*/  STL.64 [R1+0xa0], R114 ;  /* 0x0000a07201007387 */ /* 0x0005e20000100a00 */
[----:B------:R-:W-:-:S03]  /*f180*/  IMAD.WIDE R110, R154, 0x4, R232 ;  /* 0x000000049a6e7825 */ /* 0x000fc600078e02e8 */
[----:B------:R3:W-:Y:S01]  /*f190*/  STL.64 [R1+0xe0], R112 ;  /* 0x0000e07001007387 */ /* 0x0007e20000100a00 */
[----:B------:R-:W-:-:S03]  /*f1a0*/  IMAD.WIDE R100, R154, 0x4, R234 ;  /* 0x000000049a647825 */ /* 0x000fc600078e02ea */
[----:B------:R-:W4:Y:S01]  /*f1b0*/  LDL.LU.64 R214, [R1+0x250] ;  /* 0x0002500001d67983 */ /* 0x000f220000300a00 */
[----:B------:R-:W-:-:S03]  /*f1c0*/  IMAD.WIDE R98, R154, 0x4, R236 ;  /* 0x000000049a627825 */ /* 0x000fc600078e02ec */
[----:B------:R3:W-:Y:S04]  /*f1d0*/  STL.64 [R1+0x160], R110 ;  /* 0x0001606e01007387 */ /* 0x0007e80000100a00 */
[----:B------:R-:W4:Y:S04]  /*f1e0*/  LDL.LU.64 R232, [R1+0x210] ;  /* 0x0002100001e87983 */ /* 0x000f280000300a00 */
[----:B------:R3:W-:Y:S04]  /*f1f0*/  STL.64 [R1+0x1e0], R100 ;  /* 0x0001e06401007387 */ /* 0x0007e80000100a00 */
[----:B------:R-:W4:Y:S04]  /*f200*/  LDL.LU.64 R142, [R1+0x1d0] ;  /* 0x0001d000018e7983 */ /* 0x000f280000300a00 */
        /* <DEDUP_REMOVED lines=19> */
[C---:B-1----:R-:W-:Y:S01]  /*f340*/  IMAD.WIDE R14, R154.reuse, 0x4, R86 ;  /* 0x000000049a0e7825 */ /* 0x042fe200078e0256 */
[----:B------:R-:W-:Y:S03]  /*f350*/  STL.64 [R1+0x3a0], R20 ;  /* 0x0003a01401007387 */ /* 0x000fe60000100a00 */
[C---:B------:R-:W-:Y:S01]  /*f360*/  IMAD.WIDE R6, R154.reuse, 0x4, R102 ;  /* 0x000000049a067825 */ /* 0x040fe200078e0266 */
[----:B------:R2:W-:Y:S04]  /*f370*/  LDGSTS.E [R8+0x11580], desc[UR16][R114.64], P2 ;  /* 0x1158000072087fae */ /* 0x0005e80009121850 */
[----:B------:R1:W-:Y:S04]  /*f380*/  STL.64 [R1+0x3e0], R96 ;  /* 0x0003e06001007387 */ /* 0x0003e80000100a00 */
[----:B------:R3:W-:Y:S04]  /*f390*/  LDGSTS.E [R8+0x11980], desc[UR16][R112.64], P2 ;  /* 0x1198000070087fae */ /* 0x0007e80009121850 */
[----:B------:R1:W-:Y:S04]  /*f3a0*/  STL.64 [R1+0x418], R18 ;  /* 0x0004181201007387 */ /* 0x0003e80000100a00 */
[----:B------:R4:W-:Y:S04]  /*f3b0*/  LDGSTS.E [R8+0x11d80], desc[UR16][R110.64], P2 ;  /* 0x11d800006e087fae */ /* 0x0009e80009121850 */
[----:B------:R1:W-:Y:S04]  /*f3c0*/  STL.64 [R1+0x448], R16 ;  /* 0x0004481001007387 */ /* 0x0003e80000100a00 */
[----:B------:R1:W-:Y:S04]  /*f3d0*/  STL.64 [R1+0x470], R14 ;  /* 0x0004700e01007387 */ /* 0x0003e80000100a00 */
[----:B------:R1:W-:Y:S04]  /*f3e0*/  STL.64 [R1+0x490], R6 ;  /* 0x0004900601007387 */ /* 0x0003e80000100a00 */
[----:B------:R1:W-:Y:S04]  /*f3f0*/  LDGSTS.E [R8+0x12180], desc[UR16][R100.64], P2 ;  /* 0x1218000064087fae */ /* 0x0003e80009121850 */
[----:B------:R1:W-:Y:S04]  /*f400*/  LDGSTS.E [R8+0x12580], desc[UR16][R98.64], P2 ;  /* 0x1258000062087fae */ /* 0x0003e80009121850 */
[----:B------:R-:W-:Y:S04]  /*f410*/  LDGSTS.E [R8+0x12980], desc[UR16][R20.64], P2 ;  /* 0x1298000014087fae */ /* 0x000fe80009121850 */
[----:B------:R1:W-:Y:S04]  /*f420*/  LDGSTS.E [R8+0x12d80], desc[UR16][R96.64], P2 ;  /* 0x12d8000060087fae */ /* 0x0003e80009121850 */
[----:B------:R1:W-:Y:S01]  /*f430*/  LDGSTS.E [R8+0x13180], desc[UR16][R18.64], P2 ;  /* 0x1318000012087fae */ /* 0x0003e20009121850 */
[----:B------:R-:W-:-:S03]  /*f440*/  IMAD.WIDE R22, R154, 0x4, R22 ;  /* 0x000000049a167825 */ /* 0x000fc600078e0216 */
[----:B------:R1:W-:Y:S01]  /*f450*/  LDGSTS.E [R8+0x13580], desc[UR16][R16.64], P2 ;  /* 0x1358000010087fae */ /* 0x0003e20009121850 */
[----:B--2---:R-:W-:-:S03]  /*f460*/  IMAD.WIDE R114, R154, 0x4, R138 ;  /* 0x000000049a727825 */ /* 0x004fc600078e028a */
[----:B------:R2:W-:Y:S01]  /*f470*/  LDGSTS.E [R8+0x13980], desc[UR16][R14.64], P2 ;  /* 0x139800000e087fae */ /* 0x0005e20009121850 */
[----:B---3--:R-:W-:-:S03]  /*f480*/  IMAD.WIDE R112, R154, 0x4, R134 ;  /* 0x000000049a707825 */ /* 0x008fc600078e0286 */
[----:B------:R-:W-:Y:S01]  /*f490*/  STL.64 [R1+0x28], R114 ;  /* 0x0000287201007387 */ /* 0x000fe20000100a00 */
[----:B----4-:R-:W-:-:S03]  /*f4a0*/  IMAD.WIDE R110, R154, 0x4, R216 ;  /* 0x000000049a6e7825 */ /* 0x010fc600078e02d8 */
[----:B------:R-:W-:Y:S01]  /*f4b0*/  STL.64 [R1+0x68], R112 ;  /* 0x0000687001007387 */ /* 0x000fe20000100a00 */
[----:B------:R-:W-:-:S03]  /*f4c0*/  IMAD.WIDE R102, R154, 0x4, R218 ;  /* 0x000000049a667825 */ /* 0x000fc600078e02da */
[----:B------:R-:W-:Y:S01]  /*f4d0*/  STL.64 [R1+0xd8], R110 ;  /* 0x0000d86e01007387 */ /* 0x000fe20000100a00 */
[----:B-1----:R-:W-:-:S03]  /*f4e0*/  IMAD.WIDE R100, R154, 0x4, R220 ;  /* 0x000000049a647825 */ /* 0x002fc600078e02dc */
[----:B------:R-:W-:Y:S01]  /*f4f0*/  STL.64 [R1+0x118], R102 ;  /* 0x0001186601007387 */ /* 0x000fe20000100a00 */
[----:B------:R-:W-:-:S03]  /*f500*/  IMAD.WIDE R98, R154, 0x4, R234 ;  /* 0x000000049a627825 */ /* 0x000fc600078e02ea */
[----:B------:R-:W3:Y:S01]  /*f510*/  LDL.LU.64 R216, [R1+0x248] ;  /* 0x0002480001d87983 */ /* 0x000ee20000300a00 */
[----:B------:R-:W-:-:S03]  /*f520*/  IMAD.WIDE R96, R154, 0x4, R236 ;  /* 0x000000049a607825 */ /* 0x000fc600078e02ec */
[----:B------:R-:W-:Y:S04]  /*f530*/  STL.64 [R1+0x158], R100 ;  /* 0x0001586401007387 */ /* 0x000fe80000100a00 */
[----:B------:R-:W4:Y:S01]  /*f540*/  LDL.LU.64 R234, [R1+0x208] ;  /* 0x0002080001ea7983 */ /* 0x000f220000300a00 */
[----:B------:R-:W-:-:S03]  /*f550*/  IMAD.WIDE R248, R154, 0x4, R142 ;  /* 0x000000049af87825 */ /* 0x000fc600078e028e */
[----:B------:R-:W-:Y:S04]  /*f560*/  STL.64 [R1+0x198], R98 ;  /* 0x0001986201007387 */ /* 0x000fe80000100a00 */
[----:B------:R-:W3:Y:S04]  /*f570*/  LDL.LU.64 R144, [R1+0x1c8] ;  /* 0x0001c80001907983 */ /* 0x000ee80000300a00 */
[----:B------:R-:W-:Y:S04]  /*f580*/  STL.64 [R1+0x1d8], R96 ;  /* 0x0001d86001007387 */ /* 0x000fe80000100a00 */
[----:B------:R-:W4:Y:S04]  /*f590*/  LDL.LU.64 R140, [R1+0x188] ;  /* 0x00018800018c7983 */ /* 0x000f280000300a00 */
[----:B------:R-:W3:Y:S04]  /*f5a0*/  LDL.LU.64 R142, [R1+0x148] ;  /* 0x00014800018e7983 */ /* 0x000ee80000300a00 */
[----:B------:R-:W3:Y:S04]  /*f5b0*/  LDL.LU.64 R138, [R1+0x108] ;  /* 0x00010800018a7983 */ /* 0x000ee80000300a00 */
[----:B------:R-:W3:Y:S04]  /*f5c0*/  LDL.LU.64 R134, [R1+0xc8] ;  /* 0x0000c80001867983 */ /* 0x000ee80000300a00 */
[----:B------:R-:W3:Y:S04]  /*f5d0*/  LDL.64 R218, [R1+0x88] ;  /* 0x0000880001da7983 */ /* 0x000ee80000100a00 */
[----:B------:R-:W3:Y:S04]  /*f5e0*/  LDL.64 R220, [R1+0x48] ;  /* 0x0000480001dc7983 */ /* 0x000ee80000100a00 */
[----:B------:R-:W3:Y:S01]  /*f5f0*/  LDL.64 R236, [R1+0x8] ;  /* 0x0000080001ec7983 */ /* 0x000ee20000100a00 */
[----:B------:R-:W-:-:S03]  /*f600*/  IMAD.WIDE R214, R154, 0x4, R214 ;  /* 0x000000049ad67825 */ /* 0x000fc600078e02d6 */
[----:B------:R1:W-:Y:S01]  /*f610*/  LDGSTS.E [R8+0x13d80], desc[UR16][R6.64], P2 ;  /* 0x13d8000006087fae */ /* 0x0003e20009121850 */
[----:B------:R-:W-:-:S03]  /*f620*/  IMAD.WIDE R232, R154, 0x4, R232 ;  /* 0x000000049ae87825 */ /* 0x000fc600078e02e8 */
[----:B------:R-:W-:Y:S01]  /*f630*/  LDGSTS.E [R9+0x10200], desc[UR16][R214.64], P2 ;  /* 0x10200000d6097fae */ /* 0x000fe20009121850 */
[----:B------:R-:W-:-:S03]  /*f640*/  IMAD.WIDE R20, R154, 0x4, R40 ;  /* 0x000000049a147825 */ /* 0x000fc600078e0228 */
[----:B------:R-:W-:Y:S01]  /*f650*/  LDGSTS.E [R9+0x10600], desc[UR16][R232.64], P2 ;  /* 0x10600000e8097fae */ /* 0x000fe20009121850 */
[----:B------:R-:W-:-:S03]  /*f660*/  IMAD.WIDE R18, R154, 0x4, R56 ;  /* 0x000000049a127825 */ /* 0x000fc600078e0238 */
[----:B------:R-:W-:Y:S01]  /*f670*/  LDGSTS.E [R9+0x10a00], desc[UR16][R248.64], P2 ;  /* 0x10a00000f8097fae */ /* 0x000fe20009121850 */
[----:B------:R-:W-:-:S03]  /*f680*/  IMAD.WIDE R16, R154, 0x4, R72 ;  /* 0x000000049a107825 */ /* 0x000fc600078e0248 */
[----:B------:R-:W-:Y:S01]  /*f690*/  LDGSTS.E [R9+0x10e00], desc[UR16][R114.64], P2 ;  /* 0x10e0000072097fae */ /* 0x000fe20009121850 */
[----:B--2---:R-:W-:-:S03]  /*f6a0*/  IMAD.WIDE R14, R154, 0x4, R88 ;  /* 0x000000049a0e7825 */ /* 0x004fc600078e0258 */
[----:B------:R-:W-:Y:S01]  /*f6b0*/  LDGSTS.E [R9+0x11200], desc[UR16][R112.64], P2 ;  /* 0x1120000070097fae */ /* 0x000fe20009121850 */
[----:B-1----:R-:W-:-:S03]  /*f6c0*/  IMAD.WIDE R6, R154, 0x4, R104 ;  /* 0x000000049a067825 */ /* 0x002fc600078e0268 */
[----:B------:R-:W-:Y:S04]  /*f6d0*/  STL.64 [R1+0x218], R22 ;  /* 0x0002181601007387 */ /* 0x000fe80000100a00 */
[----:B------:R-:W-:Y:S04]  /*f6e0*/  LDGSTS.E [R9+0x11600], desc[UR16][R110.64], P2 ;  /* 0x116000006e097fae */ /* 0x000fe80009121850 */
[----:B------:R1:W-:Y:S04]  /*f6f0*/  STL.64 [R1+0x258], R20 ;  /* 0x0002581401007387 */ /* 0x0003e80000100a00 */
[----:B------:R-:W-:Y:S04]  /*f700*/  LDGSTS.E [R9+0x11a00], desc[UR16][R102.64], P2 ;  /* 0x11a0000066097fae */ /* 0x000fe80009121850 */
[----:B------:R2:W-:Y:S04]  /*f710*/  STL.64 [R1+0x3d8], R18 ;  /* 0x0003d81201007387 */ /* 0x0005e80000100a00 */
[----:B------:R-:W-:Y:S04]  /*f720*/  LDGSTS.E [R9+0x11e00], desc[UR16][R100.64], P2 ;  /* 0x11e0000064097fae */ /* 0x000fe80009121850 */
[----:B------:R2:W-:Y:S04]  /*f730*/  STL.64 [R1+0x410], R16 ;  /* 0x0004101001007387 */ /* 0x0005e80000100a00 */
[----:B------:R-:W-:Y:S04]  /*f740*/  LDGSTS.E [R9+0x12200], desc[UR16][R98.64], P2 ;  /* 0x1220000062097fae */ /* 0x000fe80009121850 */
[----:B------:R2:W-:Y:S04]  /*f750*/  STL.64 [R1+0x440], R14 ;  /* 0x0004400e01007387 */ /* 0x0005e80000100a00 */
[----:B------:R2:W-:Y:S04]  /*f760*/  STL.64 [R1+0x468], R6 ;  /* 0x0004680601007387 */ /* 0x0005e80000100a00 */
[----:B------:R-:W-:Y:S04]  /*f770*/  LDGSTS.E [R9+0x12600], desc[UR16][R96.64], P2 ;  /* 0x1260000060097fae */ /* 0x000fe80009121850 */
[----:B------:R-:W-:Y:S04]  /*f780*/  LDGSTS.E [R9+0x12a00], desc[UR16][R22.64], P2 ;  /* 0x12a0000016097fae */ /* 0x000fe80009121850 */
[----:B------:R1:W-:Y:S04]  /*f790*/  LDGSTS.E [R9+0x12e00], desc[UR16][R20.64], P2 ;  /* 0x12e0000014097fae */ /* 0x0003e80009121850 */
[----:B------:R2:W-:Y:S04]  /*f7a0*/  LDGSTS.E [R9+0x13200], desc[UR16][R18.64], P2 ;  /* 0x1320000012097fae */ /* 0x0005e80009121850 */
[----:B------:R2:W-:Y:S01]  /*f7b0*/  LDGSTS.E [R9+0x13600], desc[UR16][R16.64], P2 ;  /* 0x1360000010097fae */ /* 0x0005e20009121850 */
[----:B-1----:R-:W-:-:S03]  /*f7c0*/  IMAD.WIDE R20, R154, 0x4, R26 ;  /* 0x000000049a147825 */ /* 0x002fc600078e021a */
[----:B------:R1:W-:Y:S01]  /*f7d0*/  LDGSTS.E [R9+0x13a00], desc[UR16][R14.64], P2 ;  /* 0x13a000000e097fae */ /* 0x0003e20009121850 */
[----:B--2---:R-:W-:-:S03]  /*f7e0*/  IMAD.WIDE R18, R154, 0x4, R42 ;  /* 0x000000049a127825 */ /* 0x004fc600078e022a */
[----:B------:R2:W-:Y:S01]  /*f7f0*/  LDGSTS.E [R9+0x13e00], desc[UR16][R6.64], P2 ;  /* 0x13e0000006097fae */ /* 0x0005e20009121850 */
[----:B------:R-:W-:-:S04]  /*f800*/  IMAD.WIDE R16, R154, 0x4, R58 ;  /* 0x000000049a107825 */ /* 0x000fc800078e023a */
[----:B-1----:R-:W-:-:S04]  /*f810*/  IMAD.WIDE R14, R154, 0x4, R74 ;  /* 0x000000049a0e7825 */ /* 0x002fc800078e024a */
[----:B--2---:R-:W-:-:S04]  /*f820*/  IMAD.WIDE R8, R154, 0x4, R90 ;  /* 0x000000049a087825 */ /* 0x004fc800078e025a */
[----:B------:R-:W-:-:S04]  /*f830*/  IMAD.WIDE R6, R154, 0x4, R106 ;  /* 0x000000049a067825 */ /* 0x000fc800078e026a */
[----:B----4-:R-:W-:-:S04]  /*f840*/  IMAD.WIDE R104, R154, 0x4, R140 ;  /* 0x000000049a687825 */ /* 0x010fc800078e028c */
[C---:B---3--:R-:W-:Y:S01]  /*f850*/  IMAD.WIDE R102, R154.reuse, 0x4, R142 ;  /* 0x000000049a667825 */ /* 0x048fe200078e028e */
[----:B------:R-:W-:Y:S03]  /*f860*/  STL.64 [R1+0x30], R104 ;  /* 0x0000306801007387 */ /* 0x000fe60000100a00 */
[C---:B------:R-:W-:Y:S01]  /*f870*/  IMAD.WIDE R100, R154.reuse, 0x4, R138 ;  /* 0x000000049a647825 */ /* 0x040fe200078e028a */
[----:B------:R-:W-:Y:S03]  /*f880*/  STL.64 [R1+0x70], R102 ;  /* 0x0000706601007387 */ /* 0x000fe60000100a00 */
[C---:B------:R-:W-:Y:S01]  /*f890*/  IMAD.WIDE R98, R154.reuse, 0x4, R134 ;  /* 0x000000049a627825 */ /* 0x040fe200078e0286 */
[----:B------:R-:W-:Y:S03]  /*f8a0*/  STL.64 [R1+0xd0], R100 ;  /* 0x0000d06401007387 */ /* 0x000fe60000100a00 */
[C---:B------:R-:W-:Y:S01]  /*f8b0*/  IMAD.WIDE R96, R154.reuse, 0x4, R218 ;  /* 0x000000049a607825 */ /* 0x040fe200078e02da */
[----:B------:R-:W-:Y:S03]  /*f8c0*/  STL.64 [R1+0x110], R98 ;  /* 0x0001106201007387 */ /* 0x000fe60000100a00 */
[C---:B------:R-:W-:Y:S01]  /*f8d0*/  IMAD.WIDE R88, R154.reuse, 0x4, R220 ;  /* 0x000000049a587825 */ /* 0x040fe200078e02dc */
[----:B------:R-:W2:Y:S03]  /*f8e0*/  LDL.LU.64 R218, [R1+0x240] ;  /* 0x0002400001da7983 */ /* 0x000ea60000300a00 */
[C---:B------:R-:W-:Y:S01]  /*f8f0*/  IMAD.WIDE R22, R154.reuse, 0x4, R236 ;  /* 0x000000049a167825 */ /* 0x040fe200078e02ec */
[----:B------:R-:W-:Y:S04]  /*f900*/  STL.64 [R1+0x150], R96 ;  /* 0x0001506001007387 */ /* 0x000fe80000100a00 */
[----:B------:R-:W3:Y:S01]  /*f910*/  LDL.LU.64 R236, [R1+0x200] ;  /* 0x0002000001ec7983 */ /* 0x000ee20000300a00 */
[----:B------:R-:W-:-:S03]  /*f920*/  IMAD.WIDE R250, R154, 0x4, R144 ;  /* 0x000000049afa7825 */ /* 0x000fc600078e0290 */
[----:B------:R-:W-:Y:S04]  /*f930*/  STL.64 [R1+0x190], R88 ;  /* 0x0001905801007387 */ /* 0x000fe80000100a00 */
[----:B------:R-:W4:Y:S04]  /*f940*/  LDL.LU.64 R158, [R1+0x1c0] ;  /* 0x0001c000019e7983 */ /* 0x000f280000300a00 */
[----:B------:R-:W-:Y:S04]  /*f950*/  STL.64 [R1+0x1d0], R22 ;  /* 0x0001d01601007387 */ /* 0x000fe80000100a00 */
[----:B------:R-:W4:Y:S04]  /*f960*/  LDL.LU.64 R144, [R1+0x180] ;  /* 0x0001800001907983 */ /* 0x000f280000300a00 */
[----:B------:R-:W4:Y:S04]  /*f970*/  LDL.LU.64 R140, [R1+0x140] ;  /* 0x00014000018c7983 */ /* 0x000f280000300a00 */
[----:B------:R-:W4:Y:S04]  /*f980*/  LDL.64 R142, [R1+0x100] ;  /* 0x00010000018e7983 */ /* 0x000f280000100a00 */
[----:B------:R-:W4:Y:S04]  /*f990*/  LDL.64 R138, [R1+0xc0] ;  /* 0x0000c000018a7983 */ /* 0x000f280000100a00 */
[----:B------:R-:W4:Y:S04]  /*f9a0*/  LDL.64 R220, [R1+0x80] ;  /* 0x0000800001dc7983 */ /* 0x000f280000100a00 */
[----:B------:R1:W-:Y:S04]  /*f9b0*/  STL.64 [R1+0x210], R20 ;  /* 0x0002101401007387 */ /* 0x0003e80000100a00 */
[----:B------:R1:W-:Y:S04]  /*f9c0*/  STL.64 [R1+0x250], R18 ;  /* 0x0002501201007387 */ /* 0x0003e80000100a00 */
[----:B------:R1:W-:Y:S04]  /*f9d0*/  STL.64 [R1+0x398], R16 ;  /* 0x0003981001007387 */ /* 0x0003e80000100a00 */
[----:B------:R1:W-:Y:S04]  /*f9e0*/  STL.64 [R1+0x3d0], R14 ;  /* 0x0003d00e01007387 */ /* 0x0003e80000100a00 */
[----:B------:R1:W-:Y:S04]  /*f9f0*/  STL.64 [R1+0x408], R8 ;  /* 0x0004080801007387 */ /* 0x0003e80000100a00 */
[----:B------:R1:W-:Y:S04]  /*fa00*/  STL.64 [R1+0x438], R6 ;  /* 0x0004380601007387 */ /* 0x0003e80000100a00 */
[----:B------:R-:W4:Y:S04]  /*fa10*/  LDL.64 R134, [R1+0x40] ;  /* 0x0000400001867983 */ /* 0x000f280000100a00 */
[----:B------:R-:W4:Y:S01]  /*fa20*/  LDL.64 R146, [R1] ;  /* 0x0000000001927983 */ /* 0x000f220000100a00 */
[----:B------:R-:W-:-:S04]  /*fa30*/  IMAD.WIDE R216, R154, 0x4, R216 ;  /* 0x000000049ad87825 */ /* 0x000fc800078e02d8 */
[C---:B------:R-:W-:Y:S01]  /*fa40*/  IMAD.WIDE R234, R154.reuse, 0x4, R234 ;  /* 0x000000049aea7825 */ /* 0x040fe200078e02ea */
        /* <DEDUP_REMOVED lines=10> */
[----:B------:R1:W-:Y:S04]  /*faf0*/  LDGSTS.E [R240+0x12a80], desc[UR16][R20.64], P2 ;  /* 0x12a8000014f07fae */ /* 0x0003e80009121850 */
[----:B------:R1:W-:Y:S04]  /*fb00*/  LDGSTS.E [R240+0x12e80], desc[UR16][R18.64], P2 ;  /* 0x12e8000012f07fae */ /* 0x0003e80009121850 */
[----:B------:R1:W-:Y:S04]  /*fb10*/  LDGSTS.E [R240+0x13280], desc[UR16][R16.64], P2 ;  /* 0x1328000010f07fae */ /* 0x0003e80009121850 */
[----:B------:R1:W-:Y:S02]  /*fb20*/  LDGSTS.E [R240+0x13680], desc[UR16][R14.64], P2 ;  /* 0x136800000ef07fae */ /* 0x0003e40009121850 */
[----:B-1----:R-:W-:-:S02]  /*fb30*/  IMAD.WIDE R20, R154, 0x4, R28 ;  /* 0x000000049a147825 */ /* 0x002fc400078e021c */
[----:B------:R1:W-:Y:S02]  /*fb40*/  LDGSTS.E [R240+0x13a80], desc[UR16][R8.64], P2 ;  /* 0x13a8000008f07fae */ /* 0x0003e40009121850 */
[C---:B------:R-:W-:Y:S02]  /*fb50*/  IMAD.WIDE R18, R154.reuse, 0x4, R44 ;  /* 0x000000049a127825 */ /* 0x040fe400078e022c */
[----:B------:R1:W-:Y:S02]  /*fb60*/  LDGSTS.E [R240+0x13e80], desc[UR16][R6.64], P2 ;  /* 0x13e8000006f07fae */ /* 0x0003e40009121850 */
[----:B------:R-:W-:-:S04]  /*fb70*/  IMAD.WIDE R16, R154, 0x4, R60 ;  /* 0x000000049a107825 */ /* 0x000fc800078e023c */
[----:B------:R-:W-:-:S04]  /*fb80*/  IMAD.WIDE R14, R154, 0x4, R76 ;  /* 0x000000049a0e7825 */ /* 0x000fc800078e024c */
[----:B-1----:R-:W-:-:S04]  /*fb90*/  IMAD.WIDE R8, R154, 0x4, R92 ;  /* 0x000000049a087825 */ /* 0x002fc800078e025c */
[----:B------:R-:W-:-:S04]  /*fba0*/  IMAD.WIDE R6, R154, 0x4, R108 ;  /* 0x000000049a067825 */ /* 0x000fc800078e026c */
[----:B--2---:R-:W-:-:S05]  /*fbb0*/  IMAD.WIDE R218, R154, 0x4, R218 ;  /* 0x000000049ada7825 */ /* 0x004fca00078e02da */
[----:B------:R-:W-:Y:S01]  /*fbc0*/  LDGSTS.E [R241+0x10300], desc[UR16][R218.64], P2 ;  /* 0x10300000daf17fae */ /* 0x000fe20009121850 */
[----:B---3--:R-:W-:-:S05]  /*fbd0*/  IMAD.WIDE R236, R154, 0x4, R236 ;  /* 0x000000049aec7825 */ /* 0x008fca00078e02ec */
[----:B------:R-:W-:Y:S01]  /*fbe0*/  LDGSTS.E [R241+0x10700], desc[UR16][R236.64], P2 ;  /* 0x10700000ecf17fae */ /* 0x000fe20009121850 */
[----:B----4-:R-:W-:-:S05]  /*fbf0*/  IMAD.WIDE R104, R154, 0x4, R158 ;  /* 0x000000049a687825 */ /* 0x010fca00078e029e */
[----:B------:R-:W-:Y:S01]  /*fc00*/  LDGSTS.E [R241+0x10b00], desc[UR16][R104.64], P2 ;  /* 0x10b0000068f17fae */ /* 0x000fe20009121850 */
[----:B------:R-:W-:-:S04]  /*fc10*/  IMAD.WIDE R110, R154, 0x4, R144 ;  /* 0x000000049a6e7825 */ /* 0x000fc800078e0290 */
[C---:B------:R-:W-:Y:S01]  /*fc20*/  IMAD.WIDE R114, R154.reuse, 0x4, R140 ;  /* 0x000000049a727825 */ /* 0x040fe200078e028c */
[----:B------:R-:W-:Y:S03]  /*fc30*/  LDGSTS.E [R241+0x10f00], desc[UR16][R110.64], P2 ;  /* 0x10f000006ef17fae */ /* 0x000fe60009121850 */
[C---:B------:R-:W-:Y:S01]  /*fc40*/  IMAD.WIDE R98, R154.reuse, 0x4, R142 ;  /* 0x000000049a627825 */ /* 0x040fe200078e028e */
[----:B------:R-:W-:Y:S03]  /*fc50*/  LDGSTS.E [R241+0x11300], desc[UR16][R114.64], P2 ;  /* 0x1130000072f17fae */ /* 0x000fe60009121850 */
[C---:B------:R-:W-:Y:S01]  /*fc60*/  IMAD.WIDE R96, R154.reuse, 0x4, R138 ;  /* 0x000000049a607825 */ /* 0x040fe200078e028a */
[----:B------:R-:W-:Y:S03]  /*fc70*/  STL.64 [R1+0xc8], R98 ;  /* 0x0000c86201007387 */ /* 0x000fe60000100a00 */
[C---:B------:R-:W-:Y:S01]  /*fc80*/  IMAD.WIDE R90, R154.reuse, 0x4, R220 ;  /* 0x000000049a5a7825 */ /* 0x040fe200078e02dc */
[----:B------:R-:W-:Y:S04]  /*fc90*/  LDGSTS.E [R241+0x11700], desc[UR16][R98.64], P2 ;  /* 0x1170000062f17fae */ /* 0x000fe80009121850 */
[----:B------:R-:W2:Y:S04]  /*fca0*/  LDL.LU.64 R220, [R1+0x238] ;  /* 0x0002380001dc7983 */ /* 0x000ea80000300a00 */
[----:B------:R-:W3:Y:S04]  /*fcb0*/  LDL.LU.64 R158, [R1+0x1f8] ;  /* 0x0001f800019e7983 */ /* 0x000ee80000300a00 */
[----:B------:R-:W-:Y:S04]  /*fcc0*/  STL.64 [R1+0x108], R96 ;  /* 0x0001086001007387 */ /* 0x000fe80000100a00 */
[----:B------:R-:W4:Y:S04]  /*fcd0*/  LDL.LU.64 R144, [R1+0x1b8] ;  /* 0x0001b80001907983 */ /* 0x000f280000300a00 */
[----:B------:R-:W-:Y:S04]  /*fce0*/  STL.64 [R1+0x148], R90 ;  /* 0x0001485a01007387 */ /* 0x000fe80000100a00 */
[----:B------:R-:W4:Y:S01]  /*fcf0*/  LDL.LU.64 R140, [R1+0x178] ;  /* 0x00017800018c7983 */ /* 0x000f220000300a00 */
[----:B------:R-:W-:-:S03]  /*fd00*/  IMAD.WIDE R88, R154, 0x4, R134 ;  /* 0x000000049a587825 */ /* 0x000fc600078e0286 */
[----:B------:R-:W4:Y:S01]  /*fd10*/  LDL.LU.64 R142, [R1+0x138] ;  /* 0x00013800018e7983 */ /* 0x000f220000300a00 */
[----:B------:R-:W-:-:S03]  /*fd20*/  IMAD.WIDE R22, R154, 0x4, R146 ;  /* 0x000000049a167825 */ /* 0x000fc600078e0292 */
[----:B------:R-:W4:Y:S04]  /*fd30*/  LDL.LU.64 R138, [R1+0xf8] ;  /* 0x0000f800018a7983 */ /* 0x000f280000300a00 */
[----:B------:R-:W4:Y:S04]  /*fd40*/  LDL.LU.64 R134, [R1+0xb8] ;  /* 0x0000b80001867983 */ /* 0x000f280000300a00 */
[----:B------:R1:W-:Y:S04]  /*fd50*/  STL.64 [R1+0x188], R88 ;  /* 0x0001885801007387 */ /* 0x0003e80000100a00 */
[----:B------:R1:W-:Y:S04]  /*fd60*/  STL.64 [R1+0x1c8], R22 ;  /* 0x0001c81601007387 */ /* 0x0003e80000100a00 */
[----:B------:R1:W-:Y:S04]  /*fd70*/  STL.64 [R1+0x208], R20 ;  /* 0x0002081401007387 */ /* 0x0003e80000100a00 */
[----:B------:R-:W-:Y:S04]  /*fd80*/  LDGSTS.E [R241+0x11b00], desc[UR16][R96.64], P2 ;  /* 0x11b0000060f17fae */ /* 0x000fe80009121850 */
[----:B------:R1:W-:Y:S04]  /*fd90*/  STL.64 [R1+0x248], R18 ;  /* 0x0002481201007387 */ /* 0x0003e80000100a00 */
[----:B------:R-:W-:Y:S04]  /*fda0*/  LDGSTS.E [R241+0x11f00], desc[UR16][R90.64], P2 ;  /* 0x11f000005af17fae */ /* 0x000fe80009121850 */
[----:B------:R1:W-:Y:S04]  /*fdb0*/  STL.64 [R1+0x378], R16 ;  /* 0x0003781001007387 */ /* 0x0003e80000100a00 */
[----:B------:R1:W-:Y:S04]  /*fdc0*/  LDGSTS.E [R241+0x12300], desc[UR16][R88.64], P2 ;  /* 0x1230000058f17fae */ /* 0x0003e80009121850 */
[----:B------:R1:W-:Y:S04]  /*fdd0*/  STL.64 [R1+0x390], R14 ;  /* 0x0003900e01007387 */ /* 0x0003e80000100a00 */
[----:B------:R1:W-:Y:S02]  /*fde0*/  STL.64 [R1+0x3c8], R8 ;  /* 0x0003c80801007387 */ /* 0x0003e40000100a00 */
[----:B-1----:R-:W-:-:S02]  /*fdf0*/  IMAD.WIDE R88, R154, 0x4, R2 ;  /* 0x000000049a587825 */ /* 0x002fc400078e0202 */
[----:B------:R1:W-:Y:S04]  /*fe00*/  STL.64 [R1+0x400], R6 ;  /* 0x0004000601007387 */ /* 0x0003e80000100a00 */
[----:B------:R1:W-:Y:S04]  /*fe10*/  LDGSTS.E [R241+0x12700], desc[UR16][R22.64], P2 ;  /* 0x1270000016f17fae */ /* 0x0003e80009121850 */
[----:B------:R-:W5:Y:S01]  /*fe20*/  LDL.LU.64 R2, [R1+0x628] ;  /* 0x0006280001027983 */ /* 0x000f620000300a00 */
[----:B------:R-:W-:-:S03]  /*fe30*/  IMAD.WIDE R12, R154, 0x4, R12 ;  /* 0x000000049a0c7825 */ /* 0x000fc600078e020c */
[----:B------:R1:W-:Y:S02]  /*fe40*/  LDGSTS.E [R241+0x12b00], desc[UR16][R20.64], P2 ;  /* 0x12b0000014f17fae */ /* 0x0003e40009121850 */
[C---:B-1----:R-:W-:Y:S02]  /*fe50*/  IMAD.WIDE R22, R154.reuse, 0x4, R156 ;  /* 0x000000049a167825 */ /* 0x042fe400078e029c */
[----:B------:R1:W-:Y:S04]  /*fe60*/  LDGSTS.E [R241+0x12f00], desc[UR16][R18.64], P2 ;  /* 0x12f0000012f17fae */ /* 0x0003e80009121850 */
[----:B------:R-:W5:Y:S04]  /*fe70*/  LDL.LU.64 R156, [R1+0x620] ;  /* 0x00062000019c7983 */ /* 0x000f680000300a00 */
[----:B------:R2:W-:Y:S04]  /*fe80*/  STL.64 [R1+0x140], R88 ;  /* 0x0001405801007387 */ /* 0x0005e80000100a00 */
[----:B------:R-:W4:Y:S01]  /*fe90*/  LDL R153, [R1+0x344] ;  /* 0x0003440001997983 */ /* 0x000f220000100800 */
[----:B------:R-:W-:-:S03]  /*fea0*/  IMAD.WIDE R20, R154, 0x4, R30 ;  /* 0x000000049a147825 */ /* 0x000fc600078e021e */
[----:B------:R1:W-:Y:S02]  /*feb0*/  LDGSTS.E [R241+0x13300], desc[UR16][R16.64], P2 ;  /* 0x1330000010f17fae */ /* 0x0003e40009121850 */
[C---:B-1----:R-:W-:Y:S02]  /*fec0*/  IMAD.WIDE R18, R154.reuse, 0x4, R46 ;  /* 0x000000049a127825 */ /* 0x042fe400078e022e */
[----:B------:R1:W-:Y:S04]  /*fed0*/  LDGSTS.E [R241+0x13700], desc[UR16][R14.64], P2 ;  /* 0x137000000ef17fae */ /* 0x0003e80009121850 */
[----:B------:R1:W-:Y:S01]  /*fee0*/  LDGSTS.E [R241+0x13b00], desc[UR16][R8.64], P2 ;  /* 0x13b0000008f17fae */ /* 0x0003e20009121850 */
[----:B------:R-:W-:-:S03]  /*fef0*/  IMAD.WIDE R16, R154, 0x4, R62 ;  /* 0x000000049a107825 */ /* 0x000fc600078e023e */
[----:B------:R2:W-:Y:S01]  /*ff00*/  STL.64 [R1+0x180], R22 ;  /* 0x0001801601007387 */ /* 0x0005e20000100a00 */
[----:B-1----:R-:W-:-:S03]  /*ff10*/  IMAD.WIDE R14, R154, 0x4, R78 ;  /* 0x000000049a0e7825 */ /* 0x002fc600078e024e */
[----:B------:R1:W-:Y:S01]  /*ff20*/  LDGSTS.E [R241+0x13f00], desc[UR16][R6.64], P2 ;  /* 0x13f0000006f17fae */ /* 0x0003e20009121850 */
[----:B------:R-:W-:-:S03]  /*ff30*/  IMAD.WIDE R8, R154, 0x4, R94 ;  /* 0x000000049a087825 */ /* 0x000fc600078e025e */
[----:B------:R2:W-:Y:S04]  /*ff40*/  STL.64 [R1+0x1c0], R12 ;  /* 0x0001c00c01007387 */ /* 0x0005e80000100a00 */
[----:B------:R2:W-:Y:S01]  /*ff50*/  STL.64 [R1+0x200], R20 ;  /* 0x0002001401007387 */ /* 0x0005e20000100a00 */
[----:B-1----:R-:W-:-:S03]  /*ff60*/  IMAD.WIDE R6, R154, 0x4, R10 ;  /* 0x000000049a067825 */ /* 0x002fc600078e020a */
[----:B------:R1:W-:Y:S04]  /*ff70*/  STL.64 [R1+0x240], R18 ;  /* 0x0002401201007387 */ /* 0x0003e80000100a00 */
[----:B------:R1:W-:Y:S04]  /*ff80*/  STL.64 [R1+0x360], R16 ;  /* 0x0003601001007387 */ /* 0x0003e80000100a00 */
[----:B------:R1:W-:Y:S04]  /*ff90*/  STL.64 [R1+0x370], R14 ;  /* 0x0003700e01007387 */ /* 0x0003e80000100a00 */
[----:B------:R1:W-:Y:S04]  /*ffa0*/  STL.64 [R1+0x388], R8 ;  /* 0x0003880801007387 */ /* 0x0003e80000100a00 */
[----:B------:R1:W-:Y:S01]  /*ffb0*/  STL.64 [R1+0x3c0], R6 ;  /* 0x0003c00601007387 */ /* 0x0003e20000100a00 */
[----:B------:R-:W-:-:S02]  /*ffc0*/  CS2R R24, SRZ ;  /* 0x0000000000187805 */ /* 0x000fc4000001ff00 */
[----:B------:R-:W-:Y:S02]  /*ffd0*/  CS2R R26, SRZ ;  /* 0x00000000001a7805 */ /* 0x000fe4000001ff00 */
[----:B------:R-:W-:Y:S02]  /*ffe0*/  CS2R R28, SRZ ;  /* 0x00000000001c7805 */ /* 0x000fe4000001ff00 */
[----:B------:R-:W-:Y:S02]  /*fff0*/  CS2R R30, SRZ ;  /* 0x00000000001e7805 */ /* 0x000fe4000001ff00 */
[----:B------:R-:W-:Y:S02]  /*10000*/  CS2R R32, SRZ ;  /* 0x0000000000207805 */ /* 0x000fe4000001ff00 */
[----:B------:R-:W-:Y:S02]  /*10010*/  CS2R R34, SRZ ;  /* 0x0000000000227805 */ /* 0x000fe4000001ff00 */
        /* <DEDUP_REMOVED lines=25> */
[----:B------:R-:W-:Y:S01]  /*101b0*/  CS2R R86, SRZ ;  /* 0x0000000000567805 */ /* 0x000fe2000001ff00 */
[----:B--2---:R-:W-:-:S04]  /*101c0*/  IMAD.WIDE R220, R154, 0x4, R220 ;  /* 0x000000049adc7825 */ /* 0x004fc800078e02dc */
[C---:B---3--:R-:W-:Y:S01]  /*101d0*/  IMAD.WIDE R158, R154.reuse, 0x4, R158 ;  /* 0x000000049a9e7825 */ /* 0x048fe200078e029e */
[----:B------:R1:W-:Y:S04]  /*101e0*/  LDGSTS.E [R242+0x10380], desc[UR16][R220.64], P2 ;  /* 0x10380000dcf27fae */ /* 0x0003e80009121850 */
[----:B------:R1:W-:Y:S01]  /*101f0*/  LDGSTS.E [R242+0x10780], desc[UR16][R158.64], P2 ;  /* 0x107800009ef27fae */ /* 0x0003e20009121850 */
[----:B----4-:R-:W-:-:S05]  /*10200*/  IMAD.WIDE R106, R154, 0x4, R144 ;  /* 0x000000049a6a7825 */ /* 0x010fca00078e0290 */
[----:B------:R1:W-:Y:S01]  /*10210*/  LDGSTS.E [R242+0x10b80], desc[UR16][R106.64], P2 ;  /* 0x10b800006af27fae */ /* 0x0003e20009121850 */
[----:B------:R-:W-:-:S04]  /*10220*/  IMAD.WIDE R162, R154, 0x4, R140 ;  /* 0x000000049aa27825 */ /* 0x000fc800078e028c */
[C---:B------:R-:W-:Y:S01]  /*10230*/  IMAD.WIDE R108, R154.reuse, 0x4, R142 ;  /* 0x000000049a6c7825 */ /* 0x040fe200078e028e */
[----:B------:R1:W-:Y:S03]  /*10240*/  LDGSTS.E [R242+0x10f80], desc[UR16][R162.64], P2 ;  /* 0x10f80000a2f27fae */ /* 0x0003e60009121850 */
[C---:B------:R-:W-:Y:S01]  /*10250*/  IMAD.WIDE R240, R154.reuse, 0x4, R138 ;  /* 0x000000049af07825 */ /* 0x040fe200078e028a */
[----:B------:R1:W-:Y:S03]  /*10260*/  LDGSTS.E [R242+0x11380], desc[UR16][R108.64], P2 ;  /* 0x113800006cf27fae */ /* 0x0003e60009121850 */
[----:B------:R-:W-:Y:S01]  /*10270*/  IMAD.WIDE R112, R154, 0x4, R134 ;  /* 0x000000049a707825 */ /* 0x000fe200078e0286 */
[----:B------:R1:W-:Y:S04]  /*10280*/  LDGSTS.E [R242+0x11780], desc[UR16][R240.64], P2 ;  /* 0x11780000f0f27fae */ /* 0x0003e80009121850 */
        /* <DEDUP_REMOVED lines=10> */
[----:B------:R-:W0:Y:S01]  /*10330*/  LDGDEPBAR ;  /* 0x00000000000079af */ /* 0x000e220000000000 */
[----:B------:R-:W-:-:S13]  /*10340*/  ISETP.GE.AND P0, PT, R153, 0x80, PT ;  /* 0x000000809900780c */ /* 0x000fda0003f06270 */
[----:B-1----:R-:W-:Y:S05]  /*10350*/  @!P0 BRA `(.L_x_0) ;  /* 0x000000a400f88947 */ /* 0x002fea0003800000 */
[----:B------:R-:W2:Y:S04]  /*10360*/  LDL.LU.64 R138, [R1+0x278] ;  /* 0x00027800018a7983 */ /* 0x000ea80000300a00 */
[----:B------:R-:W3:Y:S01]  /*10370*/  LDL.LU.64 R134, [R1+0x280] ;  /* 0x0002800001867983 */ /* 0x000ee20000300a00 */
[----:B------:R-:W-:Y:S02]  /*10380*/  IMAD.MOV.U32 R5, RZ, RZ, R122 ;  /* 0x000000ffff057224 */ /* 0x000fe400078e007a */
[----:B------:R-:W-:Y:S01]  /*10390*/  IMAD.MOV.U32 R6, RZ, RZ, R123 ;  /* 0x000000ffff067224 */ /* 0x000fe200078e007b */
[----:B------:R-:W-:Y:S01]  /*103a0*/  STL.64 [R1+0x630], R152 ;  /* 0x0006309801007387 */ /* 0x000fe20000100a00 */
[----:B------:R-:W-:Y:S02]  /*103b0*/  IMAD.MOV.U32 R7, RZ, RZ, R168 ;  /* 0x000000ffff077224 */ /* 0x000fe400078e00a8 */
[----:B------:R-:W-:Y:S01]  /*103c0*/  IMAD.MOV.U32 R8, RZ, RZ, R169 ;  /* 0x000000ffff087224 */ /* 0x000fe200078e00a9 */
[----:B-----5:R-:W-:Y:S01]  /*103d0*/  STL.64 [R1+0x628], R156 ;  /* 0x0006289c01007387 */ /* 0x020fe20000100a00 */
[----:B------:R-:W-:-:S02]  /*103e0*/  IMAD.MOV.U32 R9, RZ, RZ, R228 ;  /* 0x000000ffff097224 */ /* 0x000fc400078e00e4 */
[----:B------:R-:W-:Y:S01]  /*103f0*/  IMAD.MOV.U32 R10, RZ, RZ, R229 ;  /* 0x000000ffff0a7224 */ /* 0x000fe200078e00e5 */
[----:B------:R-:W-:Y:S01]  /*10400*/  STL.64 [R1+0x620], R2 ;  /* 0x0006200201007387 */ /* 0x000fe20000100a00 */
[----:B------:R-:W-:Y:S02]  /*10410*/  IMAD.MOV.U32 R11, RZ, RZ, R226 ;  /* 0x000000ffff0b7224 */ /* 0x000fe400078e00e2 */
[----:B------:R-:W-:Y:S01]  /*10420*/  IMAD.MOV.U32 R12, RZ, RZ, R227 ;  /* 0x000000ffff0c7224 */ /* 0x000fe200078e00e3 */
[----:B------:R-:W-:Y:S01]  /*10430*/  STL.64 [R1+0x638], R4 ;  /* 0x0006380401007387 */ /* 0x000fe20000100a00 */
[----:B------:R-:W-:Y:S02]  /*10440*/  IMAD.MOV.U32 R13, RZ, RZ, R212 ;  /* 0x000000ffff0d7224 */ /* 0x000fe400078e00d4 */
[----:B------:R-:W-:Y:S01]  /*10450*/  IMAD.MOV.U32 R14, RZ, RZ, R213 ;  /* 0x000000ffff0e7224 */ /* 0x000fe200078e00d5 */
[----:B------:R-:W-:Y:S01]  /*10460*/  STL.64 [R1+0x640], R6 ;  /* 0x0006400601007387 */ /* 0x000fe20000100a00 */
[----:B------:R-:W-:-:S02]  /*10470*/  IMAD.MOV.U32 R15, RZ, RZ, R210 ;  /* 0x000000ffff0f7224 */ /* 0x000fc400078e00d2 */
[----:B------:R-:W-:Y:S01]  /*10480*/  IMAD.MOV.U32 R16, RZ, RZ, R211 ;  /* 0x000000ffff107224 */ /* 0x000fe200078e00d3 */
[----:B------:R1:W-:Y:S01]  /*10490*/  STL.64 [R1+0x648], R8 ;  /* 0x0006480801007387 */ /* 0x0003e20000100a00 */
        /* <DEDUP_REMOVED lines=20> */
[----:B------:R4:W-:Y:S01]  /*105e0*/  STL.64 [R1+0x680], R22 ;  /* 0x0006801601007387 */ /* 0x0009e20000100a00 */
        /* <DEDUP_REMOVED lines=8> */
[----:B-1----:R-:W4:Y:S01]  /*10670*/  LDL.LU.64 R8, [R1+0x2d8] ;  /* 0x0002d80001087983 */ /* 0x002f220000300a00 */
[----:B------:R-:W-:Y:S02]  /*10680*/  IMAD.MOV.U32 R95, RZ, RZ, R171 ;  /* 0x000000ffff5f7224 */ /* 0x000fe400078e00ab */
[----:B------:R-:W-:Y:S02]  /*10690*/  IMAD.MOV.U32 R98, RZ, RZ, R165 ;  /* 0x000000ffff627224 */ /* 0x000fe400078e00a5 */
[----:B--2---:R-:W-:-:S02]  /*106a0*/  IMAD.MOV.U32 R100, RZ, RZ, R138 ;  /* 0x000000ffff647224 */ /* 0x004fc400078e008a */
[----:B------:R-:W-:Y:S02]  /*106b0*/  IMAD.MOV.U32 R101, RZ, RZ, R139 ;  /* 0x000000ffff657224 */ /* 0x000fe400078e008b */
[----:B---3--:R-:W-:Y:S02]  /*106c0*/  IMAD.MOV.U32 R102, RZ, RZ, R134 ;  /* 0x000000ffff667224 */ /* 0x008fe400078e0086 */
[----:B------:R-:W-:Y:S02]  /*106d0*/  IMAD.MOV.U32 R103, RZ, RZ, R135 ;  /* 0x000000ffff677224 */ /* 0x000fe400078e0087 */
[----:B------:R-:W2:Y:S01]  /*106e0*/  LDL.LU.64 R134, [R1+0x2e8] ;  /* 0x0002e80001867983 */ /* 0x000ea20000300a00 */
[----:B------:R-:W-:Y:S02]  /*106f0*/  IMAD.MOV.U32 R123, RZ, RZ, R173 ;  /* 0x000000ffff7b7224 */ /* 0x000fe400078e00ad */
[----:B------:R-:W-:Y:S01]  /*10700*/  IMAD.MOV.U32 R6, RZ, RZ, R106 ;  /* 0x000000ffff067224 */ /* 0x000fe200078e006a */
[----:B------:R-:W3:Y:S01]  /*10710*/  LDL.LU.64 R160, [R1+0x2c0] ;  /* 0x0002c00001a07983 */ /* 0x000ee20000300a00 */
[----:B------:R-:W-:-:S02]  /*10720*/  IMAD.MOV.U32 R7, RZ, RZ, R107 ;  /* 0x000000ffff077224 */ /* 0x000fc400078e006b */
[----:B------:R-:W-:Y:S01]  /*10730*/  IMAD.MOV.U32 R118, RZ, RZ, R180 ;  /* 0x000000ffff767224 */ /* 0x000fe200078e00b4 */
[----:B------:R-:W2:Y:S01]  /*10740*/  LDL.LU.64 R138, [R1+0x2c8] ;  /* 0x0002c800018a7983 */ /* 0x000ea20000300a00 */
[----:B------:R-:W-:Y:S02]  /*10750*/  IMAD.MOV.U32 R116, RZ, RZ, R182 ;  /* 0x000000ffff747224 */ /* 0x000fe400078e00b6 */
[----:B------:R-:W-:Y:S01]  /*10760*/  IMAD.MOV.U32 R119, RZ, RZ, R181 ;  /* 0x000000ffff777224 */ /* 0x000fe200078e00b5 */
[----:B------:R-:W3:Y:S01]  /*10770*/  LDL.LU.64 R140, [R1+0x2a0] ;  /* 0x0002a000018c7983 */ /* 0x000ee20000300a00 */
[----:B------:R-:W-:Y:S02]  /*10780*/  IMAD.MOV.U32 R117, RZ, RZ, R183 ;  /* 0x000000ffff757224 */ /* 0x000fe400078e00b7 */
[----:B------:R-:W-:Y:S01]  /*10790*/  IMAD.MOV.U32 R2, RZ, RZ, R114 ;  /* 0x000000ffff027224 */ /* 0x000fe200078e0072 */
[----:B------:R-:W3:Y:S01]  /*107a0*/  LDL.LU.64 R142, [R1+0x2a8] ;  /* 0x0002a800018e7983 */ /* 0x000ee20000300a00 */
[----:B------:R-:W-:-:S02]  /*107b0*/  IMAD.MOV.U32 R5, RZ, RZ, R111 ;  /* 0x000000ffff057224 */ /* 0x000fc400078e006f */
[----:B------:R-:W-:Y:S01]  /*107c0*/  IMAD.MOV.U32 R152, RZ, RZ, R108 ;  /* 0x000000ffff987224 */ /* 0x000fe200078e006c */
[----:B------:R-:W3:Y:S01]  /*107d0*/  LDL.LU.64 R144, [R1+0x290] ;  /* 0x0002900001907983 */ /* 0x000ee20000300a00 */
[----:B------:R-:W-:Y:S02]  /*107e0*/  IMAD.MOV.U32 R4, RZ, RZ, R110 ;  /* 0x000000ffff047224 */ /* 0x000fe400078e006e */
[----:B------:R-:W-:Y:S01]  /*107f0*/  IMAD.MOV.U32 R157, RZ, RZ, R113 ;  /* 0x000000ffff9d7224 */ /* 0x000fe200078e0071 */
[----:B------:R-:W3:Y:S01]  /*10800*/  LDL.LU.64 R146, [R1+0x298] ;  /* 0x0002980001927983 */ /* 0x000ee20000300a00 */
[----:B------:R-:W-:Y:S02]  /*10810*/  IMAD.MOV.U32 R3, RZ, RZ, R115 ;  /* 0x000000ffff037224 */ /* 0x000fe400078e0073 */
[----:B------:R-:W-:Y:S01]  /*10820*/  IMAD.MOV.U32 R127, RZ, RZ, R132 ;  /* 0x000000ffff7f7224 */ /* 0x000fe200078e0084 */
[----:B------:R-:W2:Y:S01]  /*10830*/  LDL.LU.64 R168, [R1+0x288] ;  /* 0x0002880001a87983 */ /* 0x000ea20000300a00 */
[----:B------:R-:W-:-:S02]  /*10840*/  IMAD.MOV.U32 R153, RZ, RZ, R109 ;  /* 0x000000ffff997224 */ /* 0x000fc400078e006d */
[----:B------:R-:W-:Y:S01]  /*10850*/  IMAD.MOV.U32 R156, RZ, RZ, R112 ;  /* 0x000000ffff9c7224 */ /* 0x000fe200078e0070 */
[----:B----4-:R-:W4:Y:S04]  /*10860*/  LDL.LU.64 R14, [R1+0x348] ;  /* 0x00034800010e7983 */ /* 0x010f280000300a00 */
[----:B------:R-:W3:Y:S04]  /*10870*/  LDL.LU.64 R212, [R1+0x350] ;  /* 0x0003500001d47983 */ /* 0x000ee80000300a00 */
[----:B------:R-:W2:Y:S04]  /*10880*/  LDL.LU.64 R12, [R1+0x330] ;  /* 0x00033000010c7983 */ /* 0x000ea80000300a00 */
[----:B------:R-:W3:Y:S04]  /*10890*/  LDL.LU.64 R226, [R1+0x338] ;  /* 0x0003380001e27983 */ /* 0x000ee80000300a00 */
[----:B------:R-:W3:Y:S04]  /*108a0*/  LDL.LU.64 R10, [R1+0x320] ;  /* 0x00032000010a7983 */ /* 0x000ee80000300a00 */
[----:B------:R-:W3:Y:S01]  /*108b0*/  LDL.LU.64 R228, [R1+0x328] ;  /* 0x0003280001e47983 */ /* 0x000ee20000300a00 */
[----:B------:R-:W-:-:S03]  /*108c0*/  IMAD.MOV.U32 R104, RZ, RZ, R120 ;  /* 0x000000ffff687224 */ /* 0x000fc600078e0078 */
[----:B------:R-:W3:Y:S01]  /*108d0*/  LDL.LU.64 R20, [R1+0x310] ;  /* 0x0003100001147983 */ /* 0x000ee20000300a00 */
[----:B------:R-:W-:-:S03]  /*108e0*/  IMAD.MOV.U32 R120, RZ, RZ, R174 ;  /* 0x000000ffff787224 */ /* 0x000fc600078e00ae */
[----:B------:R-:W3:Y:S01]  /*108f0*/  LDL.LU.64 R194, [R1+0x318] ;  /* 0x0003180001c27983 */ /* 0x000ee20000300a00 */
[----:B------:R-:W-:-:S03]  /*10900*/  IMAD.MOV.U32 R170, RZ, RZ, R178 ;  /* 0x000000ffffaa7224 */ /* 0x000fc600078e00b2 */
[----:B------:R-:W3:Y:S04]  /*10910*/  LDL.LU.64 R18, [R1+0x300] ;  /* 0x0003000001127983 */ /* 0x000ee80000300a00 */
[----:B------:R-:W3:Y:S04]  /*10920*/  LDL.LU.64 R196, [R1+0x308] ;  /* 0x0003080001c47983 */ /* 0x000ee80000300a00 */
[----:B------:R-:W3:Y:S04]  /*10930*/  LDL.LU.64 R16, [R1+0x2f0] ;  /* 0x0002f00001107983 */ /* 0x000ee80000300a00 */
[----:B------:R-:W3:Y:S01]  /*10940*/  LDL.LU.64 R210, [R1+0x2f8] ;  /* 0x0002f80001d27983 */ /* 0x000ee20000300a00 */
[----:B------:R-:W-:-:S02]  /*10950*/  IMAD.MOV.U32 R149, RZ, RZ, R150 ;  /* 0x000000ffff957224 */ /* 0x000fc400078e0096 */
[----:B------:R-:W-:Y:S02]  /*10960*/  IMAD.MOV.U32 R150, RZ, RZ, R130 ;  /* 0x000000ffff967224 */ /* 0x000fe400078e0082 */
[----:B------:R-:W-:Y:S02]  /*10970*/  IMAD.MOV.U32 R129, RZ, RZ, R131 ;  /* 0x000000ffff817224 */ /* 0x000fe400078e0083 */
[----:B------:R-:W-:Y:S02]  /*10980*/  IMAD.MOV.U32 R130, RZ, RZ, R8 ;  /* 0x000000ffff827224 */ /* 0x000fe400078e0008 */
[----:B------:R-:W-:Y:S02]  /*10990*/  IMAD.MOV.U32 R131, RZ, RZ, R9 ;  /* 0x000000ffff837224 */ /* 0x000fe400078e0009 */
[----:B------:R-:W-:Y:S02]  /*109a0*/  IMAD.MOV.U32 R8, RZ, RZ, R6 ;  /* 0x000000ffff087224 */ /* 0x000fe400078e0006 */
[----:B------:R-:W-:-:S02]  /*109b0*/  IMAD.MOV.U32 R9, RZ, RZ, R7 ;  /* 0x000000ffff097224 */ /* 0x000fc400078e0007 */
[----:B------:R-:W-:Y:S02]  /*109c0*/  IMAD.MOV.U32 R105, RZ, RZ, R121 ;  /* 0x000000ffff697224 */ /* 0x000fe400078e0079 */
[----:B------:R-:W-:Y:S02]  /*109d0*/  IMAD.MOV.U32 R121, RZ, RZ, R175 ;  /* 0x000000ffff797224 */ /* 0x000fe400078e00af */
[----:B----4-:R-:W-:Y:S02]  /*109e0*/  IMAD.MOV.U32 R174, RZ, RZ, R14 ;  /* 0x000000ffffae7224 */ /* 0x010fe400078e000e */
[----:B------:R-:W-:Y:S02]  /*109f0*/  IMAD.MOV.U32 R173, RZ, RZ, R15 ;  /* 0x000000ffffad7224 */ /* 0x000fe400078e000f */
[----:B------:R-:W4:Y:S01]  /*10a00*/  LDL.LU.64 R14, [R1+0x2d0] ;  /* 0x0002d000010e7983 */ /* 0x000f220000300a00 */
[----:B--2---:R-:W-:Y:S02]  /*10a10*/  IMAD.MOV.U32 R178, RZ, RZ, R12 ;  /* 0x000000ffffb27224 */ /* 0x004fe400078e000c */
[----:B------:R-:W-:-:S02]  /*10a20*/  IMAD.MOV.U32 R177, RZ, RZ, R13 ;  /* 0x000000ffffb17224 */ /* 0x000fc400078e000d */
[----:B------:R-:W2:Y:S01]  /*10a30*/  LDL.LU.64 R12, [R1+0x2e0] ;  /* 0x0002e000010c7983 */ /* 0x000ea20000300a00 */
[----:B------:R-:W-:Y:S02]  /*10a40*/  IMAD.MOV.U32 R148, RZ, RZ, R169 ;  /* 0x000000ffff947224 */ /* 0x000fe400078e00a9 */
[----:B------:R-:W-:Y:S02]  /*10a50*/  IMAD.MOV.U32 R169, RZ, RZ, R179 ;  /* 0x000000ffffa97224 */ /* 0x000fe400078e00b3 */
[----:B---3--:R-:W-:Y:S02]  /*10a60*/  IMAD.MOV.U32 R180, RZ, RZ, R226 ;  /* 0x000000ffffb47224 */ /* 0x008fe400078e00e2 */
[----:B------:R-:W-:Y:S02]  /*10a70*/  IMAD.MOV.U32 R179, RZ, RZ, R227 ;  /* 0x000000ffffb37224 */ /* 0x000fe400078e00e3 */
[----:B------:R-:W-:Y:S01]  /*10a80*/  IMAD.MOV.U32 R176, RZ, RZ, R212 ;  /* 0x000000ffffb07224 */ /* 0x000fe200078e00d4 */
[----:B------:R-:W3:Y:S01]  /*10a90*/  LDL.LU.64 R226, [R1+0x2b0] ;  /* 0x0002b00001e27983 */ /* 0x000ee20000300a00 */
[----:B------:R-:W-:-:S02]  /*10aa0*/  IMAD.MOV.U32 R175, RZ, RZ, R213 ;  /* 0x000000ffffaf7224 */ /* 0x000fc400078e00d5 */
[----:B------:R-:W-:Y:S01]  /*10ab0*/  IMAD.MOV.U32 R182, RZ, RZ, R10 ;  /* 0x000000ffffb67224 */ /* 0x000fe200078e000a */
[----:B------:R-:W4:Y:S01]  /*10ac0*/  LDL.LU.64 R212, [R1+0x2b8] ;  /* 0x0002b80001d47983 */ /* 0x000f220000300a00 */
[----:B------:R-:W-:Y:S02]  /*10ad0*/  IMAD.MOV.U32 R181, RZ, RZ, R11 ;  /* 0x000000ffffb57224 */ /* 0x000fe400078e000b */
[----:B------:R-:W-:Y:S02]  /*10ae0*/  IMAD.MOV.U32 R184, RZ, RZ, R228 ;  /* 0x000000ffffb87224 */ /* 0x000fe400078e00e4 */
[----:B------:R-:W-:Y:S02]  /*10af0*/  IMAD.MOV.U32 R183, RZ, RZ, R229 ;  /* 0x000000ffffb77224 */ /* 0x000fe400078e00e5 */
[----:B------:R-:W-:Y:S02]  /*10b00*/  IMAD.MOV.U32 R10, RZ, RZ, R8 ;  /* 0x000000ffff0a7224 */ /* 0x000fe400078e0008 */
[----:B------:R-:W-:-:S02]  /*10b10*/  IMAD.MOV.U32 R11, RZ, RZ, R9 ;  /* 0x000000ffff0b7224 */ /* 0x000fc400078e0009 */
[----:B------:R-:W-:Y:S01]  /*10b20*/  IMAD.MOV.U32 R228, RZ, RZ, R242 ;  /* 0x000000ffffe47224 */ /* 0x000fe200078e00f2 */
[----:B------:R-:W4:Y:S01]  /*10b30*/  LDL.LU.64 R8, [R1+0x270] ;  /* 0x0002700001087983 */ /* 0x000f220000300a00 */
[----:B------:R-:W-:-:S03]  /*10b40*/  IMAD.MOV.U32 R229, RZ, RZ, R243 ;  /* 0x000000ffffe57224 */ /* 0x000fc600078e00f3 */
[----:B------:R-:W4:Y:S01]  /*10b50*/  LDL.LU.64 R242, [R1+0xb0] ;  /* 0x0000b00001f27983 */ /* 0x000f220000300a00 */
        /* <DEDUP_REMOVED lines=23> */
[----:B--2---:R-:W-:-:S02]  /*10cd0*/  IMAD.MOV.U32 R200, RZ, RZ, R12 ;  /* 0x000000ffffc87224 */ /* 0x004fc400078e000c */
[----:B------:R-:W-:Y:S02]  /*10ce0*/  IMAD.MOV.U32 R199, RZ, RZ, R13 ;  /* 0x000000ffffc77224 */ /* 0x000fe400078e000d */
[----:B------:R-:W2:Y:S01]  /*10cf0*/  LDL.LU.64 R12, [R1+0x230] ;  /* 0x00023000010c7983 */ /* 0x000ea20000300a00 */
[----:B---3--:R-:W-:Y:S02]  /*10d00*/  IMAD.MOV.U32 R202, RZ, RZ, R226 ;  /* 0x000000ffffca7224 */ /* 0x008fe400078e00e2 */
[----:B------:R-:W-:Y:S02]  /*10d10*/  IMAD.MOV.U32 R201, RZ, RZ, R227 ;  /* 0x000000ffffc97224 */ /* 0x000fe400078e00e3 */
[----:B------:R-:W3:Y:S01]  /*10d20*/  LDL.LU.64 R226, [R1+0xf0] ;  /* 0x0000f00001e27983 */ /* 0x000ee20000300a00 */
[----:B----4-:R-:W-:Y:S02]  /*10d30*/  IMAD.MOV.U32 R206, RZ, RZ, R8 ;  /* 0x000000ffffce7224 */ /* 0x010fe400078e0008 */
[----:B------:R-:W-:-:S02]  /*10d40*/  IMAD.MOV.U32 R205, RZ, RZ, R9 ;  /* 0x000000ffffcd7224 */ /* 0x000fc400078e0009 */
[----:B------:R-:W-:Y:S02]  /*10d50*/  IMAD.MOV.U32 R208, RZ, RZ, R242 ;  /* 0x000000ffffd07224 */ /* 0x000fe400078e00f2 */
[----:B------:R-:W-:Y:S02]  /*10d60*/  IMAD.MOV.U32 R207, RZ, RZ, R243 ;  /* 0x000000ffffcf7224 */ /* 0x000fe400078e00f3 */
[----:B------:R-:W-:Y:S02]  /*10d70*/  IMAD.MOV.U32 R242, RZ, RZ, R240 ;  /* 0x000000fffff27224 */ /* 0x000fe400078e00f0 */
[----:B------:R-:W-:Y:S02]  /*10d80*/  IMAD.MOV.U32 R243, RZ, RZ, R241 ;  /* 0x000000fffff37224 */ /* 0x000fe400078e00f1 */
[----:B------:R-:W4:Y:S04]  /*10d90*/  LDL.LU.64 R240, [R1+0x1f0] ;  /* 0x0001f00001f07983 */ /* 0x000f280000300a00 */
        /* <DEDUP_REMOVED lines=46> */
[----:B--2---:R-:W-:Y:S02]  /*11080*/  IMAD.MOV.U32 R223, RZ, RZ, R12 ;  /* 0x000000ffffdf7224 */ /* 0x004fe400078e000c */
[----:B------:R-:W-:Y:S02]  /*11090*/  IMAD.MOV.U32 R221, RZ, RZ, R13 ;  /* 0x000000ffffdd7224 */ /* 0x000fe400078e000d */
[----:B------:R-:W2:Y:S04]  /*110a0*/  LDL.LU.64 R12, [R1+0x170] ;  /* 0x00017000010c7983 */ /* 0x000ea80000300a00 */
[----:B------:R-:W2:Y:S04]  /*110b0*/  LDL.LU.64 R10, [R1+0xe8] ;  /* 0x0000e800010a7983 */ /* 0x000ea80000300a00 */
[----:B------:R-:W2:Y:S04]  /*110c0*/  LDL.LU.64 R90, [R1+0x20] ;  /* 0x00002000015a7983 */ /* 0x000ea80000300a00 */
[----:B------:R-:W2:Y:S01]  /*110d0*/  LDL.LU.64 R88, [R1+0x28] ;  /* 0x0000280001587983 */ /* 0x000ea20000300a00 */
[----:B----4-:R-:W-:-:S02]  /*110e0*/  IMAD.MOV.U32 R239, RZ, RZ, R240 ;  /* 0x000000ffffef7224 */ /* 0x010fc400078e00f0 */
[----:B------:R-:W-:Y:S02]  /*110f0*/  IMAD.MOV.U32 R238, RZ, RZ, R241 ;  /* 0x000000ffffee7224 */ /* 0x000fe400078e00f1 */
[----:B---3--:R-:W-:Y:S02]  /*11100*/  IMAD.MOV.U32 R241, RZ, RZ, R8 ;  /* 0x000000fffff17224 */ /* 0x008fe400078e0008 */
[----:B------:R-:W-:Y:S02]  /*11110*/  IMAD.MOV.U32 R240, RZ, RZ, R9 ;  /* 0x000000fffff07224 */ /* 0x000fe400078e0009 */
[----:B------:R-:W-:Y:S02]  /*11120*/  IMAD.MOV.U32 R8, RZ, RZ, R242 ;  /* 0x000000ffff087224 */ /* 0x000fe400078e00f2 */
[----:B------:R-:W-:Y:S02]  /*11130*/  IMAD.MOV.U32 R9, RZ, RZ, R243 ;  /* 0x000000ffff097224 */ /* 0x000fe400078e00f3 */
[----:B------:R-:W-:-:S02]  /*11140*/  IMAD.MOV.U32 R243, RZ, RZ, R16 ;  /* 0x000000fffff37224 */ /* 0x000fc400078e0010 */
[----:B------:R-:W-:Y:S02]  /*11150*/  IMAD.MOV.U32 R242, RZ, RZ, R17 ;  /* 0x000000fffff27224 */ /* 0x000fe400078e0011 */
[----:B------:R-:W3:Y:S01]  /*11160*/  LDL.LU.64 R16, [R1+0x30] ;  /* 0x0000300001107983 */ /* 0x000ee20000300a00 */
[----:B------:R-:W-:Y:S02]  /*11170*/  IMAD.MOV.U32 R225, RZ, RZ, R226 ;  /* 0x000000ffffe17224 */ /* 0x000fe400078e00e2 */
[----:B------:R-:W-:Y:S01]  /*11180*/  IMAD.MOV.U32 R224, RZ, RZ, R227 ;  /* 0x000000ffffe07224 */ /* 0x000fe200078e00e3 */
[----:B------:R-:W4:Y:S01]  /*11190*/  LDL.LU.64 R152, [R1+0x358] ;  /* 0x0003580001987983 */ /* 0x000f220000300a00 */
[----:B------:R-:W-:Y:S02]  /*111a0*/  IMAD.MOV.U32 R227, RZ, RZ, R244 ;  /* 0x000000ffffe37224 */ /* 0x000fe400078e00f4 */
[----:B------:R-:W-:Y:S02]  /*111b0*/  IMAD.MOV.U32 R226, RZ, RZ, R245 ;  /* 0x000000ffffe27224 */ /* 0x000fe400078e00f5 */
[----:B------:R-:W-:-:S02]  /*111c0*/  IMAD.MOV.U32 R245, RZ, RZ, R246 ;  /* 0x000000fffff57224 */ /* 0x000fc400078e00f6 */
[----:B------:R-:W-:Y:S02]  /*111d0*/  IMAD.MOV.U32 R244, RZ, RZ, R247 ;  /* 0x000000fffff47224 */ /* 0x000fe400078e00f7 */
[----:B------:R-:W-:Y:S02]  /*111e0*/  IMAD.MOV.U32 R247, RZ, RZ, R248 ;  /* 0x000000fffff77224 */ /* 0x000fe400078e00f8 */
[----:B------:R-:W-:Y:S01]  /*111f0*/  IMAD.MOV.U32 R246, RZ, RZ, R249 ;  /* 0x000000fffff67224 */ /* 0x000fe200078e00f9 */
[----:B------:R1:W-:Y:S01]  /*11200*/  STL [R1], R14 ;  /* 0x0000000e01007387 */ /* 0x0003e20000100800 */
[----:B------:R-:W-:Y:S02]  /*11210*/  IMAD.MOV.U32 R249, RZ, RZ, R250 ;  /* 0x000000fffff97224 */ /* 0x000fe400078e00fa */
[----:B------:R-:W-:Y:S02]  /*11220*/  IMAD.MOV.U32 R248, RZ, RZ, R251 ;  /* 0x000000fffff87224 */ /* 0x000fe400078e00fb */
[----:B------:R-:W-:-:S02]  /*11230*/  IMAD.MOV.U32 R251, RZ, RZ, R20 ;  /* 0x000000fffffb7224 */ /* 0x000fc400078e0014 */
[----:B------:R-:W-:Y:S02]  /*11240*/  IMAD.MOV.U32 R250, RZ, RZ, R21 ;  /* 0x000000fffffa7224 */ /* 0x000fe400078e0015 */
[----:B------:R-:W4:Y:S04]  /*11250*/  LDL.LU.64 R20, [R1+0x168] ;  /* 0x0001680001147983 */ /* 0x000f280000300a00 */
[----:B------:R1:W-:Y:S04]  /*11260*/  STL [R1+0x8], R22 ;  /* 0x0000081601007387 */ /* 0x0003e80000100800 */
[----:B-1----:R-:W4:Y:S01]  /*11270*/  LDL.LU.64 R14, [R1+0x128] ;  /* 0x00012800010e7983 */ /* 0x002f220000300a00 */
[----:B------:R-:W-:-:S03]  /*11280*/  IMAD.MOV.U32 R22, RZ, RZ, R23 ;  /* 0x000000ffff167224 */ /* 0x000fc600078e0017 */
[----:B--2---:R-:W-:Y:S04]  /*11290*/  STL [R1+0x10], R12 ;  /* 0x0000100c01007387 */ /* 0x004fe80000100800 */
[----:B------:R1:W-:Y:S02]  /*112a0*/  STL [R1+0x4], R22 ;  /* 0x0000041601007387 */ /* 0x0003e40000100800 */
[----:B-1----:R-:W-:Y:S02]  /*112b0*/  IMAD.MOV.U32 R22, RZ, RZ, R13 ;  /* 0x000000ffff167224 */ /* 0x002fe400078e000d */
[----:B------:R-:W2:Y:S04]  /*112c0*/  LDL.LU.64 R12, [R1+0x60] ;  /* 0x00006000010c7983 */ /* 0x000ea80000300a00 */
[----:B------:R1:W-:Y:S04]  /*112d0*/  STL [R1+0xc], R22 ;  /* 0x00000c1601007387 */ /* 0x0003e80000100800 */
[----:B------:R1:W-:Y:S04]  /*112e0*/  STL [R1+0x18], R10 ;  /* 0x0000180a01007387 */ /* 0x0003e80000100800 */
[----:B-1----:R-:W2:Y:S01]  /*112f0*/  LDL.LU.64 R22, [R1+0x68] ;  /* 0x0000680001167983 */ /* 0x002ea20000300a00 */
[----:B------:R-:W-:-:S02]  /*11300*/  IMAD.MOV.U32 R10, RZ, RZ, R11 ;  /* 0x000000ffff0a7224 */ /* 0x000fc400078e000b */
[----:B------:R-:W-:-:S03]  /*11310*/  IMAD.MOV.U32 R11, RZ, RZ, R9 ;  /* 0x000000ffff0b7224 */ /* 0x000fc600078e0009 */
[----:B------:R1:W-:Y:S04]  /*11320*/  STL [R1+0x14], R10 ;  /* 0x0000140a01007387 */ /* 0x0003e80000100800 */
[----:B------:R3:W-:Y:S01]  /*11330*/  STL [R1+0x20], R90 ;  /* 0x0000205a01007387 */ /* 0x0007e20000100800 */
[----:B-1----:R-:W-:-:S03]  /*11340*/  IMAD.MOV.U32 R10, RZ, RZ, R8 ;  /* 0x000000ffff0a7224 */ /* 0x002fc600078e0008 */
[----:B------:R-:W2:Y:S01]  /*11350*/  LDL.LU.64 R8, [R1+0x70] ;  /* 0x0000700001087983 */ /* 0x000ea20000300a00 */
[----:B---3--:R-:W-:-:S03]  /*11360*/  IMAD.MOV.U32 R90, RZ, RZ, R91 ;  /* 0x000000ffff5a7224 */ /* 0x008fc600078e005b */
[----:B------:R1:W-:Y:S04]  /*11370*/  STL [R1+0x28], R88 ;  /* 0x0000285801007387 */ /* 0x0003e80000100800 */
[----:B------:R-:W-:Y:S04]  /*11380*/  STL [R1+0x1c], R90 ;  /* 0x00001c5a01007387 */ /* 0x000fe80000100800 */
[----:B------:R3:W-:Y:S01]  /*11390*/  STL [R1+0x30], R16 ;  /* 0x0000301001007387 */ /* 0x0007e20000100800 */
[----:B-1----:R-:W-:-:S05]  /*113a0*/  IMAD.MOV.U32 R88, RZ, RZ, R89 ;  /* 0x000000ffff587224 */ /* 0x002fca00078e0059 */
[----:B------:R-:W-:Y:S01]  /*113b0*/  STL [R1+0x24], R88 ;  /* 0x0000245801007387 */ /* 0x000fe20000100800 */
[----:B---3--:R-:W-:-:S03]  /*113c0*/  IMAD.MOV.U32 R16, RZ, RZ, R17 ;  /* 0x000000ffff107224 */ /* 0x008fc600078e0011 */
[----:B------:R-:W-:Y:S04]  /*113d0*/  STL [R1+0x38], R4 ;  /* 0x0000380401007387 */ /* 0x000fe80000100800 */
[----:B------:R1:W-:Y:S04]  /*113e0*/  STL [R1+0x2c], R16 ;  /* 0x00002c1001007387 */ /* 0x0003e80000100800 */
[----:B-1----:R-:W3:Y:S01]  /*113f0*/  LDL.LU.64 R16, [R1+0x368] ;  /* 0x0003680001107983 */ /* 0x002ee20000300a00 */
[----:B------:R-:W-:-:S03]  /*11400*/  IMAD.MOV.U32 R4, RZ, RZ, R5 ;  /* 0x000000ffff047224 */ /* 0x000fc600078e0005 */
[----:B------:R-:W-:Y:S04]  /*11410*/  STL [R1+0x40], R2 ;  /* 0x0000400201007387 */ /* 0x000fe80000100800 */
[----:B------:R1:W-:Y:S01]  /*11420*/  STL [R1+0x34], R4 ;  /* 0x0000340401007387 */ /* 0x0003e20000100800 */
[----:B----4-:R-:W-:-:S03]  /*11430*/  IMAD.MOV.U32 R88, RZ, RZ, R153 ;  /* 0x000000ffff587224 */ /* 0x010fc600078e0099 */
[----:B-1----:R-:W4:Y:S01]  /*11440*/  LDL.LU.64 R4, [R1+0x1a8] ;  /* 0x0001a80001047983 */ /* 0x002f220000300a00 */
[----:B------:R-:W-:-:S03]  /*11450*/  IMAD.MOV.U32 R2, RZ, RZ, R3 ;  /* 0x000000ffff027224 */ /* 0x000fc600078e0003 */
[----:B------:R-:W-:Y:S04]  /*11460*/  STL [R1+0x48], R152 ;  /* 0x0000489801007387 */ /* 0x000fe80000100800 */
[----:B------:R1:W-:Y:S04]  /*11470*/  STL [R1+0x3c], R2 ;  /* 0x00003c0201007387 */ /* 0x0003e80000100800 */
[----:B-1----:R-:W4:Y:S04]  /*11480*/  LDL.LU.64 R2, [R1+0x120] ;  /* 0x0001200001027983 */ /* 0x002f280000300a00 */
[----:B------:R1:W-:Y:S04]  /*11490*/  STL [R1+0x50], R20 ;  /* 0x0000501401007387 */ /* 0x0003e80000100800 */
[----:B------:R1:W-:Y:S04]  /*114a0*/  STL [R1+0x44], R88 ;  /* 0x0000445801007387 */ /* 0x0003e80000100800 */
[----:B------:R-:W4:Y:S01]  /*114b0*/  LDL.LU.64 R152, [R1+0xa0] ;  /* 0x0000a00001987983 */ /* 0x000f220000300a00 */
[----:B-1----:R-:W-:-:S03]  /*114c0*/  IMAD.MOV.U32 R20, RZ, RZ, R21 ;  /* 0x000000ffff147224 */ /* 0x002fc600078e0015 */
[----:B------:R-:W-:Y:S04]  /*114d0*/  STL [R1+0x58], R14 ;  /* 0x0000580e01007387 */ /* 0x000fe80000100800 */
[----:B------:R1:W-:Y:S01]  /*114e0*/  STL [R1+0x4c], R20 ;  /* 0x00004c1401007387 */ /* 0x0003e20000100800 */
[----:B------:R-:W-:-:S03]  /*114f0*/  IMAD.MOV.U32 R88, RZ, RZ, R15 ;  /* 0x000000ffff587224 */ /* 0x000fc600078e000f */
[----:B-1----:R-:W4:Y:S04]  /*11500*/  LDL.LU.64 R20, [R1+0xd8] ;  /* 0x0000d80001147983 */ /* 0x002f280000300a00 */
[----:B------:R-:W4:Y:S04]  /*11510*/  LDL.LU.64 R14, [R1+0xd0] ;  /* 0x0000d000010e7983 */ /* 0x000f280000300a00 */
[----:B------:R1:W-:Y:S04]  /*11520*/  STL [R1+0x54], R88 ;  /* 0x0000545801007387 */ /* 0x0003e80000100800 */
[----:B--2---:R2:W-:Y:S01]  /*11530*/  STL [R1+0x60], R12 ;  /* 0x0000600c01007387 */ /* 0x0045e20000100800 */
[----:B-1----:R-:W-:-:S03]  /*11540*/  IMAD.MOV.U32 R88, RZ, RZ, R13 ;  /* 0x000000ffff587224 */ /* 0x002fc600078e000d */
[----:B--2---:R-:W2:Y:S04]  /*11550*/  LDL.LU.64 R12, [R1+0xc8] ;  /* 0x0000c800010c7983 */ /* 0x004ea80000300a00 */
[----:B------:R-:W-:Y:S04]  /*11560*/  STL [R1+0x5c], R88 ;  /* 0x00005c5801007387 */ /* 0x000fe80000100800 */
[----:B------:R1:W-:Y:S02]  /*11570*/  STL [R1+0x68], R22 ;  /* 0x0000681601007387 */ /* 0x0003e40000100800 */
[----:B-1----:R-:W-:-:S05]  /*11580*/  IMAD.MOV.U32 R22, RZ, RZ, R23 ;  /* 0x000000ffff167224 */ /* 0x002fca00078e0017 */
[----:B------:R1:W-:Y:S04]  /*11590*/  STL [R1+0x64], R22 ;  /* 0x0000641601007387 */ /* 0x0003e80000100800 */
[----:B------:R1:W-:Y:S02]  /*115a0*/  STL [R1+0x70], R8 ;  /* 0x0000700801007387 */ /* 0x0003e40000100800 */
[----:B-1----:R-:W-:Y:S02]  /*115b0*/  IMAD.MOV.U32 R22, RZ, RZ, R9 ;  /* 0x000000ffff167224 */ /* 0x002fe400078e0009 */
[----:B------:R-:W2:Y:S04]  /*115c0*/  LDL.LU.64 R8, [R1+0x380] ;  /* 0x0003800001087983 */ /* 0x000ea80000300a00 */
[----:B------:R1:W-:Y:S04]  /*115d0*/  STL [R1+0x6c], R22 ;  /* 0x00006c1601007387 */ /* 0x0003e80000100800 */
[----:B------:R1:W-:Y:S02]  /*115e0*/  STL [R1+0x78], R6 ;  /* 0x0000780601007387 */ /* 0x0003e40000100800 */
[----:B-1----:R-:W-:-:S02]  /*115f0*/  IMAD.MOV.U32 R22, RZ, RZ, R7 ;  /* 0x000000ffff167224 */ /* 0x002fc400078e0007 */
[----:B------:R-:W2:Y:S04]  /*11600*/  LDL.LU.64 R6, [R1+0x228] ;  /* 0x0002280001067983 */ /* 0x000ea80000300a00 */
[----:B------:R1:W-:Y:S04]  /*11610*/  STL [R1+0x74], R22 ;  /* 0x0000741601007387 */ /* 0x0003e80000100800 */
[----:B------:R3:W-:Y:S01]  /*11620*/  STL [R1+0x80], R18 ;  /* 0x0000801201007387 */ /* 0x0007e20000100800 */
[----:B-1----:R-:W-:-:S03]  /*11630*/  IMAD.MOV.U32 R22, RZ, RZ, R19 ;  /* 0x000000ffff167224 */ /* 0x002fc600078e0013 */
[----:B---3--:R-:W3:Y:S04]  /*11640*/  LDL.LU.64 R18, [R1+0x1a0] ;  /* 0x0001a00001127983 */ /* 0x008ee80000300a00 */
[----:B------:R1:W-:Y:S04]  /*11650*/  STL [R1+0x7c], R22 ;  /* 0x00007c1601007387 */ /* 0x0003e80000100800 */
[----:B------:R1:W-:Y:S02]  /*11660*/  STL [R1+0x88], R16 ;  /* 0x0000881001007387 */ /* 0x0003e40000100800 */
[----:B-1----:R-:W-:-:S02]  /*11670*/  IMAD.MOV.U32 R22, RZ, RZ, R17 ;  /* 0x000000ffff167224 */ /* 0x002fc400078e0011 */
[----:B------:R-:W3:Y:S04]  /*11680*/  LDL.LU.64 R16, [R1+0xe0] ;  /* 0x0000e00001107983 */ /* 0x000ee80000300a00 */
[----:B------:R1:W-:Y:S04]  /*11690*/  STL [R1+0x84], R22 ;  /* 0x0000841601007387 */ /* 0x0003e80000100800 */
[----:B----4-:R4:W-:Y:S01]  /*116a0*/  STL [R1+0x90], R4 ;  /* 0x0000900401007387 */ /* 0x0109e20000100800 */
[----:B-1----:R-:W-:-:S03]  /*116b0*/  IMAD.MOV.U32 R22, RZ, RZ, R5 ;  /* 0x000000ffff167224 */ /* 0x002fc600078e0005 */
[----:B----4-:R-:W4:Y:S04]  /*116c0*/  LDL.LU.64 R4, [R1+0x118] ;  /* 0x0001180001047983 */ /* 0x010f280000300a00 */
[----:B------:R1:W-:Y:S04]  /*116d0*/  STL [R1+0x8c], R22 ;  /* 0x00008c1601007387 */ /* 0x0003e80000100800 */
[----:B------:R1:W-:Y:S02]  /*116e0*/  STL [R1+0x98], R2 ;  /* 0x0000980201007387 */ /* 0x0003e40000100800 */
[----:B-1----:R-:W-:-:S02]  /*116f0*/  IMAD.MOV.U32 R22, RZ, RZ, R3 ;  /* 0x000000ffff167224 */ /* 0x002fc400078e0003 */
[----:B------:R-:W4:Y:S04]  /*11700*/  LDL.LU.64 R2, [R1+0x110] ;  /* 0x0001100001027983 */ /* 0x000f280000300a00 */
[----:B------:R1:W-:Y:S04]  /*11710*/  STL [R1+0x94], R22 ;  /* 0x0000941601007387 */ /* 0x0003e80000100800 */
[----:B------:R1:W-:Y:S02]  /*11720*/  STL [R1+0xa0], R152 ;  /* 0x0000a09801007387 */ /* 0x0003e40000100800 */
[----:B-1----:R-:W-:-:S02]  /*11730*/  IMAD.MOV.U32 R22, RZ, RZ, R153 ;  /* 0x000000ffff167224 */ /* 0x002fc400078e0099 */
[----:B------:R-:W4:Y:S04]  /*11740*/  LDL.LU.64 R152, [R1+0x108] ;  /* 0x0001080001987983 */ /* 0x000f280000300a00 */
[----:B------:R-:W-:Y:S04]  /*11750*/  STL [R1+0x9c], R22 ;  /* 0x00009c1601007387 */ /* 0x000fe80000100800 */
[----:B------:R1:W-:Y:S02]  /*11760*/  STL [R1+0xa8], R20 ;  /* 0x0000a81401007387 */ /* 0x0003e40000100800 */
[----:B-1----:R-:W-:-:S05]  /*11770*/  IMAD.MOV.U32 R20, RZ, RZ, R21 ;  /* 0x000000ffff147224 */ /* 0x002fca00078e0015 */
[----:B------:R1:W-:Y:S04]  /*11780*/  STL [R1+0xa4], R20 ;  /* 0x0000a41401007387 */ /* 0x0003e80000100800 */
[----:B------:R1:W-:Y:S02]  /*11790*/  STL [R1+0xb0], R14 ;  /* 0x0000b00e01007387 */ /* 0x0003e40000100800 */
[----:B-1----:R-:W-:Y:S02]  /*117a0*/  IMAD.MOV.U32 R20, RZ, RZ, R15 ;  /* 0x000000ffff147224 */ /* 0x002fe400078e000f */
[----:B------:R-:W4:Y:S04]  /*117b0*/  LDL.LU.64 R14, [R1+0x3b8] ;  /* 0x0003b800010e7983 */ /* 0x000f280000300a00 */
[----:B------:R1:W-:Y:S04]  /*117c0*/  STL [R1+0xac], R20 ;  /* 0x0000ac1401007387 */ /* 0x0003e80000100800 */
[----:B--2---:R2:W-:Y:S01]  /*117d0*/  STL [R1+0xb8], R12 ;  /* 0x0000b80c01007387 */ /* 0x0045e20000100800 */
[----:B-1----:R-:W-:-:S03]  /*117e0*/  IMAD.MOV.U32 R20, RZ, RZ, R13 ;  /* 0x000000ffff147224 */ /* 0x002fc600078e000d */
[----:B--2---:R-:W2:Y:S04]  /*117f0*/  LDL.LU.64 R12, [R1+0x268] ;  /* 0x00026800010c7983 */ /* 0x004ea80000300a00 */
[----:B------:R1:W-:Y:S04]  /*11800*/  STL [R1+0xb4], R20 ;  /* 0x0000b41401007387 */ /* 0x0003e80000100800 */
[----:B------:R1:W-:Y:S02]  /*11810*/  STL [R1+0xc0], R10 ;  /* 0x0000c00a01007387 */ /* 0x0003e40000100800 */
[----:B-1----:R-:W-:-:S02]  /*11820*/  IMAD.MOV.U32 R20, RZ, RZ, R11 ;  /* 0x000000ffff147224 */ /* 0x002fc400078e000b */
[----:B------:R-:W2:Y:S04]  /*11830*/  LDL.LU.64 R10, [R1+0x1e8] ;  /* 0x0001e800010a7983 */ /* 0x000ea80000300a00 */
        /* <DEDUP_REMOVED lines=9> */
[----:B---3--:R3:W-:Y:S01]  /*118d0*/  STL [R1+0xd8], R18 ;  /* 0x0000d81201007387 */ /* 0x0087e20000100800 */
        /* <DEDUP_REMOVED lines=47> */
[----:B------:R1:W-:Y:S04]  /*11bd0*/  STL [R1+0x138], R16 ;  /* 0x0001381001007387 */ /* 0x0003e80000100800 */
[----:B-1----:R-:W3:Y:S01]  /*11be0*/  LDL.LU.64 R20, [R1+0x3f0] ;  /* 0x0003f00001147983 */ /* 0x002ee20000300a00 */
[----:B------:R-:W-:-:S05]  /*11bf0*/  IMAD.MOV.U32 R16, RZ, RZ, R17 ;  /* 0x000000ffff107224 */ /* 0x000fca00078e0011 */
        /* <DEDUP_REMOVED lines=17> */
[----:B------:R1:W-:Y:S04]  /*11d10*/  STL [R1+0x160], R14 ;  /* 0x0001600e01007387 */ /* 0x0003e80000100800 */
[----:B-1----:R-:W4:Y:S01]  /*11d20*/  LDL.LU.64 R16, [R1+0x1c8] ;  /* 0x0001c80001107983 */ /* 0x002f220000300a00 */
[----:B------:R-:W-:-:S05]  /*11d30*/  IMAD.MOV.U32 R14, RZ, RZ, R15 ;  /* 0x000000ffff0e7224 */ /* 0x000fca00078e000f */
[----:B------:R1:W-:Y:S04]  /*11d40*/  STL [R1+0x15c], R14 ;  /* 0x00015c0e01007387 */ /* 0x0003e80000100800 */
[----:B--2---:R2:W-:Y:S04]  /*11d50*/  STL [R1+0x168], R12 ;  /* 0x0001680c01007387 */ /* 0x0045e80000100800 */
[----:B-1----:R-:W4:Y:S01]  /*11d60*/  LDL.LU.64 R14, [R1+0x1c0] ;  /* 0x0001c000010e7983 */ /* 0x002f220000300a00 */
[----:B--2---:R-:W-:-:S05]  /*11d70*/  IMAD.MOV.U32 R12, RZ, RZ, R13 ;  /* 0x000000ffff0c7224 */ /* 0x004fca00078e000d */
[----:B------:R1:W-:Y:S04]  /*11d80*/  STL [R1+0x164], R12 ;  /* 0x0001640c01007387 */ /* 0x0003e80000100800 */
[----:B------:R2:W-:Y:S04]  /*11d90*/  STL [R1+0x170], R10 ;  /* 0x0001700a01007387 */ /* 0x0005e80000100800 */
[----:B-1----:R-:W4:Y:S01]  /*11da0*/  LDL.LU.64 R12, [R1+0x460] ;  /* 0x00046000010c7983 */ /* 0x002f220000300a00 */
[----:B--2---:R-:W-:-:S03]  /*11db0*/  IMAD.MOV.U32 R10, RZ, RZ, R11 ;  /* 0x000000ffff0a7224 */ /* 0x004fc600078e000b */
[----:B------:R1:W-:Y:S04]  /*11dc0*/  STL [R1+0x178], R8 ;  /* 0x0001780801007387 */ /* 0x0003e80000100800 */
[----:B------:R2:W-:Y:S01]  /*11dd0*/  STL [R1+0x16c], R10 ;  /* 0x00016c0a01007387 */ /* 0x0005e20000100800 */
[----:B-1----:R-:W-:-:S03]  /*11de0*/  IMAD.MOV.U32 R8, RZ, RZ, R9 ;  /* 0x000000ffff087224 */ /* 0x002fc600078e0009 */
[----:B--2---:R-:W2:Y:S04]  /*11df0*/  LDL.LU.64 R10, [R1+0x428] ;  /* 0x00042800010a7983 */ /* 0x004ea80000300a00 */
[----:B------:R1:W-:Y:S04]  /*11e00*/  STL [R1+0x180], R6 ;  /* 0x0001800601007387 */ /* 0x0003e80000100800 */
[----:B------:R1:W-:Y:S02]  /*11e10*/  STL [R1+0x174], R8 ;  /* 0x0001740801007387 */ /* 0x0003e40000100800 */
[----:B-1----:R-:W-:-:S02]  /*11e20*/  IMAD.MOV.U32 R6, RZ, RZ, R7 ;  /* 0x000000ffff067224 */ /* 0x002fc400078e0007 */
[----:B------:R-:W2:Y:S04]  /*11e30*/  LDL.LU.64 R8, [R1+0x3e8] ;  /* 0x0003e80001087983 */ /* 0x000ea80000300a00 */
[----:B---3--:R1:W-:Y:S04]  /*11e40*/  STL [R1+0x188], R18 ;  /* 0x0001881201007387 */ /* 0x0083e80000100800 */
[----:B------:R3:W-:Y:S01]  /*11e50*/  STL [R1+0x17c], R6 ;  /* 0x00017c0601007387 */ /* 0x0007e20000100800 */
[----:B-1----:R-:W-:-:S03]  /*11e60*/  IMAD.MOV.U32 R18, RZ, RZ, R19 ;  /* 0x000000ffff127224 */ /* 0x002fc600078e0013 */
[----:B---3--:R-:W3:Y:S04]  /*11e70*/  LDL.LU.64 R6, [R1+0x3a0] ;  /* 0x0003a00001067983 */ /* 0x008ee80000300a00 */
[----:B------:R-:W-:Y:S04]  /*11e80*/  STL [R1+0x190], R20 ;  /* 0x0001901401007387 */ /* 0x000fe80000100800 */
[----:B------:R1:W-:Y:S04]  /*11e90*/  STL [R1+0x184], R18 ;  /* 0x0001841201007387 */ /* 0x0003e80000100800 */
[----:B-1----:R-:W3:Y:S01]  /*11ea0*/  LDL.LU.64 R18, [R1+0x218] ;  /* 0x0002180001127983 */ /* 0x002ee20000300a00 */
[----:B------:R-:W-:-:S03]  /*11eb0*/  IMAD.MOV.U32 R20, RZ, RZ, R21 ;  /* 0x000000ffff147224 */ /* 0x000fc600078e0015 */
[----:B----4-:R-:W-:Y:S04]  /*11ec0*/  STL [R1+0x198], R4 ;  /* 0x0001980401007387 */ /* 0x010fe80000100800 */
[----:B------:R1:W-:Y:S02]  /*11ed0*/  STL [R1+0x18c], R20 ;  /* 0x00018c1401007387 */ /* 0x0003e40000100800 */
[----:B-1----:R-:W-:Y:S02]  /*11ee0*/  IMAD.MOV.U32 R20, RZ, RZ, R5 ;  /* 0x000000ffff147224 */ /* 0x002fe400078e0005 */
        /* <DEDUP_REMOVED lines=19> */
[----:B-1----:R-:W-:-:S02]  /*12020*/  IMAD.MOV.U32 R14, RZ, RZ, R15 ;  /* 0x000000ffff0e7224 */ /* 0x002fc400078e000f */
[----:B------:R1:W-:Y:S04]  /*12030*/  STL [R1+0x1c8], R12 ;  /* 0x0001c80c01007387 */ /* 0x0003e80000100800 */
[----:B------:R1:W-:Y:S02]  /*12040*/  STL [R1+0x1bc], R14 ;  /* 0x0001bc0e01007387 */ /* 0x0003e40000100800 */
[----:B-1----:R-:W-:Y:S02]  /*12050*/  IMAD.MOV.U32 R12, RZ, RZ, R13 ;  /* 0x000000ffff0c7224 */ /* 0x002fe400078e000d */
[----:B------:R-:W4:Y:S04]  /*12060*/  LDL.LU.64 R14, [R1+0x420] ;  /* 0x00042000010e7983 */ /* 0x000f280000300a00 */
[----:B--2---:R1:W-:Y:S04]  /*12070*/  STL [R1+0x1d0], R10 ;  /* 0x0001d00a01007387 */ /* 0x0043e80000100800 */
        /* <DEDUP_REMOVED lines=13> */
[----:B-1----:R-:W3:Y:S04]  /*12150*/  LDL.LU.64 R6, [R1+0x248] ;  /* 0x0002480001067983 */ /* 0x002ee80000300a00 */
[----:B------:R-:W3:Y:S01]  /*12160*/  LDL.LU.64 R20, [R1+0x240] ;  /* 0x0002400001147983 */ /* 0x000ee20000300a00 */
        /* <DEDUP_REMOVED lines=10> */
[----:B------:R1:W-:Y:S01]  /*12210*/  STL [R1+0x200], R152 ;  /* 0x0002009801007387 */ /* 0x0003e20000100800 */
[----:B------:R-:W-:-:S03]  /*12220*/  IMAD.MOV.U32 R22, RZ, RZ, R153 ;  /* 0x000000ffff167224 */ /* 0x000fc600078e0099 */
[----:B-1----:R-:W4:Y:S04]  /*12230*/  LDL.LU.64 R18, [R1+0x450] ;  /* 0x0004500001127983 */ /* 0x002f280000300a00 */
[----:B------:R-:W-:Y:S04]  /*12240*/  STL [R1+0x208], R156 ;  /* 0x0002089c01007387 */ /* 0x000fe80000100800 */
[----:B------:R1:W-:Y:S04]  /*12250*/  STL [R1+0x1fc], R22 ;  /* 0x0001fc1601007387 */ /* 0x0003e80000100800 */
[----:B------:R-:W4:Y:S01]  /*12260*/  LDL.LU.64 R152, [R1+0x418] ;  /* 0x0004180001987983 */ /* 0x000f220000300a00 */
[----:B-1----:R-:W-:-:S03]  /*12270*/  IMAD.MOV.U32 R22, RZ, RZ, R157 ;  /* 0x000000ffff167224 */ /* 0x002fc600078e009d */
[----:B------:R-:W-:Y:S04]  /*12280*/  STL [R1+0x210], R16 ;  /* 0x0002101001007387 */ /* 0x000fe80000100800 */
[----:B------:R1:W-:Y:S04]  /*12290*/  STL [R1+0x204], R22 ;  /* 0x0002041601007387 */ /* 0x0003e80000100800 */
[----:B------:R-:W4:Y:S01]  /*122a0*/  LDL.LU.64 R156, [R1+0x3d8] ;  /* 0x0003d800019c7983 */ /* 0x000f220000300a00 */
[----:B-1----:R-:W-:-:S03]  /*122b0*/  IMAD.MOV.U32 R22, RZ, RZ, R17 ;  /* 0x000000ffff167224 */ /* 0x002fc600078e0011 */
        /* <DEDUP_REMOVED lines=17> */
[----:B------:R-:W-:Y:S04]  /*123d0*/  STL [R1+0x22c], R22 ;  /* 0x00022c1601007387 */ /* 0x000fe80000100800 */
[----:B------:R1:W-:Y:S04]  /*123e0*/  STL [R1+0x238], R6 ;  /* 0x0002380601007387 */ /* 0x0003e80000100800 */
[----:B------:R1:W-:Y:S02]  /*123f0*/  STL [R1+0x240], R20 ;  /* 0x0002401401007387 */ /* 0x0003e40000100800 */
[----:B-1----:R-:W-:-:S05]  /*12400*/  IMAD.MOV.U32 R6, RZ, RZ, R7 ;  /* 0x000000ffff067224 */ /* 0x002fca00078e0007 */
[----:B------:R1:W-:Y:S01]  /*12410*/  STL [R1+0x234], R6 ;  /* 0x0002340601007387 */ /* 0x0003e20000100800 */
[----:B------:R-:W-:-:S03]  /*12420*/  IMAD.MOV.U32 R20, RZ, RZ, R21 ;  /* 0x000000ffff147224 */ /* 0x000fc600078e0015 */
[----:B-1----:R-:W3:Y:S04]  /*12430*/  LDL.LU.64 R6, [R1+0x478] ;  /* 0x0004780001067983 */ /* 0x002ee80000300a00 */
[----:B----4-:R-:W-:Y:S04]  /*12440*/  STL [R1+0x248], R4 ;  /* 0x0002480401007387 */ /* 0x010fe80000100800 */
[----:B------:R1:W-:Y:S02]  /*12450*/  STL [R1+0x23c], R20 ;  /* 0x00023c1401007387 */ /* 0x0003e40000100800 */
[----:B-1----:R-:W-:-:S02]  /*12460*/  IMAD.MOV.U32 R20, RZ, RZ, R5 ;  /* 0x000000ffff147224 */ /* 0x002fc400078e0005 */
[----:B------:R-:W4:Y:S04]  /*12470*/  LDL.LU.64 R4, [R1+0x448] ;  /* 0x0004480001047983 */ /* 0x000f280000300a00 */
[----:B------:R-:W-:Y:S04]  /*12480*/  STL [R1+0x244], R20 ;  /* 0x0002441401007387 */ /* 0x000fe80000100800 */
[----:B------:R1:W-:Y:S04]  /*12490*/  STL [R1+0x250], R2 ;  /* 0x0002500201007387 */ /* 0x0003e80000100800 */
[----:B------:R1:W-:Y:S02]  /*124a0*/  STL [R1+0x258], R18 ;  /* 0x0002581201007387 */ /* 0x0003e40000100800 */
[----:B-1----:R-:W-:-:S05]  /*124b0*/  IMAD.MOV.U32 R2, RZ, RZ, R3 ;  /* 0x000000ffff027224 */ /* 0x002fca00078e0003 */
[----:B------:R1:W-:Y:S01]  /*124c0*/  STL [R1+0x24c], R2 ;  /* 0x00024c0201007387 */ /* 0x0003e20000100800 */
[----:B------:R-:W-:-:S03]  /*124d0*/  IMAD.MOV.U32 R18, RZ, RZ, R19 ;  /* 0x000000ffff127224 */ /* 0x000fc600078e0013 */
[----:B-1----:R-:W4:Y:S04]  /*124e0*/  LDL.LU.64 R2, [R1+0x410] ;  /* 0x0004100001027983 */ /* 0x002f280000300a00 */
[----:B------:R-:W-:Y:S04]  /*124f0*/  STL [R1+0x260], R152 ;  /* 0x0002609801007387 */ /* 0x000fe80000100800 */
[----:B------:R1:W-:Y:S02]  /*12500*/  STL [R1+0x254], R18 ;  /* 0x0002541201007387 */ /* 0x0003e40000100800 */
[----:B-1----:R-:W-:-:S02]  /*12510*/  IMAD.MOV.U32 R18, RZ, RZ, R153 ;  /* 0x000000ffff127224 */ /* 0x002fc400078e0099 */
[----:B------:R-:W4:Y:S04]  /*12520*/  LDL.LU.64 R152, [R1+0x3d0] ;  /* 0x0003d00001987983 */ /* 0x000f280000300a00 */
[----:B------:R1:W-:Y:S04]  /*12530*/  STL [R1+0x25c], R18 ;  /* 0x00025c1201007387 */ /* 0x0003e80000100800 */
[----:B------:R1:W-:Y:S02]  /*12540*/  STL [R1+0x268], R156 ;  /* 0x0002689c01007387 */ /* 0x0003e40000100800 */
[----:B-1----:R-:W-:-:S02]  /*12550*/  IMAD.MOV.U32 R18, RZ, RZ, R157 ;  /* 0x000000ffff127224 */ /* 0x002fc400078e009d */
[----:B------:R1:W-:Y:S04]  /*12560*/  STL [R1+0x270], R16 ;  /* 0x0002701001007387 */ /* 0x0003e80000100800 */
[----:B------:R-:W-:Y:S04]  /*12570*/  STL [R1+0x264], R18 ;  /* 0x0002641201007387 */ /* 0x000fe80000100800 */
[----:B------:R-:W4:Y:S01]  /*12580*/  LDL.LU.64 R156, [R1+0x390] ;  /* 0x00039000019c7983 */ /* 0x000f220000300a00 */
[----:B------:R-:W-:Y:S02]  /*12590*/  IMAD.MOV.U32 R229, RZ, RZ, R230 ;  /* 0x000000ffffe57224 */ /* 0x000fe400078e00e6 */
[----:B------:R-:W-:-:S02]  /*125a0*/  IMAD.MOV.U32 R228, RZ, RZ, R231 ;  /* 0x000000ffffe47224 */ /* 0x000fc400078e00e7 */
[----:B-1----:R-:W-:Y:S02]  /*125b0*/  IMAD.MOV.U32 R16, RZ, RZ, R17 ;  /* 0x000000ffff107224 */ /* 0x002fe400078e0011 */
[----:B------:R-:W-:Y:S02]  /*125c0*/  IMAD.MOV.U32 R231, RZ, RZ, R232 ;  /* 0x000000ffffe77224 */ /* 0x000fe400078e00e8 */
[----:B------:R-:W-:Y:S02]  /*125d0*/  IMAD.MOV.U32 R230, RZ, RZ, R233 ;  /* 0x000000ffffe67224 */ /* 0x000fe400078e00e9 */
[----:B------:R-:W-:Y:S02]  /*125e0*/  IMAD.MOV.U32 R233, RZ, RZ, R234 ;  /* 0x000000ffffe97224 */ /* 0x000fe400078e00ea */
[----:B------:R-:W-:Y:S02]  /*125f0*/  IMAD.MOV.U32 R232, RZ, RZ, R235 ;  /* 0x000000ffffe87224 */ /* 0x000fe400078e00eb */
[----:B------:R-:W-:-:S02]  /*12600*/  IMAD.MOV.U32 R235, RZ, RZ, R236 ;  /* 0x000000ffffeb7224 */ /* 0x000fc400078e00ec */
[----:B------:R-:W-:Y:S02]  /*12610*/  IMAD.MOV.U32 R234, RZ, RZ, R237 ;  /* 0x000000ffffea7224 */ /* 0x000fe400078e00ed */
[----:B------:R-:W-:Y:S02]  /*12620*/  IMAD.MOV.U32 R237, RZ, RZ, R158 ;  /* 0x000000ffffed7224 */ /* 0x000fe400078e009e */
[----:B------:R-:W-:Y:S01]  /*12630*/  IMAD.MOV.U32 R236, RZ, RZ, R159 ;  /* 0x000000ffffec7224 */ /* 0x000fe200078e009f */
[----:B------:R1:W-:Y:S04]  /*12640*/  STL [R1+0x278], R14 ;  /* 0x0002780e01007387 */ /* 0x0003e80000100800 */
[----:B------:R-:W-:Y:S04]  /*12650*/  STL [R1+0x26c], R16 ;  /* 0x00026c1001007387 */ /* 0x000fe80000100800 */
[----:B------:R-:W4:Y:S01]  /*12660*/  LDL.LU.64 R158, [R1+0x370] ;  /* 0x00037000019e7983 */ /* 0x000f220000300a00 */
[----:B-1----:R-:W-:-:S05]  /*12670*/  IMAD.MOV.U32 R14, RZ, RZ, R15 ;  /* 0x000000ffff0e7224 */ /* 0x002fca00078e000f */
[----:B------:R-:W-:Y:S04]  /*12680*/  STL [R1+0x274], R14 ;  /* 0x0002740e01007387 */ /* 0x000fe80000100800 */
[----:B--2---:R1:W-:Y:S04]  /*12690*/  STL [R1+0x280], R12 ;  /* 0x0002800c01007387 */ /* 0x0043e80000100800 */
[----:B------:R-:W2:Y:S01]  /*126a0*/  LDL.LU.64 R90, [R1+0x4d0] ;  /* 0x0004d000015a7983 */ /* 0x000ea20000300a00 */
[----:B-1----:R-:W-:-:S05]  /*126b0*/  IMAD.MOV.U32 R12, RZ, RZ, R13 ;  /* 0x000000ffff0c7224 */ /* 0x002fca00078e000d */
[----:B------:R-:W-:Y:S04]  /*126c0*/  STL [R1+0x27c], R12 ;  /* 0x00027c0c01007387 */ /* 0x000fe80000100800 */
[----:B------:R1:W-:Y:S04]  /*126d0*/  STL [R1+0x288], R10 ;  /* 0x0002880a01007387 */ /* 0x0003e80000100800 */
[----:B------:R-:W2:Y:S01]  /*126e0*/  LDL.LU.64 R88, [R1+0x4b8] ;  /* 0x0004b80001587983 */ /* 0x000ea20000300a00 */
[----:B-1----:R-:W-:-:S05]  /*126f0*/  IMAD.MOV.U32 R10, RZ, RZ, R11 ;  /* 0x000000ffff0a7224 */ /* 0x002fca00078e000b */
[----:B------:R-:W-:Y:S04]  /*12700*/  STL [R1+0x284], R10 ;  /* 0x0002840a01007387 */ /* 0x000fe80000100800 */
[----:B---3--:R1:W-:Y:S04]  /*12710*/  STL [R1+0x290], R8 ;  /* 0x0002900801007387 */ /* 0x0083e80000100800 */
[----:B------:R-:W3:Y:S04]  /*12720*/  LDL.LU.64 R22, [R1+0x498] ;  /* 0x0004980001167983 */ /* 0x000ee80000300a00 */
[----:B------:R-:W3:Y:S01]  /*12730*/  LDL.LU.64 R20, [R1+0x470] ;  /* 0x0004700001147983 */ /* 0x000ee20000300a00 */
[----:B-1----:R-:W-:-:S05]  /*12740*/  IMAD.MOV.U32 R8, RZ, RZ, R9 ;  /* 0x000000ffff087224 */ /* 0x002fca00078e0009 */
[----:B------:R-:W-:Y:S04]  /*12750*/  STL [R1+0x28c], R8 ;  /* 0x00028c0801007387 */ /* 0x000fe80000100800 */
[----:B------:R1:W-:Y:S04]  /*12760*/  STL [R1+0x298], R6 ;  /* 0x0002980601007387 */ /* 0x0003e80000100800 */
[----:B------:R-:W3:Y:S04]  /*12770*/  LDL.LU.64 R18, [R1+0x440] ;  /* 0x0004400001127983 */ /* 0x000ee80000300a00 */
[----:B------:R-:W3:Y:S01]  /*12780*/  LDL.LU.64 R16, [R1+0x408] ;  /* 0x0004080001107983 */ /* 0x000ee20000300a00 */
[----:B-1----:R-:W-:-:S05]  /*12790*/  IMAD.MOV.U32 R6, RZ, RZ, R7 ;  /* 0x000000ffff067224 */ /* 0x002fca00078e0007 */
[----:B------:R-:W-:Y:S04]  /*127a0*/  STL [R1+0x294], R6 ;  /* 0x0002940601007387 */ /* 0x000fe80000100800 */
[----:B----4-:R1:W-:Y:S04]  /*127b0*/  STL [R1+0x2a0], R4 ;  /* 0x0002a00401007387 */ /* 0x0103e80000100800 */
[----:B------:R-:W4:Y:S04]  /*127c0*/  LDL.LU.64 R14, [R1+0x3c8] ;  /* 0x0003c800010e7983 */ /* 0x000f280000300a00 */
[----:B------:R-:W4:Y:S01]  /*127d0*/  LDL.LU.64 R12, [R1+0x388] ;  /* 0x00038800010c7983 */ /* 0x000f220000300a00 */
[----:B-1----:R-:W-:-:S05]  /*127e0*/  IMAD.MOV.U32 R4, RZ, RZ, R5 ;  /* 0x000000ffff047224 */ /* 0x002fca00078e0005 */
[----:B------:R-:W-:Y:S04]  /*127f0*/  STL [R1+0x29c], R4 ;  /* 0x00029c0401007387 */ /* 0x000fe80000100800 */
[----:B------:R1:W-:Y:S04]  /*12800*/  STL [R1+0x2a8], R2 ;  /* 0x0002a80201007387 */ /* 0x0003e80000100800 */
[----:B------:R-:W4:Y:S04]  /*12810*/  LDL.LU.64 R10, [R1+0x4d8] ;  /* 0x0004d800010a7983 */ /* 0x000f280000300a00 */
[----:B------:R-:W4:Y:S01]  /*12820*/  LDL.LU.64 R8, [R1+0x4c8] ;  /* 0x0004c80001087983 */ /* 0x000f220000300a00 */
[----:B-1----:R-:W-:-:S05]  /*12830*/  IMAD.MOV.U32 R2, RZ, RZ, R3 ;  /* 0x000000ffff027224 */ /* 0x002fca00078e0003 */
[----:B------:R1:W-:Y:S04]  /*12840*/  STL [R1+0x2a4], R2 ;  /* 0x0002a40201007387 */ /* 0x0003e80000100800 */
[----:B------:R1:W-:Y:S04]  /*12850*/  STL [R1+0x2b0], R152 ;  /* 0x0002b09801007387 */ /* 0x0003e80000100800 */
[----:B------:R-:W4:Y:S01]  /*12860*/  LDL.LU.64 R6, [R1+0x4b0] ;  /* 0x0004b00001067983 */ /* 0x000f220000300a00 */
[----:B-1----:R-:W-:-:S03]  /*12870*/  IMAD.MOV.U32 R2, RZ, RZ, R153 ;  /* 0x000000ffff027224 */ /* 0x002fc600078e0099 */
[----:B------:R-:W4:Y:S04]  /*12880*/  LDL.LU.64 R4, [R1+0x490] ;  /* 0x0004900001047983 */ /* 0x000f280000300a00 */
[----:B------:R1:W-:Y:S04]  /*12890*/  STL [R1+0x2ac], R2 ;  /* 0x0002ac0201007387 */ /* 0x0003e80000100800 */
[----:B------:R1:W-:Y:S04]  /*128a0*/  STL [R1+0x2b8], R156 ;  /* 0x0002b89c01007387 */ /* 0x0003e80000100800 */
[----:B------:R-:W4:Y:S01]  /*128b0*/  LDL.LU.64 R152, [R1+0x468] ;  /* 0x0004680001987983 */ /* 0x000f220000300a00 */
[----:B-1----:R-:W-:-:S02]  /*128c0*/  IMAD.MOV.U32 R2, RZ, RZ, R157 ;  /* 0x000000ffff027224 */ /* 0x002fc400078e009d */
[----:B------:R-:W-:Y:S01]  /*128d0*/  IMAD.MOV.U32 R126, RZ, RZ, R151 ;  /* 0x000000ffff7e7224 */ /* 0x000fe200078e0097 */
[----:B------:R-:W4:Y:S04]  /*128e0*/  LDL.LU.64 R156, [R1+0x438] ;  /* 0x00043800019c7983 */ /* 0x000f280000300a00 */
[----:B------:R1:W-:Y:S01]  /*128f0*/  STL [R1+0x2b4], R2 ;  /* 0x0002b40201007387 */ /* 0x0003e20000100800 */
[----:B------:R-:W-:-:S03]  /*12900*/  IMAD.MOV.U32 R151, RZ, RZ, R159 ;  /* 0x000000ffff977224 */ /* 0x000fc600078e009f */
[----:B------:R2:W-:Y:S04]  /*12910*/  STL [R1+0x2c0], R158 ;  /* 0x0002c09e01007387 */ /* 0x0005e80000100800 */
[----:B-1----:R-:W4:Y:S04]  /*12920*/  LDL.LU.64 R2, [R1+0x400] ;  /* 0x0004000001027983 */ /* 0x002f280000300a00 */
[----:B--2---:R-:W-:Y:S04]  /*12930*/  STL [R1+0x2c8], R90 ;  /* 0x0002c85a01007387 */ /* 0x004fe80000100800 */
[----:B------:R1:W-:Y:S04]  /*12940*/  STL [R1+0x2bc], R151 ;  /* 0x0002bc9701007387 */ /* 0x0003e80000100800 */
[----:B------:R-:W2:Y:S01]  /*12950*/  LDL.LU.64 R158, [R1+0x3c0] ;  /* 0x0003c000019e7983 */ /* 0x000ea20000300a00 */
[----:B-1----:R-:W-:-:S03]  /*12960*/  IMAD.MOV.U32 R151, RZ, RZ, R91 ;  /* 0x000000ffff977224 */ /* 0x002fc600078e005b */
[----:B------:R1:W5:Y:S04]  /*12970*/  LDL.LU.64 R90, [R1+0x690] ;  /* 0x00069000015a7983 */ /* 0x0003680000300a00 */
[----:B------:R-:W-:Y:S04]  /*12980*/  STL [R1+0x2d0], R88 ;  /* 0x0002d05801007387 */ /* 0x000fe80000100800 */
[----:B------:R1:W-:Y:S02]  /*12990*/  STL [R1+0x2c4], R151 ;  /* 0x0002c49701007387 */ /* 0x0003e40000100800 */
[----:B-1----:R-:W-:-:S02]  /*129a0*/  IMAD.MOV.U32 R151, RZ, RZ, R89 ;  /* 0x000000ffff977224 */ /* 0x002fc400078e0059 */
[----:B------:R1:W5:Y:S04]  /*129b0*/  LDL.LU.64 R88, [R1+0x688] ;  /* 0x0006880001587983 */ /* 0x0003680000300a00 */
[----:B---3--:R-:W-:Y:S04]  /*129c0*/  STL [R1+0x2d8], R22 ;  /* 0x0002d81601007387 */ /* 0x008fe80000100800 */
[----:B------:R3:W-:Y:S02]  /*129d0*/  STL [R1+0x2cc], R151 ;  /* 0x0002cc9701007387 */ /* 0x0007e40000100800 */
[----:B---3--:R-:W-:-:S02]  /*129e0*/  IMAD.MOV.U32 R151, RZ, RZ, R23 ;  /* 0x000000ffff977224 */ /* 0x008fc400078e0017 */
[----:B------:R1:W5:Y:S04]  /*129f0*/  LDL.LU.64 R22, [R1+0x680] ;  /* 0x0006800001167983 */ /* 0x0003680000300a00 */
[----:B------:R-:W-:Y:S04]  /*12a00*/  STL [R1+0x2e0], R20 ;  /* 0x0002e01401007387 */ /* 0x000fe80000100800 */
        /* <DEDUP_REMOVED lines=11> */
[----:B----4-:R-:W-:Y:S04]  /*12ac0*/  STL [R1+0x2f8], R14 ;  /* 0x0002f80e01007387 */ /* 0x010fe80000100800 */
        /* <DEDUP_REMOVED lines=26> */
[----:B------:R-:W3:Y:S04]  /*12c70*/  LDL.LU.64 R152, [R1+0x630] ;  /* 0x0006300001987983 */ /* 0x000ee80000300a00 */
[----:B------:R-:W-:Y:S04]  /*12c80*/  STL [R1+0x330], R156 ;  /* 0x0003309c01007387 */ /* 0x000fe80000100800 */
[----:B------:R4:W-:Y:S02]  /*12c90*/  STL [R1+0x324], R151 ;  /* 0x0003249701007387 */ /* 0x0009e40000100800 */
[----:B----4-:R-:W-:-:S02]  /*12ca0*/  IMAD.MOV.U32 R151, RZ, RZ, R157 ;  /* 0x000000ffff977224 */ /* 0x010fc400078e009d */
[----:B------:R1:W5:Y:S04]  /*12cb0*/  LDL.LU.64 R156, [R1+0x628] ;  /* 0x00062800019c7983 */ /* 0x0003680000300a00 */
[----:B------:R-:W-:Y:S04]  /*12cc0*/  STL [R1+0x338], R2 ;  /* 0x0003380201007387 */ /* 0x000fe80000100800 */
[----:B------:R4:W-:Y:S02]  /*12cd0*/  STL [R1+0x32c], R151 ;  /* 0x00032c9701007387 */ /* 0x0009e40000100800 */
[----:B----4-:R-:W-:-:S02]  /*12ce0*/  IMAD.MOV.U32 R151, RZ, RZ, R3 ;  /* 0x000000ffff977224 */ /* 0x010fc400078e0003 */
[----:B------:R1:W5:Y:S04]  /*12cf0*/  LDL.LU.64 R2, [R1+0x620] ;  /* 0x0006200001027983 */ /* 0x0003680000300a00 */
[----:B--2---:R-:W-:Y:S04]  /*12d00*/  STL [R1+0x340], R158 ;  /* 0x0003409e01007387 */ /* 0x004fe80000100800 */
[----:B------:R2:W-:Y:S02]  /*12d10*/  STL [R1+0x334], R151 ;  /* 0x0003349701007387 */ /* 0x0005e40000100800 */
[----:B--2---:R-:W-:-:S05]  /*12d20*/  IMAD.MOV.U32 R151, RZ, RZ, R159 ;  /* 0x000000ffff977224 */ /* 0x004fca00078e009f */
[----:B------:R-:W-:Y:S01]  /*12d30*/  STL [R1+0x33c], R151 ;  /* 0x00033c9701007387 */ /* 0x000fe20000100800 */
[----:B------:R-:W-:Y:S02]  /*12d40*/  IMAD.MOV.U32 R136, RZ, RZ, R138 ;  /* 0x000000ffff887224 */ /* 0x000fe400078e008a */
[----:B------:R-:W-:Y:S02]  /*12d50*/  IMAD.MOV.U32 R138, RZ, RZ, R140 ;  /* 0x000000ffff8a7224 */ /* 0x000fe400078e008c */
[----:B------:R-:W-:Y:S02]  /*12d60*/  IMAD.MOV.U32 R140, RZ, RZ, R142 ;  /* 0x000000ffff8c7224 */ /* 0x000fe400078e008e */
[----:B------:R-:W-:Y:S02]  /*12d70*/  IMAD.MOV.U32 R142, RZ, RZ, R144 ;  /* 0x000000ffff8e7224 */ /* 0x000fe400078e0090 */
[----:B------:R-:W-:Y:S02]  /*12d80*/  IMAD.MOV.U32 R144, RZ, RZ, R146 ;  /* 0x000000ffff907224 */ /* 0x000fe400078e0092 */
[----:B------:R-:W-:Y:S01]  /*12d90*/  IMAD.MOV.U32 R146, RZ, RZ, R204 ;  /* 0x000000ffff927224 */ /* 0x000fe200078e00cc */
[----:B------:R-:W-:Y:S01]  /*12da0*/  CS2R R24, SRZ ;  /* 0x0000000000187805 */ /* 0x000fe2000001ff00 */
[----:B------:R-:W-:Y:S01]  /*12db0*/  IMAD.MOV.U32 R204, RZ, RZ, R212 ;  /* 0x000000ffffcc7224 */ /* 0x000fe200078e00d4 */
[----:B------:R-:W-:Y:S01]  /*12dc0*/  CS2R R26, SRZ ;  /* 0x00000000001a7805 */ /* 0x000fe2000001ff00 */
[----:B------:R-:W-:Y:S01]  /*12dd0*/  IMAD.MOV.U32 R212, RZ, RZ, R222 ;  /* 0x000000ffffd47224 */ /* 0x000fe200078e00de */
        /* <DEDUP_REMOVED lines=28> */
[----:B------:R-:W-:Y:S01]  /*12fa0*/  CS2R R86, SRZ ;  /* 0x0000000000567805 */ /* 0x000fe2000001ff00 */
[----:B------:R-:W-:Y:S01]  /*12fb0*/  UIADD3 UR8, UR8, -0x100, URZ ;  /* 0xffffff0008087890 */ /* 0x000fe2000fffe03f */
[----:B------:R-:W-:Y:S01]  /*12fc0*/  UMOV UR9, 0x1 ;  /* 0x0000000100097882 */ /* 0x000fe20000000000 */
[----:B------:R-:W-:Y:S01]  /*12fd0*/  UMOV UR10, 0xffffffff ;  /* 0xffffffff000a7882 */ /* 0x000fe20000000000 */
[----:B------:R-:W-:Y:S01]  /*12fe0*/  UMOV UR4, URZ ;  /* 0x0000003f00047c82 */ /* 0x000fe20008000000 */
[----:B---3--:R-:W-:-:S04]  /*12ff0*/  SHF.R.S32.HI R56, RZ, 0x1f, R153 ;  /* 0x0000001fff387819 */ /* 0x008fc80000011499 */
[----:B------:R-:W-:-:S04]  /*13000*/  LEA.HI R56, R56, R153, RZ, 0x7 ;  /* 0x0000009938387211 */ /* 0x000fc800078f38ff */
[----:B------:R-:W-:-:S05]  /*13010*/  SHF.R.S32.HI R158, RZ, 0x7, R56 ;  /* 0x00000007ff9e7819 */ /* 0x000fca0000011438 */
[----:B------:R2:W-:Y:S02]  /*13020*/  STL [R1+0x344], R158 ;  /* 0x0003449e01007387 */ /* 0x0005e40000100800 */
[----:B--2---:R-:W-:-:S05]  /*13030*/  VIADD R158, R158, 0xfffffffe ;  /* 0xfffffffe9e9e7836 */ /* 0x004fca0000000000 */
[----:B------:R1:W-:Y:S01]  /*13040*/  STL [R1+0x348], R158 ;  /* 0x0003489e01007387 */ /* 0x0003e20000100800 */
[----:B------:R-:W-:Y:S02]  /*13050*/  SHF.R.S32.HI R151, RZ, 0x1f, R152 ;  /* 0x0000001fff977819 */ /* 0x000fe40000011498 */
[----:B------:R-:W-:Y:S02]  /*13060*/  SHF.R.S32.HI R153, RZ, 0x1f, R154 ;  /* 0x0000001fff997819 */ /* 0x000fe4000001149a */
[----:B------:R-:W-:Y:S02]  /*13070*/  CS2R R56, SRZ ;  /* 0x0000000000387805 */ /* 0x000fe4000001ff00 */
[C---:B------:R-:W-:Y:S01]  /*13080*/  SHF.L.U64.HI R151, R152.reuse, 0x2, R151 ;  /* 0x0000000298977819 */ /* 0x040fe20000010297 */
[----:B------:R-:W-:Y:S01]  /*13090*/  IMAD.SHL.U32 R152, R152, 0x4, RZ ;  /* 0x0000000498987824 */ /* 0x000fe200078e00ff */
[C---:B------:R-:W-:Y:S01]  /*130a0*/  SHF.L.U64.HI R153, R154.reuse, 0x2, R153 ;  /* 0x000000029a997819 */ /* 0x040fe20000010299 */
[----:B-1----:R-:W-:-:S07]  /*130b0*/  IMAD.SHL.U32 R154, R154, 0x4, RZ ;  /* 0x000000049a9a7824 */ /* 0x002fce00078e00ff */
.L_x_1:
[----:B------:R-:W-:Y:S01]  /*130c0*/  UIADD3 UR10, UR10, 0x1, URZ ;  /* 0x000000010a0a7890 */ /* 0x000fe2000fffe03f */
[----:B------:R-:W-:-:S04]  /*130d0*/  DEPBAR.LE SB0, 0x2 ;  /* 0x000080800000791a */ /* 0x000fc80000000000 */
[----:B------:R-:W-:Y:S01]  /*130e0*/  BAR.SYNC.DEFER_BLOCKING 0x0 ;  /* 0x0000000000007b1d */ /* 0x000fe20000010000 */
[----:B------:R-:W-:-:S04]  /*130f0*/  UISETP.GT.AND UP0, UPT, UR10, 0x2, UPT ;  /* 0x000000020a00788c */ /* 0x000fc8000bf04270 */
[----:B------:R-:W-:Y:S01]  /*13100*/  USEL UR10, UR10, URZ, !UP0 ;  /* 0x0000003f0a0a7287 */ /* 0x000fe2000c000000 */
[----:B------:R-:W2:Y:S03]  /*13110*/  LDL R159, [R1+0x348] ;  /* 0x00034800019f7983 */ /* 0x000ea60000100800 */
[----:B------:R-:W-:Y:S01]  /*13120*/  ULEA UR5, UR10, UR7, 0xf ;  /* 0x000000070a057291 */ /* 0x000fe2000f8e783f */
[-C--:B-----5:R-:W-:Y:S01]  /*13130*/  IADD3 R5, P3, R5, R152.reuse, RZ ;  /* 0x0000009805057210 */ /* 0x0a0fe20007f7e0ff */
[----:B------:R-:W-:Y:S01]  /*13140*/  ULEA UR6, UR10, UR7, 0x10 ;  /* 0x000000070a067291 */ /* 0x000fe2000f8e803f */
[-C--:B------:R-:W-:Y:S01]  /*13150*/  IADD3 R7, P4, R7, R152.reuse, RZ ;  /* 0x0000009807077210 */ /* 0x080fe20007f9e0ff */
[----:B------:R-:W-:Y:S01]  /*13160*/  UIADD3 UR5, UR5, 0x30000, URZ ;  /* 0x0003000005057890 */ /* 0x000fe2000fffe03f */
[----:B------:R1:W-:Y:S01]  /*13170*/  STL [R1+0x63c], R236 ;  /* 0x00063cec01007387 */ /* 0x0003e20000100800 */
[----:B------:R-:W-:Y:S01]  /*13180*/  USHF.R.U32.HI UR6, URZ, 0x4, UR6 ;  /* 0x000000043f067899 */ /* 0x000fe20008011606 */
[--C-:B------:R-:W-:Y:S01]  /*13190*/  IMAD.X R6, R6, 0x1, R151.reuse, P3 ;  /* 0x0000000106067824 */ /* 0x100fe200018e0697 */
[----:B------:R-:W-:Y:S01]  /*131a0*/  USHF.R.U32.HI UR5, URZ, 0x4, UR5 ;  /* 0x000000043f057899 */ /* 0x000fe20008011605 */
[----:B------:R-:W-:Y:S01]  /*131b0*/  STL [R1+0x638], R252 ;  /* 0x000638fc01007387 */ /* 0x000fe20000100800 */
[----:B------:R-:W-:Y:S01]  /*131c0*/  USGXT.U32 UR14, UR6, 0xe ;  /* 0x0000000e060e789a */ /* 0x000fe20008000000 */
[--C-:B------:R-:W-:Y:S01]  /*131d0*/  IMAD.X R8, R8, 0x1, R151.reuse, P4 ;  /* 0x0000000108087824 */ /* 0x100fe200020e0697 */
[----:B------:R-:W-:Y:S01]  /*131e0*/  USGXT.U32 UR12, UR5, 0xe ;  /* 0x0000000e050c789a */ /* 0x000fe20008000000 */
[----:B------:R-:W-:Y:S01]  /*131f0*/  STL [R1+0x624], R157 ;  /* 0x0006249d01007387 */ /* 0x000fe20000100800 */
[----:B------:R-:W-:Y:S01]  /*13200*/  UMOV UR15, 0x40000040 ;  /* 0x40000040000f7882 */ /* 0x000fe20000000000 */
[----:B------:R-:W-:Y:S01]  /*13210*/  WARPGROUP.ARRIVE ;  /* 0x00000000000079c5 */ /* 0x000fe20000000000 */
[----:B------:R-:W-:Y:S01]  /*13220*/  UMOV UR13, 0x40000040 ;  /* 0x40000040000d7882 */ /* 0x000fe20000000000 */
[----:B------:R-:W-:Y:S01]  /*13230*/  UMOV UR5, URZ ;  /* 0x0000003f00057c82 */ /* 0x000fe20008000000 */
[----:B------:R-:W-:Y:S01]  /*13240*/  UMOV UR6, URZ ;  /* 0x0000003f00067c82 */ /* 0x000fe20008000000 */
[----:B------:R-:W-:Y:S01]  /*13250*/  UIADD3 UR9, UR9, 0x1, URZ ;  /* 0x0000000109097890 */ /* 0x000fe2000fffe03f */
[----:B------:R-:W-:Y:S01]  /*13260*/  STL [R1+0x620], R156 ;  /* 0x0006209c01007387 */ /* 0x000fe20000100800 */
[----:B------:R-:W-:Y:S01]  /*13270*/  HGMMA.64x128x8.F32.TF32 R24, gdesc[UR12], R24 ;  /* 0x05e000000c1879f0 */ /* 0x000fe20008702818 */
[----:B------:R-:W-:Y:S01]  /*13280*/  UIADD3 UR14, UP1, UR14, 0x2, URZ ;  /* 0x000000020e0e7890 */ /* 0x000fe2000ff3e03f */
[-C--:B------:R-:W-:Y:S01]  /*13290*/  IADD3 R100, P3, R100, R152.reuse, RZ ;  /* 0x0000009864647210 */ /* 0x080fe20007f7e0ff */
[----:B------:R-:W-:Y:S01]  /*132a0*/  UIADD3 UR12, UP0, UR12, 0x2, URZ ;  /* 0x000000020c0c7890 */ /* 0x000fe2000ff1e03f */
[----:B------:R-:W-:Y:S01]  /*132b0*/  STL [R1+0x61c], R2 ;  /* 0x00061c0201007387 */ /* 0x000fe20000100800 */
[----:B------:R-:W-:Y:S01]  /*132c0*/  UIADD3.X UR15, UR6, 0x40000040, URZ, UP1, !UPT ;  /* 0x40000040060f7890 */ /* 0x000fe20008ffe43f */
[----:B------:R-:W-:Y:S01]  /*132d0*/  IADD3 R102, P4, R102, R152, RZ ;  /* 0x0000009866667210 */ /* 0x000fe20007f9e0ff */
[----:B------:R-:W-:Y:S01]  /*132e0*/  UIADD3.X UR13, UR5, 0x40000040, URZ, UP0, !UPT ;  /* 0x40000040050d7890 */ /* 0x000fe200087fe43f */
[----:B------:R3:W-:Y:S01]  /*132f0*/  STL [R1+0x628], R0 ;  /* 0x0006280001007387 */ /* 0x0007e20000100800 */
[----:B------:R-:W-:Y:S01]  /*13300*/  UIADD3.64 UR22, UR14, 0x2, URZ ;  /* 0x000000020e167897 */ /* 0x000fe2000fffe03f */
[--C-:B------:R-:W-:Y:S01]  /*13310*/  IMAD.X R101, R101, 0x1, R151.reuse, P3 ;  /* 0x0000000165657824 */ /* 0x100fe200018e0697 */
[----:B------:R-:W-:Y:S01]  /*13320*/  UIADD3.64 UR20, UR12, 0x2, URZ ;  /* 0x000000020c147897 */ /* 0x000fe2000fffe03f */
[----:B------:R4:W-:Y:S01]  /*13330*/  STL [R1+0x630], R5 ;  /* 0x0006300501007387 */ /* 0x0009e20000100800 */
[----:B------:R-:W-:Y:S01]  /*13340*/  UISETP.GT.AND UP0, UPT, UR9, 0x2, UPT ;  /* 0x000000020900788c */ /* 0x000fe2000bf04270 */
[----:B------:R-:W-:Y:S01]  /*13350*/  IMAD.X R103, R103, 0x1, R151, P4 ;  /* 0x0000000167677824 */ /* 0x000fe200020e0697 */
[----:B------:R-:W-:Y:S01]  /*13360*/  UIMAD UR5, UR4, -0x80, UR8 ;  /* 0xffffff80040578a4 */ /* 0x000fe2000f8e0208 */
[----:B------:R4:W-:Y:S01]  /*13370*/  STL [R1+0x62c], R6 ;  /* 0x00062c0601007387 */ /* 0x0009e20000100800 */
[----:B------:R-:W-:-:S03]  /*13380*/  USEL UR9, UR9, URZ, !UP0 ;  /* 0x0000003f09097287 */ /* 0x000fc6000c000000 */
[----:B------:R4:W-:Y:S01]  /*13390*/  STL [R1+0x634], R8 ;  /* 0x0006340801007387 */ /* 0x0009e20000100800 */
[----:B------:R-:W-:Y:S01]  /*133a0*/  ULEA UR6, UR9, UR7, 0xf ;  /* 0x0000000709067291 */ /* 0x000fe2000f8e783f */
[----:B------:R-:W-:Y:S01]  /*133b0*/  ISETP.GE.AND P1, PT, R3, UR5, PT ;  /* 0x0000000503007c0c */ /* 0x000fe2000bf26270 */
[----:B------:R-:W4:Y:S04]  /*133c0*/  S2R R158, SR_TID.X ;  /* 0x00000000009e7919 */ /* 0x000f280000002100 */
[----:B------:R-:W-:Y:S01]  /*133d0*/  VIADD R222, R0, UR6 ;  /* 0x0000000600de7c36 */ /* 0x000fe20008000000 */
[----:B-1----:R-:W1:Y:S01]  /*133e0*/  S2R R236, SR_TID.X ;  /* 0x0000000000ec7919 */ /* 0x002e620000002100 */
[----:B---3--:R-:W3:Y:S01]  /*133f0*/  LDL R0, [R1+0x618] ;  /* 0x0006180001007983 */ /* 0x008ee20000100800 */
[----:B-1----:R-:W-:-:S02]  /*13400*/  SHF.R.U32.HI R252, RZ, 0x6, R236 ;  /* 0x00000006fffc7819 */ /* 0x002fc400000116ec */
[----:B------:R-:W-:Y:S02]  /*13410*/  SHF.R.U32.HI R236, RZ, 0x6, R236 ;  /* 0x00000006ffec7819 */ /* 0x000fe400000116ec */
[----:B------:R-:W-:Y:S02]  /*13420*/  SGXT.U32 R252, R252, 0x1 ;  /* 0x00000001fcfc781a */ /* 0x000fe40000000000 */
[----:B------:R-:W-:Y:S02]  /*13430*/  SGXT.U32 R236, R236, 0x1 ;  /* 0x00000001ecec781a */ /* 0x000fe40000000000 */
[----:B------:R-:W-:Y:S02]  /*13440*/  LOP3.LUT R252, R252, 0x20, RZ, 0xfc, !PT ;  /* 0x00000020fcfc7812 */ /* 0x000fe400078efcff */
[----:B------:R-:W-:Y:S01]  /*13450*/  LOP3.LUT R236, R236, 0x22, RZ, 0xfc, !PT ;  /* 0x00000022ecec7812 */ /* 0x000fe200078efcff */
[----:B------:R-:W-:-:S12]  /*13460*/  HGMMA.64x128x8.F32.TF32 R24, gdesc[UR12], R24 ;  /* 0x05e000000c1879f0 */ /* 0x000fd80008702818 */
[----:B------:R-:W-:Y:S01]  /*13470*/  HGMMA.64x128x8.F32.TF32 R24, gdesc[UR20], R24 ;  /* 0x05e00000141879f0 */ /* 0x000fe20008702818 */
[----:B------:R-:W-:Y:S02]  /*13480*/  UIADD3.64 UR22, UR14, 0x4, URZ ;  /* 0x000000040e167897 */ /* 0x000fe4000fffe03f */
[----:B------:R-:W-:Y:S01]  /*13490*/  UIADD3.64 UR20, UR12, 0x4, URZ ;  /* 0x000000040c147897 */ /* 0x000fe2000fffe03f */
[----:B--2---:R-:W-:Y:S02]  /*134a0*/  ISETP.LE.AND P0, PT, R159, UR4, PT ;  /* 0x000000049f007c0c */ /* 0x004fe4000bf03270 */
[----:B----4-:R-:W-:Y:S02]  /*134b0*/  SHF.R.U32.HI R159, RZ, 0x6, R158 ;  /* 0x00000006ff9f7819 */ /* 0x010fe4000001169e */
[----:B------:R-:W-:Y:S02]  /*134c0*/  SEL R158, RZ, 0x4, P1 ;  /* 0x00000004ff9e7807 */ /* 0x000fe40000800000 */
[----:B------:R-:W-:-:S02]  /*134d0*/  SGXT.U32 R159, R159, 0x1 ;  /* 0x000000019f9f781a */ /* 0x000fc40000000000 */
[----:B------:R-:W-:Y:S02]  /*134e0*/  SEL R158, R158, RZ, !P0 ;  /* 0x000000ff9e9e7207 */ /* 0x000fe40004000000 */
[----:B------:R-:W-:Y:S02]  /*134f0*/  LOP3.LUT R159, R159, 0x2, RZ, 0xfc, !PT ;  /* 0x000000029f9f7812 */ /* 0x000fe400078efcff */
[----:B------:R-:W-:Y:S02]  /*13500*/  ISETP.NE.U32.AND P2, PT, R158, RZ, PT ;  /* 0x000000ff9e00720c */ /* 0x000fe40003f45070 */
[----:B------:R-:W-:Y:S01]  /*13510*/  ISETP.GE.AND P1, PT, R159, UR5, PT ;  /* 0x000000059f007c0c */ /* 0x000fe2000bf26270 */
[----:B------:R-:W-:-:S03]  /*13520*/  IMAD.MOV.U32 R159, RZ, RZ, R6 ;  /* 0x000000ffff9f7224 */ /* 0x000fc600078e0006 */
[----:B------:R-:W-:-:S04]  /*13530*/  SEL R158, RZ, 0x4, P1 ;  /* 0x00000004ff9e7807 */ /* 0x000fc80000800000 */
[----:B------:R-:W-:-:S04]  /*13540*/  SEL R158, R158, RZ, !P0 ;  /* 0x000000ff9e9e7207 */ /* 0x000fc80004000000 */
[----:B------:R-:W-:Y:S01]  /*13550*/  ISETP.NE.U32.AND P1, PT, R158, RZ, PT ;  /* 0x000000ff9e00720c */ /* 0x000fe20003f25070 */
[----:B------:R-:W-:Y:S01]  /*13560*/  IMAD.MOV.U32 R158, RZ, RZ, R5 ;  /* 0x000000ffff9e7224 */ /* 0x000fe200078e0005 */
[----:B------:R-:W-:Y:S01]  /*13570*/  HGMMA.64x128x8.F32.TF32 R24, gdesc[UR20], R24 ;  /* 0x05e00000141879f0 */ /* 0x000fe20008702818 */
[----:B------:R-:W-:Y:S02]  /*13580*/  UIADD3.64 UR22, UR14, 0x3fe, URZ ;  /* 0x000003fe0e167897 */ /* 0x000fe4000fffe03f */
[----:B------:R-:W-:-:S09]  /*13590*/  UIADD3.64 UR20, UR12, 0x1fe, URZ ;  /* 0x000001fe0c147897 */ /* 0x000fd2000fffe03f */
        /* <DEDUP_REMOVED lines=29> */
[----:B------:R-:W-:Y:S02]  /*13770*/  UIADD3.64 UR20, UR12, 0x602, URZ ;  /* 0x000006020c147897 */ /* 0x000fe4000fffe03f */
[----:B------:R-:W-:Y:S02]  /*13780*/  UIADD3.64 UR14, UR14, 0xc04, URZ ;  /* 0x00000c040e0e7897 */ /* 0x000fe4000fffe03f */
[----:B------:R-:W-:-:S05]  /*13790*/  UIADD3.64 UR12, UR12, 0x604, URZ ;  /* 0x000006040c0c7897 */ /* 0x000fca000fffe03f */
[----:B------:R-:W-:-:S12]  /*137a0*/  HGMMA.64x128x8.F32.TF32 R24, gdesc[UR20], R24 ;  /* 0x05e00000141879f0 */ /* 0x000fd80008702818 */
[----:B------:R-:W-:Y:S01]  /*137b0*/  HGMMA.64x128x8.F32.TF32 R24, gdesc[UR12], R24, gsb0 ;  /* 0x05e000000c1879f0 */ /* 0x000fe20008002818 */
[-C--:B------:R-:W-:Y:S02]  /*137c0*/  IADD3 R130, P3, R130, R152.reuse, RZ ;  /* 0x0000009882827210 */ /* 0x080fe40007f7e0ff */
[----:B------:R-:W-:-:S03]  /*137d0*/  IADD3 R132, P4, R132, R152, RZ ;  /* 0x0000009884847210 */ /* 0x000fc60007f9e0ff */
[--C-:B------:R-:W-:Y:S02]  /*137e0*/  IMAD.X R131, R131, 0x1, R151.reuse, P3 ;  /* 0x0000000183837824 */ /* 0x100fe400018e0697 */
[----:B------:R-:W-:Y:S01]  /*137f0*/  IMAD.X R133, R133, 0x1, R151, P4 ;  /* 0x0000000185857824 */ /* 0x000fe200020e0697 */
[----:B------:R-:W-:Y:S02]  /*13800*/  WARPGROUP.DEPBAR.LE gsb0, 0x1 ;  /* 0x00008000000079c5 */ /* 0x000fe40000010100 */
[----:B------:R-:W-:Y:S06]  /*13810*/  BAR.SYNC.DEFER_BLOCKING 0x0 ;  /* 0x0000000000007b1d */ /* 0x000fec0000010000 */
[----:B------:R-:W-:Y:S01]  /*13820*/  @!PT LDS RZ, [RZ] ;  /* 0x00000000fffff984 */ /* 0x000fe20000000800 */
[----:B------:R-:W-:Y:S01]  /*13830*/  @!PT LDS RZ, [RZ] ;  /* 0x00000000fffff984 */ /* 0x000fe20000000800 */
[----:B------:R-:W-:Y:S01]  /*13840*/  @!PT LDS RZ, [RZ] ;  /* 0x00000000fffff984 */ /* 0x000fe20000000800 */
[----:B------:R1:W-:Y:S02]  /*13850*/  LDGSTS.E [R222+0x30000], desc[UR16][R158.64], P2 ;  /* 0x300000009ede7fae */ /* 0x0003e40009121850 */
[----:B-1----:R-:W-:-:S02]  /*13860*/  IMAD.MOV.U32 R158, RZ, RZ, R7 ;  /* 0x000000ffff9e7224 */ /* 0x002fc400078e0007 */
[----:B------:R-:W-:-:S05]  /*13870*/  IMAD.MOV.U32 R159, RZ, RZ, R8 ;  /* 0x000000ffff9f7224 */ /* 0x000fca00078e0008 */
[----:B------:R1:W-:Y:S01]  /*13880*/  LDGSTS.E [R222+0x30008], desc[UR16][R158.64], P1 ;  /* 0x300080009ede7fae */ /* 0x0003e20008921850 */
[----:B------:R-:W-:-:S04]  /*13890*/  ISETP.GE.AND P1, PT, R252, UR5, PT ;  /* 0x00000005fc007c0c */ /* 0x000fc8000bf26270 */
[----:B-1----:R-:W-:Y:S02]  /*138a0*/  SEL R158, RZ, 0x4, P1 ;  /* 0x00000004ff9e7807 */ /* 0x002fe40000800000 */
[----:B------:R-:W-:Y:S02]  /*138b0*/  ISETP.GE.AND P1, PT, R236, UR5, PT ;  /* 0x00000005ec007c0c */ /* 0x000fe4000bf26270 */
[----:B------:R-:W1:Y:S01]  /*138c0*/  S2R R236, SR_TID.X ;  /* 0x0000000000ec7919 */ /* 0x000e620000002100 */
[----:B------:R-:W-:-:S04]  /*138d0*/  SEL R158, R158, RZ, !P0 ;  /* 0x000000ff9e9e7207 */ /* 0x000fc80004000000 */
[----:B------:R-:W-:Y:S02]  /*138e0*/  ISETP.NE.U32.AND P2, PT, R158, RZ, PT ;  /* 0x000000ff9e00720c */ /* 0x000fe40003f45070 */
[----:B------:R-:W-:-:S04]  /*138f0*/  SEL R158, RZ, 0x4, P1 ;  /* 0x00000004ff9e7807 */ /* 0x000fc80000800000 */
[----:B------:R-:W-:-:S04]  /*13900*/  SEL R158, R158, RZ, !P0 ;  /* 0x000000ff9e9e7207 */ /* 0x000fc80004000000 */
[----:B------:R-:W-:-:S03]  /*13910*/  ISETP.NE.U32.AND P1, PT, R158, RZ, PT ;  /* 0x000000ff9e00720c */ /* 0x000fc60003f25070 */
[----:B------:R-:W-:Y:S10]  /*13920*/  LDGSTS.E [R222+0x32000], desc[UR16][R100.64], P2 ;  /* 0x3200000064de7fae */ /* 0x000ff40009121850 */
[----:B------:R-:W-:Y:S01]  /*13930*/  LDGSTS.E [R222+0x32008], desc[UR16][R102.64], P1 ;  /* 0x3200800066de7fae */ /* 0x000fe20008921850 */
[----:B-1----:R-:W-:-:S02]  /*13940*/  SHF.R.U32.HI R3, RZ, 0x6, R236 ;  /* 0x00000006ff037819 */ /* 0x002fc400000116ec */
[----:B------:R-:W-:Y:S02]  /*13950*/  SHF.R.U32.HI R2, RZ, 0x6, R236 ;  /* 0x00000006ff027819 */ /* 0x000fe400000116ec */
[----:B------:R-:W1:Y:S01]  /*13960*/  S2R R236, SR_TID.X ;  /* 0x0000000000ec7919 */ /* 0x000e620000002100 */
[----:B------:R-:W-:Y:S02]  /*13970*/  SGXT.U32 R3, R3, 0x1 ;  /* 0x000000010303781a */ /* 0x000fe40000000000 */
[----:B------:R-:W-:Y:S02]  /*13980*/  SGXT.U32 R2, R2, 0x1 ;  /* 0x000000010202781a */ /* 0x000fe40000000000 */
[----:B------:R-:W-:Y:S02]  /*13990*/  LOP3.LUT R3, R3, 0x40, RZ, 0xfc, !PT ;  /* 0x0000004003037812 */ /* 0x000fe400078efcff */
[----:B------:R-:W-:Y:S02]  /*139a0*/  LOP3.LUT R2, R2, 0x42, RZ, 0xfc, !PT ;  /* 0x0000004202027812 */ /* 0x000fe400078efcff */
[----:B------:R-:W-:-:S04]  /*139b0*/  ISETP.GE.AND P1, PT, R3, UR5, PT ;  /* 0x0000000503007c0c */ /* 0x000fc8000bf26270 */
[----:B------:R-:W-:Y:S02]  /*139c0*/  SEL R158, RZ, 0x4, P1 ;  /* 0x00000004ff9e7807 */ /* 0x000fe40000800000 */
[----:B------:R-:W-:Y:S02]  /*139d0*/  ISETP.GE.AND P1, PT, R2, UR5, PT ;  /* 0x0000000502007c0c */ /* 0x000fe4000bf26270 */
[----:B------:R-:W-:-:S04]  /*139e0*/  SEL R158, R158, RZ, !P0 ;  /* 0x000000ff9e9e7207 */ /* 0x000fc80004000000 */
[----:B------:R-:W-:Y:S02]  /*139f0*/  ISETP.NE.U32.AND P2, PT, R158, RZ, PT ;  /* 0x000000ff9e00720c */ /* 0x000fe40003f45070 */
[----:B------:R-:W-:-:S04]  /*13a00*/  SEL R158, RZ, 0x4, P1 ;  /* 0x00000004ff9e7807 */ /* 0x000fc80000800000 */
[----:B------:R-:W-:-:S04]  /*13a10*/  SEL R158, R158, RZ, !P0 ;  /* 0x000000ff9e9e7207 */ /* 0x000fc80004000000 */
[----:B------:R-:W-:Y:S02]  /*13a20*/  ISETP.NE.U32.AND P1, PT, R158, RZ, PT ;  /* 0x000000ff9e00720c */ /* 0x000fe40003f25070 */
[--C-:B-1----:R-:W-:Y:S01]  /*13a30*/  SHF.R.U32.HI R3, RZ, 0x6, R236.reuse ;  /* 0x00000006ff037819 */ /* 0x102fe200000116ec */
[----:B------:R-:W-:Y:S01]  /*13a40*/  LDGSTS.E [R222+0x34000], desc[UR16][R130.64], P2 ;  /* 0x3400000082de7fae */ /* 0x000fe20009121850 */
[----:B------:R-:W-:Y:S02]  /*13a50*/  SHF.R.U32.HI R2, RZ, 0x6, R236 ;  /* 0x00000006ff027819 */ /* 0x000fe400000116ec */
[----:B------:R-:W1:Y:S01]  /*13a60*/  S2R R236, SR_TID.X ;  /* 0x0000000000ec7919 */ /* 0x000e620000002100 */
[----:B------:R-:W-:-:S04]  /*13a70*/  SGXT.U32 R3, R3, 0x1 ;  /* 0x000000010303781a */ /* 0x000fc80000000000 */
[----:B------:R-:W-:Y:S02]  /*13a80*/  LOP3.LUT R3, R3, 0x60, RZ, 0xfc, !PT ;  /* 0x0000006003037812 */ /* 0x000fe400078efcff */
[----:B------:R-:W-:Y:S01]  /*13a90*/  LDGSTS.E [R222+0x34008], desc[UR16][R132.64], P1 ;  /* 0x3400800084de7fae */ /* 0x000fe20008921850 */
[----:B------:R-:W-:Y:S02]  /*13aa0*/  SGXT.U32 R2, R2, 0x1 ;  /* 0x000000010202781a */ /* 0x000fe40000000000 */
[----:B------:R-:W-:Y:S02]  /*13ab0*/  ISETP.GE.AND P1, PT, R3, UR5, PT ;  /* 0x0000000503007c0c */ /* 0x000fe4000bf26270 */
[----:B------:R-:W-:Y:S02]  /*13ac0*/  LOP3.LUT R2, R2, 0x62, RZ, 0xfc, !PT ;  /* 0x0000006202027812 */ /* 0x000fe400078efcff */
[----:B------:R-:W-:Y:S02]  /*13ad0*/  SEL R158, RZ, 0x4, P1 ;  /* 0x00000004ff9e7807 */ /* 0x000fe40000800000 */
[----:B------:R-:W-:-:S02]  /*13ae0*/  ISETP.GE.AND P1, PT, R2, UR5, PT ;  /* 0x0000000502007c0c */ /* 0x000fc4000bf26270 */
[----:B------:R-:W-:Y:S02]  /*13af0*/  SEL R158, R158, RZ, !P0 ;  /* 0x000000ff9e9e7207 */ /* 0x000fe40004000000 */
[----:B------:R-:W-:Y:S02]  /*13b00*/  IADD3 R174, P3, R174, R152, RZ ;  /* 0x00000098aeae7210 */ /* 0x000fe40007f7e0ff */
[----:B------:R-:W-:Y:S02]  /*13b10*/  ISETP.NE.U32.AND P2, PT, R158, RZ, PT ;  /* 0x000000ff9e00720c */ /* 0x000fe40003f45070 */
[----:B------:R-:W-:Y:S01]  /*13b20*/  SEL R158, RZ, 0x4, P1 ;  /* 0x00000004ff9e7807 */ /* 0x000fe20000800000 */
[----:B------:R-:W-:-:S03]  /*13b30*/  IMAD.X R173, R173, 0x1, R151, P3 ;  /* 0x00000001adad7824 */ /* 0x000fc600018e0697 */
[----:B------:R-:W-:Y:S02]  /*13b40*/  SEL R158, R158, RZ, !P0 ;  /* 0x000000ff9e9e7207 */ /* 0x000fe40004000000 */
[----:B------:R-:W-:Y:S02]  /*13b50*/  IADD3 R176, P4, R176, R152, RZ ;  /* 0x00000098b0b07210 */ /* 0x000fe40007f9e0ff */
[--C-:B-1----:R-:W-:Y:S02]  /*13b60*/  SHF.R.U32.HI R2, RZ, 0x6, R236.reuse ;  /* 0x00000006ff027819 */ /* 0x102fe400000116ec */
[----:B------:R-:W-:Y:S02]  /*13b70*/  SHF.R.U32.HI R3, RZ, 0x6, R236 ;  /* 0x00000006ff037819 */ /* 0x000fe400000116ec */
[----:B------:R-:W1:Y:S01]  /*13b80*/  S2R R236, SR_TID.X ;  /* 0x0000000000ec7919 */ /* 0x000e620000002100 */
[----:B------:R-:W-:Y:S01]  /*13b90*/  ISETP.NE.U32.AND P1, PT, R158, RZ, PT ;  /* 0x000000ff9e00720c */ /* 0x000fe20003f25070 */
[----:B------:R-:W-:-:S02]  /*13ba0*/  IMAD.MOV.U32 R158, RZ, RZ, R174 ;  /* 0x000000ffff9e7224 */ /* 0x000fc400078e00ae */
[----:B------:R-:W-:Y:S02]  /*13bb0*/  IMAD.MOV.U32 R159, RZ, RZ, R173 ;  /* 0x000000ffff9f7224 */ /* 0x000fe400078e00ad */
[----:B------:R-:W-:Y:S01]  /*13bc0*/  IMAD.X R175, R175, 0x1, R151, P4 ;  /* 0x00000001afaf7824 */ /* 0x000fe200020e0697 */
[----:B------:R-:W-:Y:S02]  /*13bd0*/  SGXT.U32 R3, R3, 0x1 ;  /* 0x000000010303781a */ /* 0x000fe40000000000 */
[----:B------:R2:W-:Y:S02]  /*13be0*/  LDGSTS.E [R222+0x36000], desc[UR16][R158.64], P2 ;  /* 0x360000009ede7fae */ /* 0x0005e40009121850 */
[----:B------:R-:W-:Y:S02]  /*13bf0*/  LOP3.LUT R3, R3, 0x4, RZ, 0xfc, !PT ;  /* 0x0000000403037812 */ /* 0x000fe400078efcff */
[----:B------:R-:W-:Y:S01]  /*13c00*/  SGXT.U32 R2, R2, 0x1 ;  /* 0x000000010202781a */ /* 0x000fe20000000000 */
[----:B--2---:R-:W-:-:S02]  /*13c10*/  IMAD.MOV.U32 R158, RZ, RZ, R176 ;  /* 0x000000ffff9e7224 */ /* 0x004fc400078e00b0 */
[----:B------:R-:W-:Y:S01]  /*13c20*/  IMAD.MOV.U32 R159, RZ, RZ, R175 ;  /* 0x000000ffff9f7224 */ /* 0x000fe200078e00af */
[----:B------:R-:W-:-:S04]  /*13c30*/  LOP3.LUT R2, R2, 0x6, RZ, 0xfc, !PT ;  /* 0x0000000602027812 */ /* 0x000fc800078efcff */
[----:B------:R2:W-:Y:S01]  /*13c40*/  LDGSTS.E [R222+0x36008], desc[UR16][R158.64], P1 ;  /* 0x360080009ede7fae */ /* 0x0005e20008921850 */
[----:B------:R-:W-:Y:S02]  /*13c50*/  ISETP.GE.AND P1, PT, R3, UR5, PT ;  /* 0x0000000503007c0c */ /* 0x000fe4000bf26270 */
[----:B------:R-:W-:Y:S02]  /*13c60*/  ISETP.GE.AND P2, PT, R2, UR5, PT ;  /* 0x0000000502007c0c */ /* 0x000fe4000bf46270 */
[----:B------:R-:W-:Y:S02]  /*13c70*/  IADD3 R9, P3, R9, R152, RZ ;  /* 0x0000009809097210 */ /* 0x000fe40007f7e0ff */
[----:B--2---:R-:W-:Y:S02]  /*13c80*/  SEL R159, RZ, 0x4, P1 ;  /* 0x00000004ff9f7807 */ /* 0x004fe40000800000 */
[----:B------:R-:W-:Y:S02]  /*13c90*/  SEL R158, RZ, 0x4, P2 ;  /* 0x00000004ff9e7807 */ /* 0x000fe40001000000 */
[----:B------:R-:W-:-:S02]  /*13ca0*/  SEL R159, R159, RZ, !P0 ;  /* 0x000000ff9f9f7207 */ /* 0x000fc40004000000 */
[----:B------:R-:W-:Y:S02]  /*13cb0*/  SEL R158, R158, RZ, !P0 ;  /* 0x000000ff9e9e7207 */ /* 0x000fe40004000000 */
[----:B------:R-:W-:Y:S01]  /*13cc0*/  ISETP.NE.U32.AND P1, PT, R159, RZ, PT ;  /* 0x000000ff9f00720c */ /* 0x000fe20003f25070 */
[----:B------:R-:W-:Y:S01]  /*13cd0*/  IMAD.X R10, R10, 0x1, R151, P3 ;  /* 0x000000010a0a7824 */ /* 0x000fe200018e0697 */
[--C-:B-1----:R-:W-:Y:S01]  /*13ce0*/  SHF.R.U32.HI R2, RZ, 0x6, R236.reuse ;  /* 0x00000006ff027819 */ /* 0x102fe200000116ec */
[----:B---3--:R-:W-:Y:S01]  /*13cf0*/  VIADD R222, R0, UR6 ;  /* 0x0000000600de7c36 */ /* 0x008fe20008000000 */
[----:B------:R-:W-:Y:S02]  /*13d00*/  IADD3 R11, P4, R11, R152, RZ ;  /* 0x000000980b0b7210 */ /* 0x000fe40007f9e0ff */
[----:B------:R-:W-:Y:S02]  /*13d10*/  ISETP.NE.U32.AND P2, PT, R158, RZ, PT ;  /* 0x000000ff9e00720c */ /* 0x000fe40003f45070 */
[----:B------:R-:W-:Y:S01]  /*13d20*/  SHF.R.U32.HI R0, RZ, 0x6, R236 ;  /* 0x00000006ff007819 */ /* 0x000fe200000116ec */
[----:B------:R-:W-:Y:S01]  /*13d30*/  IMAD.MOV.U32 R158, RZ, RZ, R9 ;  /* 0x000000ffff9e7224 */ /* 0x000fe200078e0009 */
[----:B------:R-:W1:Y:S01]  /*13d40*/  S2R R236, SR_TID.X ;  /* 0x0000000000ec7919 */ /* 0x000e620000002100 */
[----:B------:R-:W-:Y:S01]  /*13d50*/  IMAD.MOV.U32 R159, RZ, RZ, R10 ;  /* 0x000000ffff9f7224 */ /* 0x000fe200078e000a */
[----:B------:R-:W-:Y:S01]  /*13d60*/  SGXT.U32 R2, R2, 0x1 ;  /* 0x000000010202781a */ /* 0x000fe20000000000 */
[----:B------:R-:W-:-:S03]  /*13d70*/  IMAD.X R12, R12, 0x1, R151, P4 ;  /* 0x000000010c0c7824 */ /* 0x000fc600020e0697 */
[----:B------:R-:W-:Y:S01]  /*13d80*/  LOP3.LUT R2, R2, 0x24, RZ, 0xfc, !PT ;  /* 0x0000002402027812 */ /* 0x000fe200078efcff */
[----:B------:R2:W-:Y:S01]  /*13d90*/  LDGSTS.E [R222+0x30000], desc[UR16][R158.64], P1 ;  /* 0x300000009ede7fae */ /* 0x0005e20008921850 */
[----:B------:R-:W-:Y:S02]  /*13da0*/  SGXT.U32 R0, R0, 0x1 ;  /* 0x000000010000781a */ /* 0x000fe40000000000 */
[----:B------:R-:W-:Y:S02]  /*13db0*/  ISETP.GE.AND P1, PT, R2, UR5, PT ;  /* 0x0000000502007c0c */ /* 0x000fe4000bf26270 */
[----:B------:R-:W-:Y:S01]  /*13dc0*/  LOP3.LUT R0, R0, 0x26, RZ, 0xfc, !PT ;  /* 0x0000002600007812 */ /* 0x000fe200078efcff */
[----:B--2---:R-:W-:Y:S02]  /*13dd0*/  IMAD.MOV.U32 R158, RZ, RZ, R11 ;  /* 0x000000ffff9e7224 */ /* 0x004fe400078e000b */
[----:B------:R-:W-:-:S05]  /*13de0*/  IMAD.MOV.U32 R159, RZ, RZ, R12 ;  /* 0x000000ffff9f7224 */ /* 0x000fca00078e000c */
[----:B------:R2:W-:Y:S02]  /*13df0*/  LDGSTS.E [R222+0x30008], desc[UR16][R158.64], P2 ;  /* 0x300080009ede7fae */ /* 0x0005e40009121850 */
[----:B--2---:R-:W-:Y:S02]  /*13e00*/  SEL R158, RZ, 0x4, P1 ;  /* 0x00000004ff9e7807 */ /* 0x004fe40000800000 */
[----:B------:R-:W-:Y:S02]  /*13e10*/  ISETP.GE.AND P1, PT, R0, UR5, PT ;  /* 0x0000000500007c0c */ /* 0x000fe4000bf26270 */
[----:B------:R-:W-:-:S04]  /*13e20*/  SEL R158, R158, RZ, !P0 ;  /* 0x000000ff9e9e7207 */ /* 0x000fc80004000000 */
[----:B------:R-:W-:Y:S02]  /*13e30*/  ISETP.NE.U32.AND P2, PT, R158, RZ, PT ;  /* 0x000000ff9e00720c */ /* 0x000fe40003f45070 */
[----:B------:R-:W-:-:S04]  /*13e40*/  SEL R158, RZ, 0x4, P1 ;  /* 0x00000004ff9e7807 */ /* 0x000fc80000800000 */
[----:B------:R-:W-:Y:S02]  /*13e50*/  SEL R158, R158, RZ, !P0 ;  /* 0x000000ff9e9e7207 */ /* 0x000fe40004000000 */
[-C--:B------:R-:W-:Y:S02]  /*13e60*/  IADD3 R104, P3, R104, R152.reuse, RZ ;  /* 0x0000009868687210 */ /* 0x080fe40007f7e0ff */
[----:B------:R-:W-:Y:S02]  /*13e70*/  ISETP.NE.U32.AND P1, PT, R158, RZ, PT ;  /* 0x000000ff9e00720c */ /* 0x000fe40003f25070 */
[----:B-1----:R-:W-:Y:S02]  /*13e80*/  SHF.R.U32.HI R2, RZ, 0x6, R236 ;  /* 0x00000006ff027819 */ /* 0x002fe400000116ec */
[----:B------:R-:W-:Y:S01]  /*13e90*/  IADD3 R106, P4, R106, R152, RZ ;  /* 0x000000986a6a7210 */ /* 0x000fe20007f9e0ff */
[----:B------:R-:W-:Y:S01]  /*13ea0*/  IMAD.X R105, R105, 0x1, R151, P3 ;  /* 0x0000000169697824 */ /* 0x000fe200018e0697 */
[----:B------:R-:W-:-:S02]  /*13eb0*/  SGXT.U32 R2, R2, 0x1 ;  /* 0x000000010202781a */ /* 0x000fc40000000000 */
[----:B------:R-:W-:Y:S01]  /*13ec0*/  SHF.R.U32.HI R0, RZ, 0x6, R236 ;  /* 0x00000006ff007819 */ /* 0x000fe200000116ec */
[----:B------:R-:W-:Y:S01]  /*13ed0*/  IMAD.X R107, R107, 0x1, R151, P4 ;  /* 0x000000016b6b7824 */ /* 0x000fe200020e0697 */
[----:B------:R-:W-:Y:S01]  /*13ee0*/  LOP3.LUT R2, R2, 0x44, RZ, 0xfc, !PT ;  /* 0x0000004402027812 */ /* 0x000fe200078efcff */
[----:B------:R-:W-:Y:S01]  /*13ef0*/  LDGSTS.E [R222+0x32000], desc[UR16][R104.64], P2 ;  /* 0x3200000068de7fae */ /* 0x000fe20009121850 */
[----:B------:R-:W-:-:S03]  /*13f00*/  SGXT.U32 R0, R0, 0x1 ;  /* 0x000000010000781a */ /* 0x000fc60000000000 */
[----:B------:R-:W-:Y:S01]  /*13f10*/  LDGSTS.E [R222+0x32008], desc[UR16][R106.64], P1 ;  /* 0x320080006ade7fae */ /* 0x000fe20008921850 */
[----:B------:R-:W-:Y:S02]  /*13f20*/  LOP3.LUT R0, R0, 0x46, RZ, 0xfc, !PT ;  /* 0x0000004600007812 */ /* 0x000fe400078efcff */
[----:B------:R-:W-:-:S04]  /*13f30*/  ISETP.GE.AND P1, PT, R2, UR5, PT ;  /* 0x0000000502007c0c */ /* 0x000fc8000bf26270 */
[----:B------:R-:W-:Y:S02]  /*13f40*/  SEL R158, RZ, 0x4, P1 ;  /* 0x00000004ff9e7807 */ /* 0x000fe40000800000 */
[----:B------:R-:W-:Y:S02]  /*13f50*/  ISETP.GE.AND P1, PT, R0, UR5, PT ;  /* 0x0000000500007c0c */ /* 0x000fe4000bf26270 */
[----:B------:R-:W2:Y:S01]  /*13f60*/  LDL R0, [R1+0x614] ;  /* 0x0006140001007983 */ /* 0x000ea20000100800 */
[----:B------:R-:W1:Y:S01]  /*13f70*/  S2R R236, SR_TID.X ;  /* 0x0000000000ec7919 */ /* 0x000e620000002100 */
[----:B------:R-:W-:-:S04]  /*13f80*/  SEL R158, R158, RZ, !P0 ;  /* 0x000000ff9e9e7207 */ /* 0x000fc80004000000 */
[----:B------:R-:W-:Y:S02]  /*13f90*/  ISETP.NE.U32.AND P2, PT, R158, RZ, PT ;  /* 0x000000ff9e00720c */ /* 0x000fe40003f45070 */
[----:B------:R-:W-:-:S04]  /*13fa0*/  SEL R158, RZ, 0x4, P1 ;  /* 0x00000004ff9e7807 */ /* 0x000fc80000800000 */
[----:B------:R-:W-:Y:S02]  /*13fb0*/  SEL R158, R158, RZ, !P0 ;  /* 0x000000ff9e9e7207 */ /* 0x000fe40004000000 */
[-C--:B------:R-:W-:Y:S02]  /*13fc0*/  IADD3 R134, P3, R134, R152.reuse, RZ ;  /* 0x0000009886867210 */ /* 0x080fe40007f7e0ff */
[----:B------:R-:W-:Y:S02]  /*13fd0*/  ISETP.NE.U32.AND P1, PT, R158, RZ, PT ;  /* 0x000000ff9e00720c */ /* 0x000fe40003f25070 */
[----:B------:R-:W-:Y:S01]  /*13fe0*/  IADD3 R136, P4, R136, R152, RZ ;  /* 0x0000009888887210 */ /* 0x000fe20007f9e0ff */
[----:B------:R-:W-:-:S04]  /*13ff0*/  IMAD.X R135, R135, 0x1, R151, P3 ;  /* 0x0000000187877824 */ /* 0x000fc800018e0697 */
[----:B------:R-:W-:Y:S01]  /*14000*/  IMAD.X R137, R137, 0x1, R151, P4 ;  /* 0x0000000189897824 */ /* 0x000fe200020e0697 */
[----:B------:R-:W-:Y:S05]  /*14010*/  LDGSTS.E [R222+0x34000], desc[UR16][R134.64], P2 ;  /* 0x3400000086de7fae */ /* 0x000fea0009121850 */
[----:B------:R-:W-:Y:S01]  /*14020*/  LDGSTS.E [R222+0x34008], desc[UR16][R136.64], P1 ;  /* 0x3400800088de7fae */ /* 0x000fe20008921850 */
[--C-:B-1----:R-:W-:Y:S02]  /*14030*/  SHF.R.U32.HI R3, RZ, 0x6, R236.reuse ;  /* 0x00000006ff037819 */ /* 0x102fe400000116ec */
[----:B------:R-:W-:Y:S02]  /*14040*/  SHF.R.U32.HI R2, RZ, 0x6, R236 ;  /* 0x00000006ff027819 */ /* 0x000fe400000116ec */
[----:B------:R-:W1:Y:S01]  /*14050*/  S2R R236, SR_TID.X ;  /* 0x0000000000ec7919 */ /* 0x000e620000002100 */
[----:B------:R-:W-:-:S04]  /*14060*/  SGXT.U32 R3, R3, 0x1 ;  /* 0x000000010303781a */ /* 0x000fc80000000000 */
[----:B------:R-:W-:Y:S02]  /*14070*/  LOP3.LUT R3, R3, 0x64, RZ, 0xfc, !PT ;  /* 0x0000006403037812 */ /* 0x000fe400078efcff */
        /* <DEDUP_REMOVED lines=23> */
[----:B---3--:R-:W-:-:S02]  /*141f0*/  IMAD.MOV.U32 R158, RZ, RZ, R180 ;  /* 0x000000ffff9e7224 */ /* 0x008fc400078e00b4 */
[----:B------:R-:W-:Y:S01]  /*14200*/  IMAD.MOV.U32 R159, RZ, RZ, R179 ;  /* 0x000000ffff9f7224 */ /* 0x000fe200078e00b3 */
[----:B------:R-:W-:-:S04]  /*14210*/  LOP3.LUT R2, R2, 0xa, RZ, 0xfc, !PT ;  /* 0x0000000a02027812 */ /* 0x000fc800078efcff */
[----:B------:R3:W-:Y:S01]  /*14220*/  LDGSTS.E [R222+0x36008], desc[UR16][R158.64], P1 ;  /* 0x360080009ede7fae */ /* 0x0007e20008921850 */
[----:B------:R-:W-:Y:S02]  /*14230*/  ISETP.GE.AND P1, PT, R3, UR5, PT ;  /* 0x0000000503007c0c */ /* 0x000fe4000bf26270 */
[----:B------:R-:W-:Y:S02]  /*14240*/  ISETP.GE.AND P2, PT, R2, UR5, PT ;  /* 0x0000000502007c0c */ /* 0x000fe4000bf46270 */
[----:B------:R-:W-:Y:S02]  /*14250*/  IADD3 R13, P3, R13, R152, RZ ;  /* 0x000000980d0d7210 */ /* 0x000fe40007f7e0ff */
[----:B---3--:R-:W-:Y:S02]  /*14260*/  SEL R159, RZ, 0x4, P1 ;  /* 0x00000004ff9f7807 */ /* 0x008fe40000800000 */
[----:B------:R-:W-:Y:S02]  /*14270*/  SEL R158, RZ, 0x4, P2 ;  /* 0x00000004ff9e7807 */ /* 0x000fe40001000000 */
[----:B------:R-:W-:-:S02]  /*14280*/  SEL R159, R159, RZ, !P0 ;  /* 0x000000ff9f9f7207 */ /* 0x000fc40004000000 */
[----:B------:R-:W-:Y:S02]  /*14290*/  SEL R158, R158, RZ, !P0 ;  /* 0x000000ff9e9e7207 */ /* 0x000fe40004000000 */
[----:B------:R-:W-:Y:S01]  /*142a0*/  ISETP.NE.U32.AND P1, PT, R159, RZ, PT ;  /* 0x000000ff9f00720c */ /* 0x000fe20003f25070 */
[----:B------:R-:W-:Y:S01]  /*142b0*/  IMAD.X R14, R14, 0x1, R151, P3 ;  /* 0x000000010e0e7824 */ /* 0x000fe200018e0697 */
[----:B-1----:R-:W-:Y:S02]  /*142c0*/  SHF.R.U32.HI R2, RZ, 0x6, R236 ;  /* 0x00000006ff027819 */ /* 0x002fe400000116ec */
[----:B------:R-:W-:Y:S02]  /*142d0*/  IADD3 R15, P4, R15, R152, RZ ;  /* 0x000000980f0f7210 */ /* 0x000fe40007f9e0ff */
[----:B------:R-:W-:Y:S01]  /*142e0*/  ISETP.NE.U32.AND P2, PT, R158, RZ, PT ;  /* 0x000000ff9e00720c */ /* 0x000fe20003f45070 */
[----:B------:R-:W-:Y:S01]  /*142f0*/  IMAD.MOV.U32 R158, RZ, RZ, R13 ;  /* 0x000000ffff9e7224 */ /* 0x000fe200078e000d */
[----:B------:R-:W-:Y:S01]  /*14300*/  SGXT.U32 R2, R2, 0x1 ;  /* 0x000000010202781a */ /* 0x000fe20000000000 */
[----:B------:R-:W-:-:S02]  /*14310*/  IMAD.MOV.U32 R159, RZ, RZ, R14 ;  /* 0x000000ffff9f7224 */ /* 0x000fc400078e000e */
[----:B------:R-:W-:Y:S01]  /*14320*/  IMAD.X R16, R16, 0x1, R151, P4 ;  /* 0x0000000110107824 */ /* 0x000fe200020e0697 */
[----:B------:R-:W-:Y:S02]  /*14330*/  LOP3.LUT R2, R2, 0x28, RZ, 0xfc, !PT ;  /* 0x0000002802027812 */ /* 0x000fe400078efcff */
[-C--:B------:R-:W-:Y:S02]  /*14340*/  IADD3 R108, P3, R108, R152.reuse, RZ ;  /* 0x000000986c6c7210 */ /* 0x080fe40007f7e0ff */
[----:B------:R-:W-:-:S03]  /*14350*/  IADD3 R110, P4, R110, R152, RZ ;  /* 0x000000986e6e7210 */ /* 0x000fc60007f9e0ff */
[--C-:B------:R-:W-:Y:S02]  /*14360*/  IMAD.X R109, R109, 0x1, R151.reuse, P3 ;  /* 0x000000016d6d7824 */ /* 0x100fe400018e0697 */
[----:B------:R-:W-:Y:S02]  /*14370*/  IMAD.X R111, R111, 0x1, R151, P4 ;  /* 0x000000016f6f7824 */ /* 0x000fe400020e0697 */
[----:B--2---:R-:W-:Y:S01]  /*14380*/  VIADD R222, R0, UR6 ;  /* 0x0000000600de7c36 */ /* 0x004fe20008000000 */
[----:B------:R-:W-:Y:S02]  /*14390*/  SHF.R.U32.HI R0, RZ, 0x6, R236 ;  /* 0x00000006ff007819 */ /* 0x000fe400000116ec */
[----:B------:R-:W1:Y:S02]  /*143a0*/  S2R R236, SR_TID.X ;  /* 0x0000000000ec7919 */ /* 0x000e640000002100 */
[----:B------:R2:W-:Y:S01]  /*143b0*/  LDGSTS.E [R222+0x30000], desc[UR16][R158.64], P1 ;  /* 0x300000009ede7fae */ /* 0x0005e20008921850 */
[----:B------:R-:W-:-:S02]  /*143c0*/  ISETP.GE.AND P1, PT, R2, UR5, PT ;  /* 0x0000000502007c0c */ /* 0x000fc4000bf26270 */
[----:B------:R-:W-:Y:S01]  /*143d0*/  SGXT.U32 R0, R0, 0x1 ;  /* 0x000000010000781a */ /* 0x000fe20000000000 */
[----:B--2---:R-:W-:Y:S02]  /*143e0*/  IMAD.MOV.U32 R158, RZ, RZ, R15 ;  /* 0x000000ffff9e7224 */ /* 0x004fe400078e000f */
[----:B------:R-:W-:Y:S01]  /*143f0*/  IMAD.MOV.U32 R159, RZ, RZ, R16 ;  /* 0x000000ffff9f7224 */ /* 0x000fe200078e0010 */
[----:B------:R-:W-:-:S04]  /*14400*/  LOP3.LUT R0, R0, 0x2a, RZ, 0xfc, !PT ;  /* 0x0000002a00007812 */ /* 0x000fc800078efcff */
[----:B------:R2:W-:Y:S02]  /*14410*/  LDGSTS.E [R222+0x30008], desc[UR16][R158.64], P2 ;  /* 0x300080009ede7fae */ /* 0x0005e40009121850 */
[----:B--2---:R-:W-:Y:S02]  /*14420*/  SEL R158, RZ, 0x4, P1 ;  /* 0x00000004ff9e7807 */ /* 0x004fe40000800000 */
[----:B------:R-:W-:Y:S02]  /*14430*/  ISETP.GE.AND P1, PT, R0, UR5, PT ;  /* 0x0000000500007c0c */ /* 0x000fe4000bf26270 */
[----:B------:R-:W-:-:S04]  /*14440*/  SEL R158, R158, RZ, !P0 ;  /* 0x000000ff9e9e7207 */ /* 0x000fc80004000000 */
[----:B------:R-:W-:Y:S02]  /*14450*/  ISETP.NE.U32.AND P2, PT, R158, RZ, PT ;  /* 0x000000ff9e00720c */ /* 0x000fe40003f45070 */
[----:B------:R-:W-:-:S04]  /*14460*/  SEL R158, RZ, 0x4, P1 ;  /* 0x00000004ff9e7807 */ /* 0x000fc80000800000 */
[----:B------:R-:W-:Y:S02]  /*14470*/  SEL R158, R158, RZ, !P0 ;  /* 0x000000ff9e9e7207 */ /* 0x000fe40004000000 */
[--C-:B-1----:R-:W-:Y:S02]  /*14480*/  SHF.R.U32.HI R2, RZ, 0x6, R236.reuse ;  /* 0x00000006ff027819 */ /* 0x102fe400000116ec */
[----:B------:R-:W-:Y:S02]  /*14490*/  ISETP.NE.U32.AND P1, PT, R158, RZ, PT ;  /* 0x000000ff9e00720c */ /* 0x000fe40003f25070 */
[----:B------:R-:W-:Y:S01]  /*144a0*/  SGXT.U32 R2, R2, 0x1 ;  /* 0x000000010202781a */ /* 0x000fe20000000000 */
[----:B------:R-:W-:Y:S01]  /*144b0*/  LDGSTS.E [R222+0x32000], desc[UR16][R108.64], P2 ;  /* 0x320000006cde7fae */ /* 0x000fe20009121850 */
[----:B------:R-:W-:Y:S02]  /*144c0*/  SHF.R.U32.HI R0, RZ, 0x6, R236 ;  /* 0x00000006ff007819 */ /* 0x000fe400000116ec */
[----:B------:R-:W-:-:S02]  /*144d0*/  LOP3.LUT R2, R2, 0x48, RZ, 0xfc, !PT ;  /* 0x0000004802027812 */ /* 0x000fc400078efcff */
[----:B------:R-:W-:-:S04]  /*144e0*/  SGXT.U32 R0, R0, 0x1 ;  /* 0x000000010000781a */ /* 0x000fc80000000000 */
[----:B------:R-:W-:Y:S01]  /*144f0*/  LOP3.LUT R0, R0, 0x4a, RZ, 0xfc, !PT ;  /* 0x0000004a00007812 */ /* 0x000fe200078efcff */
[----:B------:R-:W-:Y:S01]  /*14500*/  LDGSTS.E [R222+0x32008], desc[UR16][R110.64], P1 ;  /* 0x320080006ede7fae */ /* 0x000fe20008921850 */
        /* <DEDUP_REMOVED lines=200> */
[--C-:B------:R-:W-:Y:S02]  /*15190*/  IMAD.X R148, R148, 0x1, R151.reuse, P4 ;  /* 0x0000000194947824 */ /* 0x100fe400020e0697 */
[----:B------:R-:W-:Y:S02]  /*151a0*/  IMAD.MOV.U32 R158, RZ, RZ, R160 ;  /* 0x000000ffff9e7224 */ /* 0x000fe400078e00a0 */
[----:B------:R-:W-:Y:S01]  /*151b0*/  IMAD.X R147, R147, 0x1, R151, P3 ;  /* 0x0000000193937824 */ /* 0x000fe200018e0697 */
[----:B-1----:R-:W-:-:S02]  /*151c0*/  SHF.R.U32.HI R3, RZ, 0x6, R236 ;  /* 0x00000006ff037819 */ /* 0x002fc400000116ec */
[----:B------:R-:W-:Y:S01]  /*151d0*/  SHF.R.U32.HI R2, RZ, 0x6, R236 ;  /* 0x00000006ff027819 */ /* 0x000fe200000116ec */
[----:B------:R-:W-:Y:S01]  /*151e0*/  IMAD.MOV.U32 R159, RZ, RZ, R148 ;  /* 0x000000ffff9f7224 */ /* 0x000fe200078e0094 */
[----:B------:R-:W1:Y:S01]  /*151f0*/  S2R R236, SR_TID.X ;  /* 0x0000000000ec7919 */ /* 0x000e620000002100 */
[----:B------:R-:W-:Y:S01]  /*15200*/  SGXT.U32 R3, R3, 0x1 ;  /* 0x000000010303781a */ /* 0x000fe20000000000 */
[----:B------:R-:W-:Y:S03]  /*15210*/  LDGSTS.E [R222+0x34000], desc[UR16][R146.64], P2 ;  /* 0x3400000092de7fae */ /* 0x000fe60009121850 */
[----:B------:R-:W-:Y:S01]  /*15220*/  LOP3.LUT R3, R3, 0x70, RZ, 0xfc, !PT ;  /* 0x0000007003037812 */ /* 0x000fe200078efcff */
[----:B------:R3:W-:Y:S03]  /*15230*/  LDGSTS.E [R222+0x34008], desc[UR16][R158.64], P1 ;  /* 0x340080009ede7fae */ /* 0x0007e60008921850 */
[----:B------:R-:W-:-:S02]  /*15240*/  ISETP.GE.AND P1, PT, R3, UR5, PT ;  /* 0x0000000503007c0c */ /* 0x000fc4000bf26270 */
[----:B------:R-:W-:-:S04]  /*15250*/  SGXT.U32 R2, R2, 0x1 ;  /* 0x000000010202781a */ /* 0x000fc80000000000 */
[----:B------:R-:W-:Y:S02]  /*15260*/  LOP3.LUT R2, R2, 0x72, RZ, 0xfc, !PT ;  /* 0x0000007202027812 */ /* 0x000fe400078efcff */
[----:B---3--:R-:W-:Y:S02]  /*15270*/  SEL R158, RZ, 0x4, P1 ;  /* 0x00000004ff9e7807 */ /* 0x008fe40000800000 */
[----:B------:R-:W-:Y:S02]  /*15280*/  ISETP.GE.AND P1, PT, R2, UR5, PT ;  /* 0x0000000502007c0c */ /* 0x000fe4000bf26270 */
[----:B------:R-:W-:Y:S02]  /*15290*/  SEL R158, R158, RZ, !P0 ;  /* 0x000000ff9e9e7207 */ /* 0x000fe40004000000 */
[----:B------:R-:W-:Y:S02]  /*152a0*/  IADD3 R190, P3, R190, R152, RZ ;  /* 0x00000098bebe7210 */ /* 0x000fe40007f7e0ff */
[----:B------:R-:W-:-:S02]  /*152b0*/  ISETP.NE.U32.AND P2, PT, R158, RZ, PT ;  /* 0x000000ff9e00720c */ /* 0x000fc40003f45070 */
[----:B------:R-:W-:Y:S01]  /*152c0*/  SEL R158, RZ, 0x4, P1 ;  /* 0x00000004ff9e7807 */ /* 0x000fe20000800000 */
[----:B------:R-:W-:Y:S01]  /*152d0*/  IMAD.X R189, R189, 0x1, R151, P3 ;  /* 0x00000001bdbd7824 */ /* 0x000fe200018e0697 */
[--C-:B-1----:R-:W-:Y:S02]  /*152e0*/  SHF.R.U32.HI R2, RZ, 0x6, R236.reuse ;  /* 0x00000006ff027819 */ /* 0x102fe400000116ec */
[----:B------:R-:W-:Y:S02]  /*152f0*/  SEL R158, R158, RZ, !P0 ;  /* 0x000000ff9e9e7207 */ /* 0x000fe40004000000 */
[----:B------:R-:W-:Y:S02]  /*15300*/  SHF.R.U32.HI R3, RZ, 0x6, R236 ;  /* 0x00000006ff037819 */ /* 0x000fe400000116ec */
[----:B------:R-:W1:Y:S01]  /*15310*/  S2R R236, SR_TID.X ;  /* 0x0000000000ec7919 */ /* 0x000e620000002100 */
[----:B------:R-:W-:Y:S02]  /*15320*/  IADD3 R192, P4, R192, R152, RZ ;  /* 0x00000098c0c07210 */ /* 0x000fe40007f9e0ff */
        /* <DEDUP_REMOVED lines=63> */
[----:B------:R-:W-:Y:S02]  /*15720*/  SEL R158, R158, RZ, !P0 ;  /* 0x000000ff9e9e7207 */ /* 0x000fe40004000000 */
[----:B------:R-:W-:Y:S02]  /*15730*/  IADD3 R162, P3, R162, R152, RZ ;  /* 0x00000098a2a27210 */ /* 0x000fe40007f7e0ff */
[----:B------:R-:W-:-:S02]  /*15740*/  ISETP.NE.U32.AND P2, PT, R158, RZ, PT ;  /* 0x000000ff9e00720c */ /* 0x000fc40003f45070 */
[----:B------:R-:W-:Y:S01]  /*15750*/  SEL R158, RZ, 0x4, P1 ;  /* 0x00000004ff9e7807 */ /* 0x000fe20000800000 */
[----:B------:R-:W-:-:S03]  /*15760*/  IMAD.X R161, R161, 0x1, R151, P3 ;  /* 0x00000001a1a17824 */ /* 0x000fc600018e0697 */
[----:B------:R-:W-:Y:S02]  /*15770*/  SEL R158, R158, RZ, !P0 ;  /* 0x000000ff9e9e7207 */ /* 0x000fe40004000000 */
[----:B------:R-:W-:Y:S02]  /*15780*/  IADD3 R164, P4, R164, R152, RZ ;  /* 0x00000098a4a47210 */ /* 0x000fe40007f9e0ff */
[----:B------:R-:W-:Y:S01]  /*15790*/  ISETP.NE.U32.AND P1, PT, R158, RZ, PT ;  /* 0x000000ff9e00720c */ /* 0x000fe20003f25070 */
[----:B------:R-:W-:Y:S02]  /*157a0*/  IMAD.MOV.U32 R158, RZ, RZ, R162 ;  /* 0x000000ffff9e7224 */ /* 0x000fe400078e00a2 */
[----:B------:R-:W-:Y:S02]  /*157b0*/  IMAD.MOV.U32 R159, RZ, RZ, R161 ;  /* 0x000000ffff9f7224 */ /* 0x000fe400078e00a1 */
[----:B------:R-:W-:-:S03]  /*157c0*/  IMAD.X R163, R163, 0x1, R151, P4 ;  /* 0x00000001a3a37824 */ /* 0x000fc600020e0697 */
[----:B------:R3:W-:Y:S01]  /*157d0*/  LDGSTS.E [R222+0x34000], desc[UR16][R158.64], P2 ;  /* 0x340000009ede7fae */ /* 0x0007e20009121850 */
[--C-:B-1----:R-:W-:Y:S02]  /*157e0*/  SHF.R.U32.HI R3, RZ, 0x6, R236.reuse ;  /* 0x00000006ff037819 */ /* 0x102fe400000116ec */
[----:B------:R-:W-:Y:S02]  /*157f0*/  SHF.R.U32.HI R2, RZ, 0x6, R236 ;  /* 0x00000006ff027819 */ /* 0x000fe400000116ec */
[----:B------:R-:W1:Y:S01]  /*15800*/  S2R R236, SR_TID.X ;  /* 0x0000000000ec7919 */ /* 0x000e620000002100 */
[----:B------:R-:W-:Y:S01]  /*15810*/  SGXT.U32 R3, R3, 0x1 ;  /* 0x000000010303781a */ /* 0x000fe20000000000 */
[----:B---3--:R-:W-:Y:S02]  /*15820*/  IMAD.MOV.U32 R158, RZ, RZ, R164 ;  /* 0x000000ffff9e7224 */ /* 0x008fe400078e00a4 */
[----:B------:R-:W-:Y:S01]  /*15830*/  IMAD.MOV.U32 R159, RZ, RZ, R163 ;  /* 0x000000ffff9f7224 */ /* 0x000fe200078e00a3 */
[----:B------:R-:W-:-:S02]  /*15840*/  LOP3.LUT R3, R3, 0x74, RZ, 0xfc, !PT ;  /* 0x0000007403037812 */ /* 0x000fc400078efcff */
[----:B------:R-:W-:Y:S02]  /*15850*/  SGXT.U32 R2, R2, 0x1 ;  /* 0x000000010202781a */ /* 0x000fe40000000000 */
[----:B------:R3:W-:Y:S01]  /*15860*/  LDGSTS.E [R222+0x34008], desc[UR16][R158.64], P1 ;  /* 0x340080009ede7fae */ /* 0x0007e20008921850 */
[----:B------:R-:W-:Y:S02]  /*15870*/  ISETP.GE.AND P1, PT, R3, UR5, PT ;  /* 0x0000000503007c0c */ /* 0x000fe4000bf26270 */
[----:B------:R-:W-:Y:S02]  /*15880*/  LOP3.LUT R2, R2, 0x76, RZ, 0xfc, !PT ;  /* 0x0000007602027812 */ /* 0x000fe400078efcff */
[----:B---3--:R-:W-:Y:S02]  /*15890*/  SEL R158, RZ, 0x4, P1 ;  /* 0x00000004ff9e7807 */ /* 0x008fe40000800000 */
[----:B------:R-:W-:Y:S02]  /*158a0*/  ISETP.GE.AND P1, PT, R2, UR5, PT ;  /* 0x0000000502007c0c */ /* 0x000fe4000bf26270 */
[----:B------:R-:W-:-:S02]  /*158b0*/  SEL R158, R158, RZ, !P0 ;  /* 0x000000ff9e9e7207 */ /* 0x000fc40004000000 */
[----:B------:R-:W-:Y:S02]  /*158c0*/  IADD3 R194, P3, R194, R152, RZ ;  /* 0x00000098c2c27210 */ /* 0x000fe40007f7e0ff */
[----:B------:R-:W-:Y:S02]  /*158d0*/  ISETP.NE.U32.AND P2, PT, R158, RZ, PT ;  /* 0x000000ff9e00720c */ /* 0x000fe40003f45070 */
[----:B------:R-:W-:Y:S01]  /*158e0*/  SEL R158, RZ, 0x4, P1 ;  /* 0x00000004ff9e7807 */ /* 0x000fe20000800000 */
[----:B------:R-:W-:Y:S01]  /*158f0*/  IMAD.X R193, R193, 0x1, R151, P3 ;  /* 0x00000001c1c17824 */ /* 0x000fe200018e0697 */
[--C-:B-1----:R-:W-:Y:S02]  /*15900*/  SHF.R.U32.HI R2, RZ, 0x6, R236.reuse ;  /* 0x00000006ff027819 */ /* 0x102fe400000116ec */
[----:B------:R-:W-:Y:S02]  /*15910*/  SEL R158, R158, RZ, !P0 ;  /* 0x000000ff9e9e7207 */ /* 0x000fe40004000000 */
[----:B------:R-:W-:-:S02]  /*15920*/  SHF.R.U32.HI R3, RZ, 0x6, R236 ;  /* 0x00000006ff037819 */ /* 0x000fc400000116ec */
[----:B------:R-:W1:Y:S01]  /*15930*/  S2R R236, SR_TID.X ;  /* 0x0000000000ec7919 */ /* 0x000e620000002100 */
[----:B------:R-:W-:Y:S02]  /*15940*/  IADD3 R196, P4, R196, R152, RZ ;  /* 0x00000098c4c47210 */ /* 0x000fe40007f9e0ff */
[----:B------:R-:W-:Y:S01]  /*15950*/  ISETP.NE.U32.AND P1, PT, R158, RZ, PT ;  /* 0x000000ff9e00720c */ /* 0x000fe20003f25070 */
[----:B------:R-:W-:Y:S02]  /*15960*/  IMAD.MOV.U32 R158, RZ, RZ, R194 ;  /* 0x000000ffff9e7224 */ /* 0x000fe400078e00c2 */
[----:B------:R-:W-:Y:S02]  /*15970*/  IMAD.MOV.U32 R159, RZ, RZ, R193 ;  /* 0x000000ffff9f7224 */ /* 0x000fe400078e00c1 */
[----:B------:R-:W-:Y:S01]  /*15980*/  IMAD.X R195, R195, 0x1, R151, P4 ;  /* 0x00000001c3c37824 */ /* 0x000fe200020e0697 */
[----:B------:R-:W-:Y:S02]  /*15990*/  SGXT.U32 R3, R3, 0x1 ;  /* 0x000000010303781a */ /* 0x000fe40000000000 */
[----:B------:R3:W-:Y:S02]  /*159a0*/  LDGSTS.E [R222+0x36000], desc[UR16][R158.64], P2 ;  /* 0x360000009ede7fae */ /* 0x0007e40009121850 */
[----:B------:R-:W-:-:S02]  /*159b0*/  LOP3.LUT R3, R3, 0x18, RZ, 0xfc, !PT ;  /* 0x0000001803037812 */ /* 0x000fc400078efcff */
[----:B------:R-:W-:Y:S01]  /*159c0*/  SGXT.U32 R2, R2, 0x1 ;  /* 0x000000010202781a */ /* 0x000fe20000000000 */
[----:B---3--:R-:W-:Y:S02]  /*159d0*/  IMAD.MOV.U32 R158, RZ, RZ, R196 ;  /* 0x000000ffff9e7224 */ /* 0x008fe400078e00c4 */
        /* <DEDUP_REMOVED lines=40> */
[----:B-1----:R-:W-:Y:S02]  /*15c60*/  SHF.R.U32.HI R2, RZ, 0x6, R236 ;  /* 0x00000006ff027819 */ /* 0x002fe400000116ec */
[----:B------:R-:W-:Y:S01]  /*15c70*/  ISETP.NE.U32.AND P1, PT, R158, RZ, PT ;  /* 0x000000ff9e00720c */ /* 0x000fe20003f25070 */
[----:B------:R-:W-:Y:S01]  /*15c80*/  IMAD.MOV.U32 R158, RZ, RZ, R149 ;  /* 0x000000ffff9e7224 */ /* 0x000fe200078e0095 */
[----:B------:R-:W-:Y:S01]  /*15c90*/  SGXT.U32 R2, R2, 0x1 ;  /* 0x000000010202781a */ /* 0x000fe20000000000 */
[----:B------:R-:W-:Y:S01]  /*15ca0*/  IMAD.MOV.U32 R159, RZ, RZ, R126 ;  /* 0x000000ffff9f7224 */ /* 0x000fe200078e007e */
[----:B------:R-:W-:Y:S02]  /*15cb0*/  SHF.R.U32.HI R0, RZ, 0x6, R236 ;  /* 0x00000006ff007819 */ /* 0x000fe400000116ec */
[----:B------:R-:W-:-:S02]  /*15cc0*/  LOP3.LUT R2, R2, 0x58, RZ, 0xfc, !PT ;  /* 0x0000005802027812 */ /* 0x000fc400078efcff */
[----:B------:R-:W-:Y:S01]  /*15cd0*/  SGXT.U32 R0, R0, 0x1 ;  /* 0x000000010000781a */ /* 0x000fe20000000000 */
[----:B------:R1:W-:Y:S03]  /*15ce0*/  LDGSTS.E [R222+0x32000], desc[UR16][R158.64], P2 ;  /* 0x320000009ede7fae */ /* 0x0003e60009121850 */
[----:B------:R-:W-:Y:S01]  /*15cf0*/  LOP3.LUT R0, R0, 0x5a, RZ, 0xfc, !PT ;  /* 0x0000005a00007812 */ /* 0x000fe200078efcff */
[----:B------:R-:W-:Y:S01]  /*15d00*/  LDGSTS.E [R222+0x32008], desc[UR16][R124.64], P1 ;  /* 0x320080007cde7fae */ /* 0x000fe20008921850 */
[----:B------:R-:W-:-:S04]  /*15d10*/  ISETP.GE.AND P1, PT, R2, UR5, PT ;  /* 0x0000000502007c0c */ /* 0x000fc8000bf26270 */
[----:B-1----:R-:W-:Y:S02]  /*15d20*/  SEL R158, RZ, 0x4, P1 ;  /* 0x00000004ff9e7807 */ /* 0x002fe40000800000 */
        /* <DEDUP_REMOVED lines=51> */
[----:B------:R-:W-:Y:S01]  /*16060*/  ISETP.GE.AND P2, PT, R2, UR5, PT ;  /* 0x0000000502007c0c */ /* 0x000fe2000bf46270 */
[----:B------:R-:W4:Y:S01]  /*16070*/  LDL.LU R3, [R1+0x4] ;  /* 0x0000040001037983 */ /* 0x000f220000300800 */
        /* <DEDUP_REMOVED lines=18> */
[----:B------:R-:W-:Y:S01]  /*161a0*/  IMAD.X R128, R128, 0x1, R151, P4 ;  /* 0x0000000180807824 */ /* 0x000fe200020e0697 */
[-C--:B------:R-:W-:Y:S02]  /*161b0*/  IADD3 R170, P3, R170, R152.reuse, RZ ;  /* 0x00000098aaaa7210 */ /* 0x080fe40007f7e0ff */
[----:B------:R-:W-:-:S03]  /*161c0*/  IADD3 R172, P4, R172, R152, RZ ;  /* 0x00000098acac7210 */ /* 0x000fc60007f9e0ff */
[--C-:B------:R-:W-:Y:S02]  /*161d0*/  IMAD.X R169, R169, 0x1, R151.reuse, P3 ;  /* 0x00000001a9a97824 */ /* 0x100fe400018e0697 */
[----:B------:R-:W-:Y:S01]  /*161e0*/  IMAD.X R171, R171, 0x1, R151, P4 ;  /* 0x00000001abab7824 */ /* 0x000fe200020e0697 */
        /* <DEDUP_REMOVED lines=19> */
[----:B------:R-:W-:Y:S01]  /*16320*/  SEL R158, R158, RZ, !P0 ;  /* 0x000000ff9e9e7207 */ /* 0x000fe20004000000 */
[----:B------:R-:W-:Y:S01]  /*16330*/  IMAD.MOV.U32 R159, RZ, RZ, R129 ;  /* 0x000000ffff9f7224 */ /* 0x000fe200078e0081 */
[----:B-1----:R-:W-:Y:S02]  /*16340*/  SHF.R.U32.HI R2, RZ, 0x6, R236 ;  /* 0x00000006ff027819 */ /* 0x002fe400000116ec */
[----:B------:R-:W-:Y:S01]  /*16350*/  ISETP.NE.U32.AND P1, PT, R158, RZ, PT ;  /* 0x000000ff9e00720c */ /* 0x000fe20003f25070 */
[----:B------:R-:W-:Y:S01]  /*16360*/  IMAD.MOV.U32 R158, RZ, RZ, R150 ;  /* 0x000000ffff9e7224 */ /* 0x000fe200078e0096 */
[----:B------:R-:W-:Y:S02]  /*16370*/  SHF.R.U32.HI R0, RZ, 0x6, R236 ;  /* 0x00000006ff007819 */ /* 0x000fe400000116ec */
[----:B------:R-:W1:Y:S01]  /*16380*/  S2R R236, SR_TID.X ;  /* 0x0000000000ec7919 */ /* 0x000e620000002100 */
[----:B------:R-:W-:Y:S01]  /*16390*/  SGXT.U32 R2, R2, 0x1 ;  /* 0x000000010202781a */ /* 0x000fe20000000000 */
[----:B------:R2:W-:Y:S03]  /*163a0*/  LDGSTS.E [R222+0x32000], desc[UR16][R158.64], P2 ;  /* 0x320000009ede7fae */ /* 0x0005e60009121850 */
[----:B------:R-:W-:-:S02]  /*163b0*/  LOP3.LUT R2, R2, 0x5c, RZ, 0xfc, !PT ;  /* 0x0000005c02027812 */ /* 0x000fc400078efcff */
[----:B------:R-:W-:Y:S01]  /*163c0*/  SGXT.U32 R0, R0, 0x1 ;  /* 0x000000010000781a */ /* 0x000fe20000000000 */
[----:B--2---:R-:W-:Y:S02]  /*163d0*/  IMAD.MOV.U32 R158, RZ, RZ, R127 ;  /* 0x000000ffff9e7224 */ /* 0x004fe400078e007f */
[----:B------:R-:W-:-:S05]  /*163e0*/  IMAD.MOV.U32 R159, RZ, RZ, R128 ;  /* 0x000000ffff9f7224 */ /* 0x000fca00078e0080 */
[----:B------:R2:W-:Y:S01]  /*163f0*/  LDGSTS.E [R222+0x32008], desc[UR16][R158.64], P1 ;  /* 0x320080009ede7fae */ /* 0x0005e20008921850 */
[----:B------:R-:W-:Y:S02]  /*16400*/  ISETP.GE.AND P1, PT, R2, UR5, PT ;  /* 0x0000000502007c0c */ /* 0x000fe4000bf26270 */
[----:B------:R-:W-:Y:S02]  /*16410*/  LOP3.LUT R0, R0, 0x5e, RZ, 0xfc, !PT ;  /* 0x0000005e00007812 */ /* 0x000fe400078efcff */
        /* <DEDUP_REMOVED lines=10> */
[----:B------:R-:W-:-:S04]  /*164c0*/  SGXT.U32 R2, R2, 0x1 ;  /* 0x000000010202781a */ /* 0x000fc80000000000 */
[----:B------:R1:W-:Y:S01]  /*164d0*/  LDGSTS.E [R222+0x34000], desc[UR16][R158.64], P2 ;  /* 0x340000009ede7fae */ /* 0x0003e20009121850 */
[----:B------:R-:W-:Y:S02]  /*164e0*/  LOP3.LUT R2, R2, 0x7c, RZ, 0xfc, !PT ;  /* 0x0000007c02027812 */ /* 0x000fe400078efcff */
[----:B------:R-:W-:Y:S02]  /*164f0*/  SHF.R.U32.HI R0, RZ, 0x6, R236 ;  /* 0x00000006ff007819 */ /* 0x000fe400000116ec */
[----:B------:R-:W2:Y:S01]  /*16500*/  S2R R236, SR_TID.X ;  /* 0x0000000000ec7919 */ /* 0x000ea20000002100 */
[----:B-1----:R-:W-:Y:S02]  /*16510*/  IMAD.MOV.U32 R158, RZ, RZ, R172 ;  /* 0x000000ffff9e7224 */ /* 0x002fe400078e00ac */
[----:B------:R-:W-:Y:S01]  /*16520*/  IMAD.MOV.U32 R159, RZ, RZ, R171 ;  /* 0x000000ffff9f7224 */ /* 0x000fe200078e00ab */
[----:B------:R-:W-:-:S04]  /*16530*/  SGXT.U32 R0, R0, 0x1 ;  /* 0x000000010000781a */ /* 0x000fc80000000000 */
[----:B------:R1:W-:Y:S01]  /*16540*/  LDGSTS.E [R222+0x34008], desc[UR16][R158.64], P1 ;  /* 0x340080009ede7fae */ /* 0x0003e20008921850 */
[----:B------:R-:W-:Y:S02]  /*16550*/  ISETP.GE.AND P1, PT, R2, UR5, PT ;  /* 0x0000000502007c0c */ /* 0x000fe4000bf26270 */
[----:B------:R-:W-:Y:S02]  /*16560*/  LOP3.LUT R0, R0, 0x7e, RZ, 0xfc, !PT ;  /* 0x0000007e00007812 */ /* 0x000fe400078efcff */
[----:B-1----:R-:W-:Y:S02]  /*16570*/  SEL R158, RZ, 0x4, P1 ;  /* 0x00000004ff9e7807 */ /* 0x002fe40000800000 */
[----:B------:R-:W-:Y:S02]  /*16580*/  ISETP.GE.AND P1, PT, R0, UR5, PT ;  /* 0x0000000500007c0c */ /* 0x000fe4000bf26270 */
[----:B------:R-:W-:Y:S01]  /*16590*/  SEL R158, R158, RZ, !P0 ;  /* 0x000000ff9e9e7207 */ /* 0x000fe20004000000 */
[----:B------:R-:W-:Y:S01]  /*165a0*/  IMAD.MOV.U32 R159, RZ, RZ, R201 ;  /* 0x000000ffff9f7224 */ /* 0x000fe200078e00c9 */
[----:B------:R-:W3:Y:S02]  /*165b0*/  LDL.LU R0, [R1+0x8] ;  /* 0x0000080001007983 */ /* 0x000ee40000300800 */
[----:B------:R-:W-:-:S02]  /*165c0*/  ISETP.NE.U32.AND P2, PT, R158, RZ, PT ;  /* 0x000000ff9e00720c */ /* 0x000fc40003f45070 */
[----:B------:R-:W-:Y:S01]  /*165d0*/  SEL R158, RZ, 0x4, P1 ;  /* 0x00000004ff9e7807 */ /* 0x000fe20000800000 */
[----:B------:R-:W4:Y:S03]  /*165e0*/  LDL.LU R5, [R1+0x44] ;  /* 0x0000440001057983 */ /* 0x000f260000300800 */
[----:B------:R-:W-:-:S04]  /*165f0*/  SEL R158, R158, RZ, !P0 ;  /* 0x000000ff9e9e7207 */ /* 0x000fc80004000000 */
[----:B------:R-:W-:Y:S01]  /*16600*/  ISETP.NE.U32.AND P1, PT, R158, RZ, PT ;  /* 0x000000ff9e00720c */ /* 0x000fe20003f25070 */
[----:B------:R-:W-:Y:S01]  /*16610*/  IMAD.MOV.U32 R158, RZ, RZ, R202 ;  /* 0x000000ffff9e7224 */ /* 0x000fe200078e00ca */
[----:B--2---:R-:W-:-:S04]  /*16620*/  LOP3.LUT R2, R236, 0x7f, RZ, 0xc0, !PT ;  /* 0x0000007fec027812 */ /* 0x004fc800078ec0ff */
[----:B------:R1:W-:Y:S02]  /*16630*/  LDGSTS.E [R222+0x36000], desc[UR16][R158.64], P2 ;  /* 0x360000009ede7fae */ /* 0x0003e40009121850 */
[----:B-1----:R-:W-:Y:S02]  /*16640*/  IMAD.MOV.U32 R158, RZ, RZ, R204 ;  /* 0x000000ffff9e7224 */ /* 0x002fe400078e00cc */
[----:B------:R-:W-:-:S05]  /*16650*/  IMAD.MOV.U32 R159, RZ, RZ, R203 ;  /* 0x000000ffff9f7224 */ /* 0x000fca00078e00cb */
[----:B------:R1:W-:Y:S01]  /*16660*/  LDGSTS.E [R222+0x36008], desc[UR16][R158.64], P1 ;  /* 0x360080009ede7fae */ /* 0x0003e20008921850 */
[----:B------:R-:W-:-:S03]  /*16670*/  ISETP.GE.AND P1, PT, R2, UR5, PT ;  /* 0x0000000502007c0c */ /* 0x000fc6000bf26270 */
[----:B------:R-:W2:Y:S04]  /*16680*/  LDL.LU R2, [R1+0x48] ;  /* 0x0000480001027983 */ /* 0x000ea80000300800 */
[----:B------:R-:W2:Y:S04]  /*16690*/  LDL.LU R252, [R1+0x84] ;  /* 0x0000840001fc7983 */ /* 0x000ea80000300800 */
[----:B------:R-:W2:Y:S01]  /*166a0*/  LDL.LU R236, [R1+0x88] ;  /* 0x0000880001ec7983 */ /* 0x000ea20000300800 */
[----:B-1----:R-:W-:Y:S01]  /*166b0*/  SEL R158, RZ, 0x4, P1 ;  /* 0x00000004ff9e7807 */ /* 0x002fe20000800000 */
[----:B------:R-:W-:Y:S01]  /*166c0*/  ULEA UR5, UR9, UR7, 0x10 ;  /* 0x0000000709057291 */ /* 0x000fe2000f8e803f */
[----:B------:R-:W-:Y:S01]  /*166d0*/  IADD3 R223, P2, R223, R154, RZ ;  /* 0x0000009adfdf7210 */ /* 0x000fe20007f5e0ff */
[----:B------:R-:W0:Y:S01]  /*166e0*/  LDGDEPBAR ;  /* 0x00000000000079af */ /* 0x000e220000000000 */
[----:B------:R-:W-:-:S02]  /*166f0*/  SEL R158, R158, RZ, !P0 ;  /* 0x000000ff9e9e7207 */ /* 0x000fc40004000000 */
[----:B------:R-:W-:Y:S01]  /*16700*/  IADD3 R206, P1, R206, R154, RZ ;  /* 0x0000009acece7210 */ /* 0x000fe20007f3e0ff */
[----:B------:R-:W2:Y:S01]  /*16710*/  LDL.LU R156, [R1+0xc8] ;  /* 0x0000c800019c7983 */ /* 0x000ea20000300800 */
[----:B------:R-:W-:-:S03]  /*16720*/  ISETP.NE.U32.AND P0, PT, R158, RZ, PT ;  /* 0x000000ff9e00720c */ /* 0x000fc60003f05070 */
[----:B------:R-:W-:Y:S01]  /*16730*/  IMAD.X R205, R205, 0x1, R153, P1 ;  /* 0x00000001cdcd7824 */ /* 0x000fe200008e0699 */
[----:B------:R-:W2:Y:S01]  /*16740*/  LDL.LU R6, [R1+0x108] ;  /* 0x0001080001067983 */ /* 0x000ea20000300800 */
[----:B------:R-:W-:Y:S02]  /*16750*/  VIADD R222, R4, UR5 ;  /* 0x0000000504de7c36 */ /* 0x000fe40008000000 */
[----:B------:R-:W-:Y:S02]  /*16760*/  IMAD.MOV.U32 R158, RZ, RZ, R206 ;  /* 0x000000ffff9e7224 */ /* 0x000fe400078e00ce */
[----:B------:R-:W-:Y:S02]  /*16770*/  IMAD.MOV.U32 R159, RZ, RZ, R205 ;  /* 0x000000ffff9f7224 */ /* 0x000fe400078e00cd */
[--C-:B------:R-:W-:Y:S01]  /*16780*/  IMAD.X R221, R221, 0x1, R153.reuse, P2 ;  /* 0x00000001dddd7824 */ /* 0x100fe200010e0699 */
[----:B------:R-:W-:Y:S02]  /*16790*/  IADD3 R239, P1, R239, R154, RZ ;  /* 0x0000009aefef7210 */ /* 0x000fe40007f3e0ff */
[----:B------:R1:W-:Y:S03]  /*167a0*/  LDGSTS.E [R222], desc[UR16][R158.64], P0 ;  /* 0x000000009ede7fae */ /* 0x0003e60008121850 */
[----:B------:R-:W-:-:S02]  /*167b0*/  IMAD.X R238, R238, 0x1, R153, P1 ;  /* 0x00000001eeee7824 */ /* 0x000fc400008e0699 */
[----:B-1----:R-:W-:Y:S02]  /*167c0*/  IMAD.MOV.U32 R158, RZ, RZ, R223 ;  /* 0x000000ffff9e7224 */ /* 0x002fe400078e00df */
[----:B------:R-:W-:-:S05]  /*167d0*/  IMAD.MOV.U32 R159, RZ, RZ, R221 ;  /* 0x000000ffff9f7224 */ /* 0x000fca00078e00dd */
[----:B------:R1:W-:Y:S02]  /*167e0*/  LDGSTS.E [R222+0x400], desc[UR16][R158.64], P0 ;  /* 0x004000009ede7fae */ /* 0x0003e40008121850 */
[----:B-1----:R-:W-:Y:S02]  /*167f0*/  IMAD.MOV.U32 R158, RZ, RZ, R239 ;  /* 0x000000ffff9e7224 */ /* 0x002fe400078e00ef */
[----:B------:R-:W-:-:S05]  /*16800*/  IMAD.MOV.U32 R159, RZ, RZ, R238 ;  /* 0x000000ffff9f7224 */ /* 0x000fca00078e00ee */
[----:B------:R1:W-:Y:S01]  /*16810*/  LDGSTS.E [R222+0x800], desc[UR16][R158.64], P0 ;  /* 0x008000009ede7fae */ /* 0x0003e20008121850 */
[----:B---3--:R-:W-:-:S05]  /*16820*/  IADD3 R0, P2, R0, R154, RZ ;  /* 0x0000009a00007210 */ /* 0x008fca0007f5e0ff */
[----:B----4-:R-:W-:Y:S01]  /*16830*/  IMAD.X R3, R3, 0x1, R153, P2 ;  /* 0x0000000103037824 */ /* 0x010fe200010e0699 */
[----:B------:R-:W-:Y:S04]  /*16840*/  STL [R1+0x8], R0 ;  /* 0x0000080001007387 */ /* 0x000fe80000100800 */
[----:B------:R3:W-:Y:S04]  /*16850*/  STL [R1+0x4], R3 ;  /* 0x0000040301007387 */ /* 0x0007e80000100800 */
[----:B------:R-:W4:Y:S01]  /*16860*/  LDL.LU R157, [R1+0xc4] ;  /* 0x0000c400019d7983 */ /* 0x000f220000300800 */
[----:B-1----:R-:W-:-:S02]  /*16870*/  IMAD.MOV.U32 R158, RZ, RZ, R0 ;  /* 0x000000ffff9e7224 */ /* 0x002fc400078e0000 */
[----:B------:R-:W-:Y:S01]  /*16880*/  IMAD.MOV.U32 R159, RZ, RZ, R3 ;  /* 0x000000ffff9f7224 */ /* 0x000fe200078e0003 */
[----:B------:R-:W4:Y:S04]  /*16890*/  LDL.LU R8, [R1+0x104] ;  /* 0x0001040001087983 */ /* 0x000f280000300800 */
[----:B---3--:R-:W3:Y:S04]  /*168a0*/  LDL.LU R3, [R1+0x148] ;  /* 0x0001480001037983 */ /* 0x008ee80000300800 */
[----:B------:R-:W3:Y:S04]  /*168b0*/  LDL.LU R0, [R1+0x188] ;  /* 0x0001880001007983 */ /* 0x000ee80000300800 */
[----:B------:R1:W-:Y:S01]  /*168c0*/  LDGSTS.E [R222+0xc00], desc[UR16][R158.64], P0 ;  /* 0x00c000009ede7fae */ /* 0x0003e20008121850 */
[----:B--2---:R-:W-:-:S05]  /*168d0*/  IADD3 R2, P1, R2, R154, RZ ;  /* 0x0000009a02027210 */ /* 0x004fca0007f3e0ff */
[----:B------:R-:W-:Y:S01]  /*168e0*/  IMAD.X R5, R5, 0x1, R153, P1 ;  /* 0x0000000105057824 */ /* 0x000fe200008e0699 */
[----:B------:R-:W-:Y:S01]  /*168f0*/  IADD3 R236, P2, R236, R154, RZ ;  /* 0x0000009aecec7210 */ /* 0x000fe20007f5e0ff */
[----:B------:R-:W-:Y:S02]  /*16900*/  STL [R1+0x48], R2 ;  /* 0x0000480201007387 */ /* 0x000fe40000100800 */
[----:B-1----:R-:W-:Y:S02]  /*16910*/  IMAD.MOV.U32 R159, RZ, RZ, R5 ;  /* 0x000000ffff9f7224 */ /* 0x002fe400078e0005 */
[----:B------:R-:W-:Y:S01]  /*16920*/  IMAD.X R252, R252, 0x1, R153, P2 ;  /* 0x00000001fcfc7824 */ /* 0x000fe200010e0699 */
[----:B------:R1:W-:Y:S01]  /*16930*/  STL [R1+0x44], R5 ;  /* 0x0000440501007387 */ /* 0x0003e20000100800 */
[----:B------:R-:W-:-:S03]  /*16940*/  IMAD.MOV.U32 R158, RZ, RZ, R2 ;  /* 0x000000ffff9e7224 */ /* 0x000fc600078e0002 */
[----:B------:R-:W-:Y:S01]  /*16950*/  STL [R1+0x88], R236 ;  /* 0x000088ec01007387 */ /* 0x000fe20000100800 */
[----:B------:R-:W-:-:S03]  /*16960*/  IADD3 R156, P1, R156, R154, RZ ;  /* 0x0000009a9c9c7210 */ /* 0x000fc60007f3e0ff */
[----:B------:R2:W-:Y:S04]  /*16970*/  LDGSTS.E [R222+0x1000], desc[UR16][R158.64], P0 ;  /* 0x010000009ede7fae */ /* 0x0005e80008121850 */
[----:B-1----:R-:W3:Y:S04]  /*16980*/  LDL.LU R5, [R1+0x144] ;  /* 0x0001440001057983 */ /* 0x002ee80000300800 */
[----:B------:R1:W-:Y:S04]  /*16990*/  STL [R1+0x84], R252 ;  /* 0x000084fc01007387 */ /* 0x0003e80000100800 */
[----:B------:R-:W3:Y:S01]  /*169a0*/  LDL.LU R2, [R1+0x184] ;  /* 0x0001840001027983 */ /* 0x000ee20000300800 */
[----:B--2---:R-:W-:-:S02]  /*169b0*/  IMAD.MOV.U32 R158, RZ, RZ, R236 ;  /* 0x000000ffff9e7224 */ /* 0x004fc400078e00ec */
[----:B------:R-:W-:Y:S01]  /*169c0*/  IMAD.MOV.U32 R159, RZ, RZ, R252 ;  /* 0x000000ffff9f7224 */ /* 0x000fe200078e00fc */
[----:B------:R-:W-:-:S04]  /*169d0*/  IADD3 R6, P2, R6, R154, RZ ;  /* 0x0000009a06067210 */ /* 0x000fc80007f5e0ff */
[----:B------:R2:W-:Y:S04]  /*169e0*/  LDGSTS.E [R222+0x1400], desc[UR16][R158.64], P0 ;  /* 0x014000009ede7fae */ /* 0x0005e80008121850 */
[----:B------:R1:W-:Y:S01]  /*169f0*/  STL [R1+0xc8], R156 ;  /* 0x0000c89c01007387 */ /* 0x0003e20000100800 */
[----:B--2---:R-:W-:Y:S02]  /*16a00*/  IMAD.MOV.U32 R158, RZ, RZ, R156 ;  /* 0x000000ffff9e7224 */ /* 0x004fe400078e009c */
[----:B----4-:R-:W-:-:S04]  /*16a10*/  IMAD.X R157, R157, 0x1, R153, P1 ;  /* 0x000000019d9d7824 */ /* 0x010fc800008e0699 */
[----:B------:R-:W-:Y:S02]  /*16a20*/  IMAD.MOV.U32 R159, RZ, RZ, R157 ;  /* 0x000000ffff9f7224 */ /* 0x000fe400078e009d */
[----:B------:R-:W-:Y:S01]  /*16a30*/  IMAD.X R8, R8, 0x1, R153, P2 ;  /* 0x0000000108087824 */ /* 0x000fe200010e0699 */
[-C--:B---3--:R-:W-:Y:S02]  /*16a40*/  IADD3 R3, P1, R3, R154.reuse, RZ ;  /* 0x0000009a03037210 */ /* 0x088fe40007f3e0ff */
[----:B------:R2:W-:Y:S01]  /*16a50*/  LDGSTS.E [R222+0x1800], desc[UR16][R158.64], P0 ;  /* 0x018000009ede7fae */ /* 0x0005e20008121850 */
[----:B------:R-:W-:-:S03]  /*16a60*/  IADD3 R0, P2, R0, R154, RZ ;  /* 0x0000009a00007210 */ /* 0x000fc60007f5e0ff */
[----:B------:R-:W-:Y:S04]  /*16a70*/  STL [R1+0xc4], R157 ;  /* 0x0000c49d01007387 */ /* 0x000fe80000100800 */
[----:B------:R3:W-:Y:S01]  /*16a80*/  STL [R1+0x108], R6 ;  /* 0x0001080601007387 */ /* 0x0007e20000100800 */
[----:B--2---:R-:W-:Y:S02]  /*16a90*/  IMAD.MOV.U32 R158, RZ, RZ, R6 ;  /* 0x000000ffff9e7224 */ /* 0x004fe400078e0006 */
[----:B------:R-:W-:Y:S01]  /*16aa0*/  IMAD.MOV.U32 R159, RZ, RZ, R8 ;  /* 0x000000ffff9f7224 */ /* 0x000fe200078e0008 */
[----:B------:R2:W-:Y:S04]  /*16ab0*/  STL [R1+0x104], R8 ;  /* 0x0001040801007387 */ /* 0x0005e80000100800 */
[----:B-1----:R-:W4:Y:S04]  /*16ac0*/  LDL.LU R252, [R1+0x204] ;  /* 0x0002040001fc7983 */ /* 0x002f280000300800 */
[----:B------:R-:W4:Y:S04]  /*16ad0*/  LDL.LU R236, [R1+0x208] ;  /* 0x0002080001ec7983 */ /* 0x000f280000300800 */
[----:B------:R1:W-:Y:S04]  /*16ae0*/  LDGSTS.E [R222+0x1c00], desc[UR16][R158.64], P0 ;  /* 0x01c000009ede7fae */ /* 0x0003e80008121850 */
[----:B------:R-:W-:Y:S01]  /*16af0*/  STL [R1+0x148], R3 ;  /* 0x0001480301007387 */ /* 0x000fe20000100800 */
[----:B-1----:R-:W-:-:S02]  /*16b00*/  IMAD.MOV.U32 R158, RZ, RZ, R3 ;  /* 0x000000ffff9e7224 */ /* 0x002fc400078e0003 */
[----:B------:R-:W-:-:S04]  /*16b10*/  IMAD.X R5, R5, 0x1, R153, P1 ;  /* 0x0000000105057824 */ /* 0x000fc800008e0699 */
[----:B------:R-:W-:Y:S01]  /*16b20*/  IMAD.MOV.U32 R159, RZ, RZ, R5 ;  /* 0x000000ffff9f7224 */ /* 0x000fe200078e0005 */
[----:B------:R1:W-:Y:S01]  /*16b30*/  STL [R1+0x144], R5 ;  /* 0x0001440501007387 */ /* 0x0003e20000100800 */
[----:B------:R-:W-:-:S03]  /*16b40*/  IMAD.X R2, R2, 0x1, R153, P2 ;  /* 0x0000000102027824 */ /* 0x000fc600010e0699 */
[----:B------:R-:W-:Y:S04]  /*16b50*/  STL [R1+0x188], R0 ;  /* 0x0001880001007387 */ /* 0x000fe80000100800 */
[----:B------:R-:W4:Y:S04]  /*16b60*/  LDL.LU R156, [R1+0x248] ;  /* 0x00024800019c7983 */ /* 0x000f280000300800 */
[----:B------:R1:W-:Y:S04]  /*16b70*/  STL [R1+0x184], R2 ;  /* 0x0001840201007387 */ /* 0x0003e80000100800 */
[----:B---3--:R-:W3:Y:S04]  /*16b80*/  LDL.LU R6, [R1+0x288] ;  /* 0x0002880001067983 */ /* 0x008ee80000300800 */
[----:B------:R1:W-:Y:S04]  /*16b90*/  LDGSTS.E [R222+0x2000], desc[UR16][R158.64], P0 ;  /* 0x020000009ede7fae */ /* 0x0003e80008121850 */
[----:B------:R-:W3:Y:S04]  /*16ba0*/  LDL.LU R157, [R1+0x244] ;  /* 0x00024400019d7983 */ /* 0x000ee80000300800 */
[----:B--2---:R-:W2:Y:S01]  /*16bb0*/  LDL.LU R8, [R1+0x284] ;  /* 0x0002840001087983 */ /* 0x004ea20000300800 */
[----:B-1----:R-:W-:-:S03]  /*16bc0*/  IMAD.MOV.U32 R158, RZ, RZ, R0 ;  /* 0x000000ffff9e7224 */ /* 0x002fc600078e0000 */
[----:B------:R-:W2:Y:S01]  /*16bd0*/  LDL.LU R5, [R1+0x2c4] ;  /* 0x0002c40001057983 */ /* 0x000ea20000300800 */
[----:B------:R-:W-:-:S03]  /*16be0*/  IMAD.MOV.U32 R159, RZ, RZ, R2 ;  /* 0x000000ffff9f7224 */ /* 0x000fc600078e0002 */
[----:B------:R-:W2:Y:S04]  /*16bf0*/  LDL.LU R3, [R1+0x2c8] ;  /* 0x0002c80001037983 */ /* 0x000ea80000300800 */
[----:B------:R-:W2:Y:S04]  /*16c00*/  LDL.LU R2, [R1+0x304] ;  /* 0x0003040001027983 */ /* 0x000ea80000300800 */
[----:B------:R-:W2:Y:S04]  /*16c10*/  LDL.LU R0, [R1+0x308] ;  /* 0x0003080001007983 */ /* 0x000ea80000300800 */
[----:B------:R1:W-:Y:S04]  /*16c20*/  LDGSTS.E [R222+0x2400], desc[UR16][R158.64], P0 ;  /* 0x024000009ede7fae */ /* 0x0003e80008121850 */
[----:B------:R-:W2:Y:S04]  /*16c30*/  LDL.LU R158, [R1+0x1c4] ;  /* 0x0001c400019e7983 */ /* 0x000ea80000300800 */
[----:B------:R-:W1:Y:S01]  /*16c40*/  LDL.LU R159, [R1+0x1c8] ;  /* 0x0001c800019f7983 */ /* 0x000e620000300800 */
[----:B----4-:R-:W-:-:S05]  /*16c50*/  IADD3 R236, P2, R236, R154, RZ ;  /* 0x0000009aecec7210 */ /* 0x010fca0007f5e0ff */
[----:B------:R-:W-:Y:S01]  /*16c60*/  IMAD.X R252, R252, 0x1, R153, P2 ;  /* 0x00000001fcfc7824 */ /* 0x000fe200010e0699 */
[----:B---3--:R-:W-:-:S05]  /*16c70*/  IADD3 R6, P2, R6, R154, RZ ;  /* 0x0000009a06067210 */ /* 0x008fca0007f5e0ff */
[----:B--2---:R-:W-:Y:S01]  /*16c80*/  IMAD.X R8, R8, 0x1, R153, P2 ;  /* 0x0000000108087824 */ /* 0x004fe200010e0699 */
[----:B-1----:R-:W-:-:S05]  /*16c90*/  IADD3 R159, P1, R159, R154, RZ ;  /* 0x0000009a9f9f7210 */ /* 0x002fca0007f3e0ff */
[----:B------:R-:W-:Y:S01]  /*16ca0*/  IMAD.X R158, R158, 0x1, R153, P1 ;  /* 0x000000019e9e7824 */ /* 0x000fe200008e0699 */
[----:B------:R1:W-:Y:S04]  /*16cb0*/  STL [R1+0x1c8], R159 ;  /* 0x0001c89f01007387 */ /* 0x0003e80000100800 */
[----:B------:R2:W-:Y:S01]  /*16cc0*/  STL [R1+0x1c4], R158 ;  /* 0x0001c49e01007387 */ /* 0x0005e20000100800 */
[----:B-1----:R-:W-:-:S04]  /*16cd0*/  LOP3.LUT R159, R159, R158, RZ, 0x3c, !PT ;  /* 0x0000009e9f9f7212 */ /* 0x002fc800078e3cff */
[----:B--2---:R-:W-:-:S04]  /*16ce0*/  LOP3.LUT R158, R159, R158, RZ, 0x3c, !PT ;  /* 0x0000009e9f9e7212 */ /* 0x004fc800078e3cff */
[----:B------:R-:W-:Y:S02]  /*16cf0*/  LOP3.LUT R159, R159, R158, RZ, 0x3c, !PT ;  /* 0x0000009e9f9f7212 */ /* 0x000fe400078e3cff */
[----:B------:R-:W-:-:S03]  /*16d00*/  IADD3 R156, P1, R156, R154, RZ ;  /* 0x0000009a9c9c7210 */ /* 0x000fc60007f3e0ff */
[----:B------:R1:W-:Y:S02]  /*16d10*/  LDGSTS.E [R222+0x2800], desc[UR16][R158.64], P0 ;  /* 0x028000009ede7fae */ /* 0x0003e40008121850 */
[----:B------:R-:W-:Y:S01]  /*16d20*/  IMAD.X R157, R157, 0x1, R153, P1 ;  /* 0x000000019d9d7824 */ /* 0x000fe200008e0699 */
[----:B------:R-:W-:Y:S01]  /*16d30*/  IADD3 R3, P1, R3, R154, RZ ;  /* 0x0000009a03037210 */ /* 0x000fe20007f3e0ff */
[----:B-1----:R-:W-:Y:S02]  /*16d40*/  IMAD.MOV.U32 R158, RZ, RZ, R236 ;  /* 0x000000ffff9e7224 */ /* 0x002fe400078e00ec */
[----:B------:R-:W-:-:S05]  /*16d50*/  IMAD.MOV.U32 R159, RZ, RZ, R252 ;  /* 0x000000ffff9f7224 */ /* 0x000fca00078e00fc */
[----:B------:R1:W-:Y:S01]  /*16d60*/  LDGSTS.E [R222+0x2c00], desc[UR16][R158.64], P0 ;  /* 0x02c000009ede7fae */ /* 0x0003e20008121850 */
[----:B------:R-:W-:Y:S01]  /*16d70*/  IADD3 R0, P2, R0, R154, RZ ;  /* 0x0000009a00007210 */ /* 0x000fe20007f5e0ff */
[----:B------:R-:W-:Y:S02]  /*16d80*/  IMAD.X R5, R5, 0x1, R153, P1 ;  /* 0x0000000105057824 */ /* 0x000fe400008e0699 */
[----:B------:R-:W-:Y:S01]  /*16d90*/  STL [R1+0x208], R236 ;  /* 0x000208ec01007387 */ /* 0x000fe20000100800 */
[----:B-1----:R-:W-:Y:S02]  /*16da0*/  IMAD.MOV.U32 R158, RZ, RZ, R156 ;  /* 0x000000ffff9e7224 */ /* 0x002fe400078e009c */
[----:B------:R-:W-:Y:S01]  /*16db0*/  IMAD.MOV.U32 R159, RZ, RZ, R157 ;  /* 0x000000ffff9f7224 */ /* 0x000fe200078e009d */
[----:B------:R-:W-:Y:S04]  /*16dc0*/  STL [R1+0x204], R252 ;  /* 0x000204fc01007387 */ /* 0x000fe80000100800 */
[----:B------:R1:W-:Y:S01]  /*16dd0*/  LDGSTS.E [R222+0x3000], desc[UR16][R158.64], P0 ;  /* 0x030000009ede7fae */ /* 0x0003e20008121850 */
[----:B------:R-:W-:-:S03]  /*16de0*/  IMAD.X R2, R2, 0x1, R153, P2 ;  /* 0x0000000102027824 */ /* 0x000fc600010e0699 */
[----:B------:R-:W-:Y:S01]  /*16df0*/  STL [R1+0x248], R156 ;  /* 0x0002489c01007387 */ /* 0x000fe20000100800 */
[----:B-1----:R-:W-:Y:S02]  /*16e00*/  IMAD.MOV.U32 R158, RZ, RZ, R6 ;  /* 0x000000ffff9e7224 */ /* 0x002fe400078e0006 */
[----:B------:R-:W-:Y:S01]  /*16e10*/  IMAD.MOV.U32 R159, RZ, RZ, R8 ;  /* 0x000000ffff9f7224 */ /* 0x000fe200078e0008 */
[----:B------:R-:W-:Y:S04]  /*16e20*/  STL [R1+0x244], R157 ;  /* 0x0002449d01007387 */ /* 0x000fe80000100800 */
[----:B------:R1:W-:Y:S04]  /*16e30*/  LDGSTS.E [R222+0x3400], desc[UR16][R158.64], P0 ;  /* 0x034000009ede7fae */ /* 0x0003e80008121850 */
[----:B------:R-:W-:Y:S04]  /*16e40*/  STL [R1+0x288], R6 ;  /* 0x0002880601007387 */ /* 0x000fe80000100800 */
[----:B------:R-:W-:Y:S01]  /*16e50*/  STL [R1+0x284], R8 ;  /* 0x0002840801007387 */ /* 0x000fe20000100800 */
[----:B-1----:R-:W-:-:S02]  /*16e60*/  IMAD.MOV.U32 R158, RZ, RZ, R3 ;  /* 0x000000ffff9e7224 */ /* 0x002fc400078e0003 */
[----:B------:R-:W-:Y:S01]  /*16e70*/  IMAD.MOV.U32 R159, RZ, RZ, R5 ;  /* 0x000000ffff9f7224 */ /* 0x000fe200078e0005 */
[----:B------:R1:W-:Y:S04]  /*16e80*/  STL [R1+0x2c8], R3 ;  /* 0x0002c80301007387 */ /* 0x0003e80000100800 */
[----:B------:R-:W-:Y:S04]  /*16e90*/  STL [R1+0x2c4], R5 ;  /* 0x0002c40501007387 */ /* 0x000fe80000100800 */
[----:B------:R2:W-:Y:S04]  /*16ea0*/  STL [R1+0x308], R0 ;  /* 0x0003080001007387 */ /* 0x0005e80000100800 */
[----:B------:R3:W-:Y:S04]  /*16eb0*/  LDGSTS.E [R222+0x3800], desc[UR16][R158.64], P0 ;  /* 0x038000009ede7fae */ /* 0x0007e80008121850 */
[----:B------:R4:W-:Y:S04]  /*16ec0*/  STL [R1+0x304], R2 ;  /* 0x0003040201007387 */ /* 0x0009e80000100800 */
[----:B-1----:R-:W4:Y:S01]  /*16ed0*/  LDL.LU R3, [R1+0xc] ;  /* 0x00000c0001037983 */ /* 0x002f220000300800 */
[----:B---3--:R-:W-:-:S03]  /*16ee0*/  IMAD.MOV.U32 R158, RZ, RZ, R0 ;  /* 0x000000ffff9e7224 */ /* 0x008fc600078e0000 */
[----:B--2---:R-:W2:Y:S01]  /*16ef0*/  LDL.LU R0, [R1+0x10] ;  /* 0x0000100001007983 */ /* 0x004ea20000300800 */
[----:B------:R-:W-:Y:S01]  /*16f00*/  IMAD.MOV.U32 R159, RZ, RZ, R2 ;  /* 0x000000ffff9f7224 */ /* 0x000fe200078e0002 */
[----:B----4-:R-:W-:Y:S02]  /*16f10*/  LOP3.LUT R2, R4, 0x10, RZ, 0x3c, !PT ;  /* 0x0000001004027812 */ /* 0x010fe400078e3cff */
[----:B------:R-:W3:Y:S04]  /*16f20*/  LDL.LU R5, [R1+0x4c] ;  /* 0x00004c0001057983 */ /* 0x000ee80000300800 */
[----:B------:R1:W-:Y:S02]  /*16f30*/  LDGSTS.E [R222+0x3c00], desc[UR16][R158.64], P0 ;  /* 0x03c000009ede7fae */ /* 0x0003e40008121850 */
[----:B-1----:R-:W-:-:S02]  /*16f40*/  VIADD R222, R2, UR5 ;  /* 0x0000000502de7c36 */ /* 0x002fc40008000000 */
[----:B------:R-:W4:Y:S04]  /*16f50*/  LDL.LU R2, [R1+0x50] ;  /* 0x0000500001027983 */ /* 0x000f280000300800 */
[----:B------:R-:W3:Y:S04]  /*16f60*/  LDL.LU R252, [R1+0x8c] ;  /* 0x00008c0001fc7983 */ /* 0x000ee80000300800 */
[----:B------:R-:W3:Y:S01]  /*16f70*/  LDL.LU R236, [R1+0x90] ;  /* 0x0000900001ec7983 */ /* 0x000ee20000300800 */
[-C--:B------:R-:W-:Y:S02]  /*16f80*/  IADD3 R208, P1, R208, R154.reuse, RZ ;  /* 0x0000009ad0d07210 */ /* 0x080fe40007f3e0ff */
[----:B------:R-:W-:Y:S01]  /*16f90*/  IADD3 R225, P2, R225, R154, RZ ;  /* 0x0000009ae1e17210 */ /* 0x000fe20007f5e0ff */
[----:B------:R-:W3:Y:S02]  /*16fa0*/  LDL.LU R156, [R1+0xd0] ;  /* 0x0000d000019c7983 */ /* 0x000ee40000300800 */
[----:B------:R-:W-:-:S02]  /*16fb0*/  IMAD.X R207, R207, 0x1, R153, P1 ;  /* 0x00000001cfcf7824 */ /* 0x000fc400008e0699 */
[----:B------:R-:W-:Y:S01]  /*16fc0*/  IMAD.MOV.U32 R158, RZ, RZ, R208 ;  /* 0x000000ffff9e7224 */ /* 0x000fe200078e00d0 */
[----:B------:R-:W3:Y:S01]  /*16fd0*/  LDL.LU R6, [R1+0x110] ;  /* 0x0001100001067983 */ /* 0x000ee20000300800 */
[----:B------:R-:W-:Y:S02]  /*16fe0*/  IMAD.MOV.U32 R159, RZ, RZ, R207 ;  /* 0x000000ffff9f7224 */ /* 0x000fe400078e00cf */
[--C-:B------:R-:W-:Y:S01]  /*16ff0*/  IMAD.X R224, R224, 0x1, R153.reuse, P2 ;  /* 0x00000001e0e07824 */ /* 0x100fe200010e0699 */
[----:B------:R-:W-:Y:S02]  /*17000*/  IADD3 R241, P1, R241, R154, RZ ;  /* 0x0000009af1f17210 */ /* 0x000fe40007f3e0ff */
[----:B------:R1:W-:Y:S03]  /*17010*/  LDGSTS.E [R222+0x80], desc[UR16][R158.64], P0 ;  /* 0x000800009ede7fae */ /* 0x0003e60008121850 */
[----:B------:R-:W-:-:S02]  /*17020*/  IMAD.X R240, R240, 0x1, R153, P1 ;  /* 0x00000001f0f07824 */ /* 0x000fc400008e0699 */
[----:B-1----:R-:W-:Y:S02]  /*17030*/  IMAD.MOV.U32 R158, RZ, RZ, R225 ;  /* 0x000000ffff9e7224 */ /* 0x002fe400078e00e1 */
[----:B------:R-:W-:-:S05]  /*17040*/  IMAD.MOV.U32 R159, RZ, RZ, R224 ;  /* 0x000000ffff9f7224 */ /* 0x000fca00078e00e0 */
[----:B------:R1:W-:Y:S02]  /*17050*/  LDGSTS.E [R222+0x480], desc[UR16][R158.64], P0 ;  /* 0x004800009ede7fae */ /* 0x0003e40008121850 */
[----:B-1----:R-:W-:Y:S02]  /*17060*/  IMAD.MOV.U32 R158, RZ, RZ, R241 ;  /* 0x000000ffff9e7224 */ /* 0x002fe400078e00f1 */
[----:B------:R-:W-:-:S05]  /*17070*/  IMAD.MOV.U32 R159, RZ, RZ, R240 ;  /* 0x000000ffff9f7224 */ /* 0x000fca00078e00f0 */
[----:B------:R1:W-:Y:S01]  /*17080*/  LDGSTS.E [R222+0x880], desc[UR16][R158.64], P0 ;  /* 0x008800009ede7fae */ /* 0x0003e20008121850 */
[----:B--2---:R-:W-:-:S05]  /*17090*/  IADD3 R0, P2, R0, R154, RZ ;  /* 0x0000009a00007210 */ /* 0x004fca0007f5e0ff */
[----:B------:R-:W-:Y:S01]  /*170a0*/  IMAD.X R3, R3, 0x1, R153, P2 ;  /* 0x0000000103037824 */ /* 0x000fe200010e0699 */
[----:B------:R-:W-:Y:S04]  /*170b0*/  STL [R1+0x10], R0 ;  /* 0x0000100001007387 */ /* 0x000fe80000100800 */
[----:B------:R2:W-:Y:S04]  /*170c0*/  STL [R1+0xc], R3 ;  /* 0x00000c0301007387 */ /* 0x0005e80000100800 */
[----:B------:R-:W3:Y:S01]  /*170d0*/  LDL.LU R157, [R1+0xcc] ;  /* 0x0000cc00019d7983 */ /* 0x000ee20000300800 */
[----:B-1----:R-:W-:-:S02]  /*170e0*/  IMAD.MOV.U32 R158, RZ, RZ, R0 ;  /* 0x000000ffff9e7224 */ /* 0x002fc400078e0000 */
[----:B------:R-:W-:Y:S01]  /*170f0*/  IMAD.MOV.U32 R159, RZ, RZ, R3 ;  /* 0x000000ffff9f7224 */ /* 0x000fe200078e0003 */
[----:B------:R-:W3:Y:S01]  /*17100*/  LDL.LU R8, [R1+0x10c] ;  /* 0x00010c0001087983 */ /* 0x000ee20000300800 */
[----:B----4-:R-:W-:-:S03]  /*17110*/  IADD3 R2, P1, R2, R154, RZ ;  /* 0x0000009a02027210 */ /* 0x010fc60007f3e0ff */
[----:B--2---:R-:W2:Y:S02]  /*17120*/  LDL.LU R3, [R1+0x150] ;  /* 0x0001500001037983 */ /* 0x004ea40000300800 */
[----:B---3--:R-:W-:Y:S02]  /*17130*/  IMAD.X R5, R5, 0x1, R153, P1 ;  /* 0x0000000105057824 */ /* 0x008fe400008e0699 */
[----:B------:R-:W3:Y:S01]  /*17140*/  LDL.LU R0, [R1+0x190] ;  /* 0x0001900001007983 */ /* 0x000ee20000300800 */
[----:B------:R-:W-:-:S03]  /*17150*/  IADD3 R236, P2, R236, R154, RZ ;  /* 0x0000009aecec7210 */ /* 0x000fc60007f5e0ff */
[----:B------:R-:W-:Y:S02]  /*17160*/  STL [R1+0x50], R2 ;  /* 0x0000500201007387 */ /* 0x000fe40000100800 */
[----:B------:R-:W-:Y:S02]  /*17170*/  IMAD.X R252, R252, 0x1, R153, P2 ;  /* 0x00000001fcfc7824 */ /* 0x000fe400010e0699 */
[----:B------:R1:W-:Y:S04]  /*17180*/  LDGSTS.E [R222+0xc80], desc[UR16][R158.64], P0 ;  /* 0x00c800009ede7fae */ /* 0x0003e80008121850 */
[----:B------:R4:W-:Y:S04]  /*17190*/  STL [R1+0x4c], R5 ;  /* 0x00004c0501007387 */ /* 0x0009e80000100800 */
[----:B------:R-:W-:Y:S01]  /*171a0*/  STL [R1+0x90], R236 ;  /* 0x000090ec01007387 */ /* 0x000fe20000100800 */
[----:B-1----:R-:W-:-:S03]  /*171b0*/  IMAD.MOV.U32 R159, RZ, RZ, R5 ;  /* 0x000000ffff9f7224 */ /* 0x002fc600078e0005 */
[----:B----4-:R-:W4:Y:S01]  /*171c0*/  LDL.LU R5, [R1+0x14c] ;  /* 0x00014c0001057983 */ /* 0x010f220000300800 */
[----:B------:R-:W-:-:S03]  /*171d0*/  IMAD.MOV.U32 R158, RZ, RZ, R2 ;  /* 0x000000ffff9e7224 */ /* 0x000fc600078e0002 */
[----:B------:R1:W-:Y:S04]  /*171e0*/  STL [R1+0x8c], R252 ;  /* 0x00008cfc01007387 */ /* 0x0003e80000100800 */
[----:B------:R-:W4:Y:S01]  /*171f0*/  LDL.LU R2, [R1+0x18c] ;  /* 0x00018c0001027983 */ /* 0x000f220000300800 */
[----:B------:R-:W-:-:S03]  /*17200*/  IADD3 R156, P1, R156, R154, RZ ;  /* 0x0000009a9c9c7210 */ /* 0x000fc60007f3e0ff */
[----:B------:R1:W-:Y:S01]  /*17210*/  LDGSTS.E [R222+0x1080], desc[UR16][R158.64], P0 ;  /* 0x010800009ede7fae */ /* 0x0003e20008121850 */
[----:B------:R-:W-:Y:S01]  /*17220*/  IADD3 R6, P2, R6, R154, RZ ;  /* 0x0000009a06067210 */ /* 0x000fe20007f5e0ff */
[----:B-1----:R-:W-:Y:S02]  /*17230*/  IMAD.MOV.U32 R158, RZ, RZ, R236 ;  /* 0x000000ffff9e7224 */ /* 0x002fe400078e00ec */
[----:B------:R-:W-:-:S05]  /*17240*/  IMAD.MOV.U32 R159, RZ, RZ, R252 ;  /* 0x000000ffff9f7224 */ /* 0x000fca00078e00fc */
[----:B------:R1:W-:Y:S04]  /*17250*/  LDGSTS.E [R222+0x1480], desc[UR16][R158.64], P0 ;  /* 0x014800009ede7fae */ /* 0x0003e80008121850 */
[----:B------:R4:W-:Y:S01]  /*17260*/  STL [R1+0xd0], R156 ;  /* 0x0000d09c01007387 */ /* 0x0009e20000100800 */
[----:B-1----:R-:W-:Y:S02]  /*17270*/  IMAD.MOV.U32 R158, RZ, RZ, R156 ;  /* 0x000000ffff9e7224 */ /* 0x002fe400078e009c */
[----:B------:R-:W-:-:S04]  /*17280*/  IMAD.X R157, R157, 0x1, R153, P1 ;  /* 0x000000019d9d7824 */ /* 0x000fc800008e0699 */
[----:B------:R-:W-:Y:S02]  /*17290*/  IMAD.MOV.U32 R159, RZ, RZ, R157 ;  /* 0x000000ffff9f7224 */ /* 0x000fe400078e009d */
[----:B------:R-:W-:Y:S01]  /*172a0*/  IMAD.X R8, R8, 0x1, R153, P2 ;  /* 0x0000000108087824 */ /* 0x000fe200010e0699 */
[-C--:B--2---:R-:W-:Y:S02]  /*172b0*/  IADD3 R3, P1, R3, R154.reuse, RZ ;  /* 0x0000009a03037210 */ /* 0x084fe40007f3e0ff */
[----:B------:R1:W-:Y:S01]  /*172c0*/  LDGSTS.E [R222+0x1880], desc[UR16][R158.64], P0 ;  /* 0x018800009ede7fae */ /* 0x0003e20008121850 */
[----:B---3--:R-:W-:-:S03]  /*172d0*/  IADD3 R0, P2, R0, R154, RZ ;  /* 0x0000009a00007210 */ /* 0x008fc60007f5e0ff */
[----:B------:R-:W-:Y:S04]  /*172e0*/  STL [R1+0xcc], R157 ;  /* 0x0000cc9d01007387 */ /* 0x000fe80000100800 */
[----:B------:R2:W-:Y:S01]  /*172f0*/  STL [R1+0x110], R6 ;  /* 0x0001100601007387 */ /* 0x0005e20000100800 */
[----:B-1----:R-:W-:Y:S02]  /*17300*/  IMAD.MOV.U32 R158, RZ, RZ, R6 ;  /* 0x000000ffff9e7224 */ /* 0x002fe400078e0006 */
[----:B------:R-:W-:Y:S01]  /*17310*/  IMAD.MOV.U32 R159, RZ, RZ, R8 ;  /* 0x000000ffff9f7224 */ /* 0x000fe200078e0008 */
[----:B------:R1:W-:Y:S04]  /*17320*/  STL [R1+0x10c], R8 ;  /* 0x00010c0801007387 */ /* 0x0003e80000100800 */
[----:B------:R-:W3:Y:S04]  /*17330*/  LDL.LU R252, [R1+0x20c] ;  /* 0x00020c0001fc7983 */ /* 0x000ee80000300800 */
[----:B------:R-:W3:Y:S01]  /*17340*/  LDL.LU R236, [R1+0x210] ;  /* 0x0002100001ec7983 */ /* 0x000ee20000300800 */
[----:B----4-:R-:W-:-:S03]  /*17350*/  IMAD.X R5, R5, 0x1, R153, P1 ;  /* 0x0000000105057824 */ /* 0x010fc600008e0699 */
[----:B------:R4:W-:Y:S04]  /*17360*/  LDGSTS.E [R222+0x1c80], desc[UR16][R158.64], P0 ;  /* 0x01c800009ede7fae */ /* 0x0009e80008121850 */
[----:B------:R-:W-:Y:S01]  /*17370*/  STL [R1+0x150], R3 ;  /* 0x0001500301007387 */ /* 0x000fe20000100800 */
[----:B------:R-:W-:-:S03]  /*17380*/  IMAD.X R2, R2, 0x1, R153, P2 ;  /* 0x0000000102027824 */ /* 0x000fc600010e0699 */
[----:B------:R1:W-:Y:S01]  /*17390*/  STL [R1+0x14c], R5 ;  /* 0x00014c0501007387 */ /* 0x0003e20000100800 */
[----:B----4-:R-:W-:Y:S02]  /*173a0*/  IMAD.MOV.U32 R158, RZ, RZ, R3 ;  /* 0x000000ffff9e7224 */ /* 0x010fe400078e0003 */
[----:B------:R-:W-:Y:S01]  /*173b0*/  IMAD.MOV.U32 R159, RZ, RZ, R5 ;  /* 0x000000ffff9f7224 */ /* 0x000fe200078e0005 */
[----:B------:R-:W-:Y:S04]  /*173c0*/  STL [R1+0x190], R0 ;  /* 0x0001900001007387 */ /* 0x000fe80000100800 */
[----:B------:R-:W4:Y:S04]  /*173d0*/  LDL.LU R156, [R1+0x250] ;  /* 0x00025000019c7983 */ /* 0x000f280000300800 */
[----:B------:R1:W-:Y:S04]  /*173e0*/  STL [R1+0x18c], R2 ;  /* 0x00018c0201007387 */ /* 0x0003e80000100800 */
[----:B--2---:R-:W2:Y:S04]  /*173f0*/  LDL.LU R6, [R1+0x290] ;  /* 0x0002900001067983 */ /* 0x004ea80000300800 */
[----:B------:R1:W-:Y:S04]  /*17400*/  LDGSTS.E [R222+0x2080], desc[UR16][R158.64], P0 ;  /* 0x020800009ede7fae */ /* 0x0003e80008121850 */
[----:B------:R-:W4:Y:S04]  /*17410*/  LDL.LU R157, [R1+0x24c] ;  /* 0x00024c00019d7983 */ /* 0x000f280000300800 */
[----:B-1----:R-:W4:Y:S01]  /*17420*/  LDL.LU R8, [R1+0x28c] ;  /* 0x00028c0001087983 */ /* 0x002f220000300800 */
[----:B------:R-:W-:-:S03]  /*17430*/  IMAD.MOV.U32 R158, RZ, RZ, R0 ;  /* 0x000000ffff9e7224 */ /* 0x000fc600078e0000 */
[----:B------:R-:W4:Y:S01]  /*17440*/  LDL.LU R5, [R1+0x2cc] ;  /* 0x0002cc0001057983 */ /* 0x000f220000300800 */
[----:B------:R-:W-:-:S03]  /*17450*/  IMAD.MOV.U32 R159, RZ, RZ, R2 ;  /* 0x000000ffff9f7224 */ /* 0x000fc600078e0002 */
[----:B------:R-:W4:Y:S04]  /*17460*/  LDL.LU R3, [R1+0x2d0] ;  /* 0x0002d00001037983 */ /* 0x000f280000300800 */
[----:B------:R-:W4:Y:S04]  /*17470*/  LDL.LU R2, [R1+0x30c] ;  /* 0x00030c0001027983 */ /* 0x000f280000300800 */
[----:B------:R-:W4:Y:S04]  /*17480*/  LDL.LU R0, [R1+0x310] ;  /* 0x0003100001007983 */ /* 0x000f280000300800 */
[----:B------:R1:W-:Y:S04]  /*17490*/  LDGSTS.E [R222+0x2480], desc[UR16][R158.64], P0 ;  /* 0x024800009ede7fae */ /* 0x0003e80008121850 */
[----:B------:R-:W4:Y:S04]  /*174a0*/  LDL.LU R158, [R1+0x1cc] ;  /* 0x0001cc00019e7983 */ /* 0x000f280000300800 */
[----:B------:R-:W1:Y:S01]  /*174b0*/  LDL.LU R159, [R1+0x1d0] ;  /* 0x0001d000019f7983 */ /* 0x000e620000300800 */
[----:B---3--:R-:W-:-:S05]  /*174c0*/  IADD3 R236, P2, R236, R154, RZ ;  /* 0x0000009aecec7210 */ /* 0x008fca0007f5e0ff */
[----:B------:R-:W-:Y:S01]  /*174d0*/  IMAD.X R252, R252, 0x1, R153, P2 ;  /* 0x00000001fcfc7824 */ /* 0x000fe200010e0699 */
[----:B--2---:R-:W-:-:S05]  /*174e0*/  IADD3 R6, P2, R6, R154, RZ ;  /* 0x0000009a06067210 */ /* 0x004fca0007f5e0ff */
[----:B----4-:R-:W-:Y:S01]  /*174f0*/  IMAD.X R8, R8, 0x1, R153, P2 ;  /* 0x0000000108087824 */ /* 0x010fe200010e0699 */
        /* <DEDUP_REMOVED lines=621> */
[----:B------:R3:W-:Y:S01]  /*19bd0*/  STL [R1+0xb8], R236 ;  /* 0x0000b8ec01007387 */ /* 0x0007e20000100800 */
        /* <DEDUP_REMOVED lines=72> */
[----:B------:R1:W-:Y:S04]  /*1a060*/  STL [R1+0x234], R236 ;  /* 0x000234ec01007387 */ /* 0x0003e80000100800 */
[----:B------:R2:W-:Y:S01]  /*1a070*/  LDGSTS.E [R222+0x3300], desc[UR16][R158.64], P0 ;  /* 0x033000009ede7fae */ /* 0x0005e20008121850 */
[----:B------:R-:W-:-:S03]  /*1a080*/  IMAD.X R2, R2, 0x1, R153, P2 ;  /* 0x0000000102027824 */ /* 0x000fc600010e0699 */
[----:B-1----:R-:W3:Y:S04]  /*1a090*/  LDL.LU R236, [R1+0x63c] ;  /* 0x00063c0001ec7983 */ /* 0x002ee80000300800 */
[----:B------:R-:W4:Y:S01]  /*1a0a0*/  LDL.LU R252, [R1+0x638] ;  /* 0x0006380001fc7983 */ /* 0x000f220000300800 */
[----:B--2---:R-:W-:Y:S02]  /*1a0b0*/  IMAD.MOV.U32 R158, RZ, RZ, R6 ;  /* 0x000000ffff9e7224 */ /* 0x004fe400078e0006 */
[----:B------:R-:W-:Y:S01]  /*1a0c0*/  IMAD.MOV.U32 R159, RZ, RZ, R8 ;  /* 0x000000ffff9f7224 */ /* 0x000fe200078e0008 */
[----:B------:R-:W-:Y:S04]  /*1a0d0*/  STL [R1+0x278], R156 ;  /* 0x0002789c01007387 */ /* 0x000fe80000100800 */
[----:B------:R1:W-:Y:S04]  /*1a0e0*/  LDGSTS.E [R222+0x3700], desc[UR16][R158.64], P0 ;  /* 0x037000009ede7fae */ /* 0x0003e80008121850 */
[----:B------:R-:W-:Y:S04]  /*1a0f0*/  STL [R1+0x274], R157 ;  /* 0x0002749d01007387 */ /* 0x000fe80000100800 */
[----:B------:R-:W-:Y:S01]  /*1a100*/  STL [R1+0x2b8], R6 ;  /* 0x0002b80601007387 */ /* 0x000fe20000100800 */
[----:B-1----:R-:W-:-:S02]  /*1a110*/  IMAD.MOV.U32 R158, RZ, RZ, R3 ;  /* 0x000000ffff9e7224 */ /* 0x002fc400078e0003 */
[----:B------:R-:W-:Y:S01]  /*1a120*/  IMAD.MOV.U32 R159, RZ, RZ, R5 ;  /* 0x000000ffff9f7224 */ /* 0x000fe200078e0005 */
[----:B------:R-:W-:Y:S04]  /*1a130*/  STL [R1+0x2b4], R8 ;  /* 0x0002b40801007387 */ /* 0x000fe80000100800 */
[----:B------:R-:W-:Y:S04]  /*1a140*/  STL [R1+0x2f8], R3 ;  /* 0x0002f80301007387 */ /* 0x000fe80000100800 */
[----:B------:R-:W-:Y:S04]  /*1a150*/  STL [R1+0x2f4], R5 ;  /* 0x0002f40501007387 */ /* 0x000fe80000100800 */
[----:B------:R1:W-:Y:S04]  /*1a160*/  STL [R1+0x338], R0 ;  /* 0x0003380001007387 */ /* 0x0003e80000100800 */
[----:B------:R2:W-:Y:S04]  /*1a170*/  LDGSTS.E [R222+0x3b00], desc[UR16][R158.64], P0 ;  /* 0x03b000009ede7fae */ /* 0x0005e80008121850 */
[----:B------:R1:W-:Y:S01]  /*1a180*/  STL [R1+0x334], R2 ;  /* 0x0003340201007387 */ /* 0x0003e20000100800 */
[----:B--2---:R-:W-:-:S03]  /*1a190*/  IMAD.MOV.U32 R158, RZ, RZ, R0 ;  /* 0x000000ffff9e7224 */ /* 0x004fc600078e0000 */
[----:B-1----:R-:W2:Y:S01]  /*1a1a0*/  LDL.LU R0, [R1] ;  /* 0x0000000001007983 */ /* 0x002ea20000300800 */
[----:B------:R-:W-:Y:S01]  /*1a1b0*/  IMAD.MOV.U32 R159, RZ, RZ, R2 ;  /* 0x000000ffff9f7224 */ /* 0x000fe200078e0002 */
[----:B------:R-:W-:Y:S02]  /*1a1c0*/  LOP3.LUT R2, R4, 0x70, RZ, 0x3c, !PT ;  /* 0x0000007004027812 */ /* 0x000fe400078e3cff */
[----:B------:R-:W4:Y:S04]  /*1a1d0*/  LDL.LU R8, [R1+0x3c] ;  /* 0x00003c0001087983 */ /* 0x000f280000300800 */
[----:B------:R-:W4:Y:S04]  /*1a1e0*/  LDL.LU R156, [R1+0x40] ;  /* 0x00004000019c7983 */ /* 0x000f280000300800 */
[----:B------:R1:W-:Y:S04]  /*1a1f0*/  LDGSTS.E [R222+0x3f00], desc[UR16][R158.64], P0 ;  /* 0x03f000009ede7fae */ /* 0x0003e80008121850 */
[----:B------:R-:W4:Y:S01]  /*1a200*/  LDL.LU R157, [R1+0x7c] ;  /* 0x00007c00019d7983 */ /* 0x000f220000300800 */
[----:B-1----:R-:W-:-:S03]  /*1a210*/  VIADD R222, R2, UR5 ;  /* 0x0000000502de7c36 */ /* 0x002fc60008000000 */
[----:B------:R-:W4:Y:S04]  /*1a220*/  LDL.LU R2, [R1+0x80] ;  /* 0x0000800001027983 */ /* 0x000f280000300800 */
[----:B------:R-:W4:Y:S04]  /*1a230*/  LDL.LU R5, [R1+0xbc] ;  /* 0x0000bc0001057983 */ /* 0x000f280000300800 */
[----:B------:R-:W4:Y:S01]  /*1a240*/  LDL.LU R3, [R1+0xc0] ;  /* 0x0000c00001037983 */ /* 0x000f220000300800 */
[-C--:B------:R-:W-:Y:S02]  /*1a250*/  IADD3 R220, P1, R220, R154.reuse, RZ ;  /* 0x0000009adcdc7210 */ /* 0x080fe40007f3e0ff */
[----:B------:R-:W-:-:S03]  /*1a260*/  IADD3 R237, P2, R237, R154, RZ ;  /* 0x0000009aeded7210 */ /* 0x000fc60007f5e0ff */
[----:B------:R-:W-:Y:S02]  /*1a270*/  IMAD.X R219, R219, 0x1, R153, P1 ;  /* 0x00000001dbdb7824 */ /* 0x000fe400008e0699 */
[----:B------:R-:W-:Y:S02]  /*1a280*/  IMAD.MOV.U32 R158, RZ, RZ, R220 ;  /* 0x000000ffff9e7224 */ /* 0x000fe400078e00dc */
[----:B------:R-:W-:-:S05]  /*1a290*/  IMAD.MOV.U32 R159, RZ, RZ, R219 ;  /* 0x000000ffff9f7224 */ /* 0x000fca00078e00db */
[----:B------:R1:W-:Y:S02]  /*1a2a0*/  LDGSTS.E [R222+0x380], desc[UR16][R158.64], P0 ;  /* 0x003800009ede7fae */ /* 0x0003e40008121850 */
[----:B-1----:R-:W-:Y:S02]  /*1a2b0*/  IMAD.MOV.U32 R158, RZ, RZ, R237 ;  /* 0x000000ffff9e7224 */ /* 0x002fe400078e00ed */
[----:B---3--:R-:W-:-:S04]  /*1a2c0*/  IMAD.X R236, R236, 0x1, R153, P2 ;  /* 0x00000001ecec7824 */ /* 0x008fc800010e0699 */
[----:B------:R-:W-:-:S05]  /*1a2d0*/  IMAD.MOV.U32 R159, RZ, RZ, R236 ;  /* 0x000000ffff9f7224 */ /* 0x000fca00078e00ec */
[----:B------:R1:W-:Y:S01]  /*1a2e0*/  LDGSTS.E [R222+0x780], desc[UR16][R158.64], P0 ;  /* 0x007800009ede7fae */ /* 0x0003e20008121850 */
[----:B--2---:R-:W-:-:S05]  /*1a2f0*/  IADD3 R0, P1, R0, R154, RZ ;  /* 0x0000009a00007210 */ /* 0x004fca0007f3e0ff */
[--C-:B----4-:R-:W-:Y:S01]  /*1a300*/  IMAD.X R252, R252, 0x1, R153.reuse, P1 ;  /* 0x00000001fcfc7824 */ /* 0x110fe200008e0699 */
[----:B------:R-:W-:Y:S01]  /*1a310*/  IADD3 R156, P2, R156, R154, RZ ;  /* 0x0000009a9c9c7210 */ /* 0x000fe20007f5e0ff */
[----:B-1----:R-:W-:Y:S02]  /*1a320*/  IMAD.MOV.U32 R158, RZ, RZ, R0 ;  /* 0x000000ffff9e7224 */ /* 0x002fe400078e0000 */
[----:B------:R-:W-:Y:S02]  /*1a330*/  IMAD.MOV.U32 R159, RZ, RZ, R252 ;  /* 0x000000ffff9f7224 */ /* 0x000fe400078e00fc */
[----:B------:R-:W-:-:S03]  /*1a340*/  IMAD.X R8, R8, 0x1, R153, P2 ;  /* 0x0000000108087824 */ /* 0x000fc600010e0699 */
[----:B------:R1:W-:Y:S04]  /*1a350*/  LDGSTS.E [R222+0xb80], desc[UR16][R158.64], P0 ;  /* 0x00b800009ede7fae */ /* 0x0003e80008121850 */
[----:B------:R2:W-:Y:S01]  /*1a360*/  STL [R1], R0 ;  /* 0x0000000001007387 */ /* 0x0005e20000100800 */
[-C--:B------:R-:W-:Y:S01]  /*1a370*/  IADD3 R2, P1, R2, R154.reuse, RZ ;  /* 0x0000009a02027210 */ /* 0x080fe20007f3e0ff */
[----:B-1----:R-:W-:Y:S02]  /*1a380*/  IMAD.MOV.U32 R158, RZ, RZ, R156 ;  /* 0x000000ffff9e7224 */ /* 0x002fe400078e009c */
[----:B------:R-:W-:Y:S02]  /*1a390*/  IMAD.MOV.U32 R159, RZ, RZ, R8 ;  /* 0x000000ffff9f7224 */ /* 0x000fe400078e0008 */
[----:B------:R-:W-:Y:S01]  /*1a3a0*/  IMAD.X R157, R157, 0x1, R153, P1 ;  /* 0x000000019d9d7824 */ /* 0x000fe200008e0699 */
[----:B------:R-:W-:Y:S01]  /*1a3b0*/  STL [R1+0x40], R156 ;  /* 0x0000409c01007387 */ /* 0x000fe20000100800 */
[----:B------:R-:W-:-:S03]  /*1a3c0*/  IADD3 R3, P2, R3, R154, RZ ;  /* 0x0000009a03037210 */ /* 0x000fc60007f5e0ff */
[----:B--2---:R-:W2:Y:S04]  /*1a3d0*/  LDL.LU R0, [R1+0x100] ;  /* 0x0001000001007983 */ /* 0x004ea80000300800 */
[----:B------:R1:W-:Y:S01]  /*1a3e0*/  LDGSTS.E [R222+0xf80], desc[UR16][R158.64], P0 ;  /* 0x00f800009ede7fae */ /* 0x0003e20008121850 */
[----:B------:R-:W-:-:S03]  /*1a3f0*/  IMAD.X R5, R5, 0x1, R153, P2 ;  /* 0x0000000105057824 */ /* 0x000fc600010e0699 */
[----:B------:R3:W-:Y:S04]  /*1a400*/  STL [R1+0x3c], R8 ;  /* 0x00003c0801007387 */ /* 0x0007e80000100800 */
[----:B------:R-:W4:Y:S01]  /*1a410*/  LDL.LU R6, [R1+0x140] ;  /* 0x0001400001067983 */ /* 0x000f220000300800 */
[----:B-1----:R-:W-:Y:S02]  /*1a420*/  IMAD.MOV.U32 R158, RZ, RZ, R2 ;  /* 0x000000ffff9e7224 */ /* 0x002fe400078e0002 */
[----:B------:R-:W-:Y:S01]  /*1a430*/  IMAD.MOV.U32 R159, RZ, RZ, R157 ;  /* 0x000000ffff9f7224 */ /* 0x000fe200078e009d */
[----:B---3--:R-:W5:Y:S04]  /*1a440*/  LDL.LU R8, [R1+0x634] ;  /* 0x0006340001087983 */ /* 0x008f680000300800 */
[----:B------:R-:W3:Y:S04]  /*1a450*/  LDL.LU R156, [R1+0x13c] ;  /* 0x00013c00019c7983 */ /* 0x000ee80000300800 */
[----:B------:R-:W-:Y:S04]  /*1a460*/  STL [R1+0x80], R2 ;  /* 0x0000800201007387 */ /* 0x000fe80000100800 */
[----:B------:R1:W-:Y:S04]  /*1a470*/  STL [R1+0x7c], R157 ;  /* 0x00007c9d01007387 */ /* 0x0003e80000100800 */
[----:B------:R1:W-:Y:S04]  /*1a480*/  LDGSTS.E [R222+0x1380], desc[UR16][R158.64], P0 ;  /* 0x013800009ede7fae */ /* 0x0003e80008121850 */
[----:B------:R-:W-:Y:S04]  /*1a490*/  STL [R1+0xc0], R3 ;  /* 0x0000c00301007387 */ /* 0x000fe80000100800 */
[----:B-1----:R-:W3:Y:S01]  /*1a4a0*/  LDL.LU R157, [R1+0x180] ;  /* 0x00018000019d7983 */ /* 0x002ee20000300800 */
[----:B------:R-:W-:-:S02]  /*1a4b0*/  IMAD.MOV.U32 R158, RZ, RZ, R3 ;  /* 0x000000ffff9e7224 */ /* 0x000fc400078e0003 */
[----:B------:R-:W-:Y:S01]  /*1a4c0*/  IMAD.MOV.U32 R159, RZ, RZ, R5 ;  /* 0x000000ffff9f7224 */ /* 0x000fe200078e0005 */
[----:B------:R1:W-:Y:S04]  /*1a4d0*/  STL [R1+0xbc], R5 ;  /* 0x0000bc0501007387 */ /* 0x0003e80000100800 */
[----:B------:R-:W3:Y:S04]  /*1a4e0*/  LDL.LU R2, [R1+0x1c0] ;  /* 0x0001c00001027983 */ /* 0x000ee80000300800 */
[----:B------:R2:W-:Y:S04]  /*1a4f0*/  LDGSTS.E [R222+0x1780], desc[UR16][R158.64], P0 ;  /* 0x017800009ede7fae */ /* 0x0005e80008121850 */
[----:B-1----:R-:W5:Y:S04]  /*1a500*/  LDL.LU R5, [R1+0x630] ;  /* 0x0006300001057983 */ /* 0x002f680000300800 */
[----:B------:R-:W3:Y:S04]  /*1a510*/  LDL.LU R3, [R1+0x1bc] ;  /* 0x0001bc0001037983 */ /* 0x000ee80000300800 */
[----:B------:R-:W3:Y:S01]  /*1a520*/  LDL.LU R159, [R1+0xfc] ;  /* 0x0000fc00019f7983 */ /* 0x000ee20000300800 */
[----:B--2---:R-:W-:-:S05]  /*1a530*/  IADD3 R0, P1, R0, R154, RZ ;  /* 0x0000009a00007210 */ /* 0x004fca0007f3e0ff */
[----:B------:R-:W-:Y:S01]  /*1a540*/  IMAD.MOV.U32 R158, RZ, RZ, R0 ;  /* 0x000000ffff9e7224 */ /* 0x000fe200078e0000 */
[----:B----4-:R-:W-:Y:S01]  /*1a550*/  IADD3 R6, P2, R6, R154, RZ ;  /* 0x0000009a06067210 */ /* 0x010fe20007f5e0ff */
[----:B------:R1:W-:Y:S04]  /*1a560*/  STL [R1+0x100], R0 ;  /* 0x0001000001007387 */ /* 0x0003e80000100800 */
[--C-:B---3--:R-:W-:Y:S02]  /*1a570*/  IMAD.X R156, R156, 0x1, R153.reuse, P2 ;  /* 0x000000019c9c7824 */ /* 0x108fe400010e0699 */
[----:B------:R-:W-:-:S05]  /*1a580*/  IMAD.X R159, R159, 0x1, R153, P1 ;  /* 0x000000019f9f7824 */ /* 0x000fca00008e0699 */
[----:B------:R2:W-:Y:S04]  /*1a590*/  STL [R1+0xfc], R159 ;  /* 0x0000fc9f01007387 */ /* 0x0005e80000100800 */
[----:B------:R3:W-:Y:S04]  /*1a5a0*/  LDGSTS.E [R222+0x1b80], desc[UR16][R158.64], P0 ;  /* 0x01b800009ede7fae */ /* 0x0007e80008121850 */
[----:B------:R4:W-:Y:S04]  /*1a5b0*/  STL [R1+0x140], R6 ;  /* 0x0001400601007387 */ /* 0x0009e80000100800 */
[----:B-1----:R-:W4:Y:S01]  /*1a5c0*/  LDL.LU R0, [R1+0x240] ;  /* 0x0002400001007983 */ /* 0x002f220000300800 */
[----:B---3--:R-:W-:-:S02]  /*1a5d0*/  IMAD.MOV.U32 R158, RZ, RZ, R6 ;  /* 0x000000ffff9e7224 */ /* 0x008fc400078e0006 */
[----:B--2---:R-:W-:Y:S01]  /*1a5e0*/  IMAD.MOV.U32 R159, RZ, RZ, R156 ;  /* 0x000000ffff9f7224 */ /* 0x004fe200078e009c */
[----:B------:R1:W-:Y:S04]  /*1a5f0*/  STL [R1+0x13c], R156 ;  /* 0x00013c9c01007387 */ /* 0x0003e80000100800 */
[----:B----4-:R-:W2:Y:S04]  /*1a600*/  LDL.LU R6, [R1+0x23c] ;  /* 0x00023c0001067983 */ /* 0x010ea80000300800 */
[----:B------:R3:W-:Y:S04]  /*1a610*/  LDGSTS.E [R222+0x1f80], desc[UR16][R158.64], P0 ;  /* 0x01f800009ede7fae */ /* 0x0007e80008121850 */
[----:B-1----:R-:W4:Y:S04]  /*1a620*/  LDL.LU R156, [R1+0x2c0] ;  /* 0x0002c000019c7983 */ /* 0x002f280000300800 */
[----:B------:R-:W2:Y:S01]  /*1a630*/  LDL.LU R159, [R1+0x17c] ;  /* 0x00017c00019f7983 */ /* 0x000ea20000300800 */
[----:B------:R-:W-:-:S02]  /*1a640*/  IADD3 R157, P1, R157, R154, RZ ;  /* 0x0000009a9d9d7210 */ /* 0x000fc40007f3e0ff */
[----:B------:R-:W-:-:S03]  /*1a650*/  IADD3 R2, P2, R2, R154, RZ ;  /* 0x0000009a02027210 */ /* 0x000fc60007f5e0ff */
[----:B---3--:R-:W-:Y:S02]  /*1a660*/  IMAD.MOV.U32 R158, RZ, RZ, R157 ;  /* 0x000000ffff9e7224 */ /* 0x008fe400078e009d */
[--C-:B------:R-:W-:Y:S01]  /*1a670*/  IMAD.X R3, R3, 0x1, R153.reuse, P2 ;  /* 0x0000000103037824 */ /* 0x100fe200010e0699 */
[----:B------:R1:W-:Y:S01]  /*1a680*/  STL [R1+0x180], R157 ;  /* 0x0001809d01007387 */ /* 0x0003e20000100800 */
[----:B--2---:R-:W-:-:S05]  /*1a690*/  IMAD.X R159, R159, 0x1, R153, P1 ;  /* 0x000000019f9f7824 */ /* 0x004fca00008e0699 */
        /* <DEDUP_REMOVED lines=10> */
[----:B------:R-:W2:Y:S04]  /*1a740*/  LDL.LU R158, [R1+0x1fc] ;  /* 0x0001fc00019e7983 */ /* 0x000ea80000300800 */
[----:B------:R-:W3:Y:S01]  /*1a750*/  LDL.LU R159, [R1+0x200] ;  /* 0x00020000019f7983 */ /* 0x000ee20000300800 */
[----:B------:R-:W-:-:S05]  /*1a760*/  IADD3 R0, P2, R0, R154, RZ ;  /* 0x0000009a00007210 */ /* 0x000fca0007f5e0ff */
[----:B------:R-:W-:Y:S01]  /*1a770*/  IMAD.X R6, R6, 0x1, R153, P2 ;  /* 0x0000000106067824 */ /* 0x000fe200010e0699 */
[----:B---3--:R-:W-:-:S05]  /*1a780*/  IADD3 R159, P1, R159, R154, RZ ;  /* 0x0000009a9f9f7210 */ /* 0x008fca0007f3e0ff */
[----:B--2---:R-:W-:Y:S01]  /*1a790*/  IMAD.X R158, R158, 0x1, R153, P1 ;  /* 0x000000019e9e7824 */ /* 0x004fe200008e0699 */
[----:B------:R1:W-:Y:S04]  /*1a7a0*/  STL [R1+0x200], R159 ;  /* 0x0002009f01007387 */ /* 0x0003e80000100800 */
[----:B------:R2:W-:Y:S01]  /*1a7b0*/  STL [R1+0x1fc], R158 ;  /* 0x0001fc9e01007387 */ /* 0x0005e20000100800 */
[----:B-1----:R-:W-:-:S04]  /*1a7c0*/  LOP3.LUT R159, R159, R158, RZ, 0x3c, !PT ;  /* 0x0000009e9f9f7212 */ /* 0x002fc800078e3cff */
[----:B--2---:R-:W-:-:S04]  /*1a7d0*/  LOP3.LUT R158, R159, R158, RZ, 0x3c, !PT ;  /* 0x0000009e9f9e7212 */ /* 0x004fc800078e3cff */
[----:B------:R-:W-:Y:S01]  /*1a7e0*/  LOP3.LUT R159, R159, R158, RZ, 0x3c, !PT ;  /* 0x0000009e9f9f7212 */ /* 0x000fe200078e3cff */
[----:B------:R-:W-:Y:S04]  /*1a7f0*/  STL [R1+0x240], R0 ;  /* 0x0002400001007387 */ /* 0x000fe80000100800 */
[----:B------:R1:W-:Y:S04]  /*1a800*/  LDGSTS.E [R222+0x2b80], desc[UR16][R158.64], P0 ;  /* 0x02b800009ede7fae */ /* 0x0003e80008121850 */
[----:B------:R2:W-:Y:S01]  /*1a810*/  STL [R1+0x23c], R6 ;  /* 0x00023c0601007387 */ /* 0x0005e20000100800 */
[----:B-1----:R-:W-:-:S02]  /*1a820*/  IMAD.MOV.U32 R158, RZ, RZ, R0 ;  /* 0x000000ffff9e7224 */ /* 0x002fc400078e0000 */
[----:B------:R-:W-:Y:S02]  /*1a830*/  IMAD.MOV.U32 R159, RZ, RZ, R6 ;  /* 0x000000ffff9f7224 */ /* 0x000fe400078e0006 */
[----:B--2---:R-:W5:Y:S04]  /*1a840*/  LDL.LU R6, [R1+0x62c] ;  /* 0x00062c0001067983 */ /* 0x004f680000300800 */
[----:B------:R-:W5:Y:S04]  /*1a850*/  LDL.LU R0, [R1+0x628] ;  /* 0x0006280001007983 */ /* 0x000f680000300800 */
[----:B------:R1:W-:Y:S04]  /*1a860*/  LDGSTS.E [R222+0x2f80], desc[UR16][R158.64], P0 ;  /* 0x02f800009ede7fae */ /* 0x0003e80008121850 */
[----:B------:R-:W2:Y:S04]  /*1a870*/  LDL.LU R158, [R1+0x27c] ;  /* 0x00027c00019e7983 */ /* 0x000ea80000300800 */
[----:B------:R-:W1:Y:S01]  /*1a880*/  LDL.LU R159, [R1+0x280] ;  /* 0x00028000019f7983 */ /* 0x000e620000300800 */
[----:B------:R-:W-:-:S05]  /*1a890*/  IADD3 R156, P2, R156, R154, RZ ;  /* 0x0000009a9c9c7210 */ /* 0x000fca0007f5e0ff */
[----:B------:R-:W-:Y:S01]  /*1a8a0*/  IMAD.X R157, R157, 0x1, R153, P2 ;  /* 0x000000019d9d7824 */ /* 0x000fe200010e0699 */
[----:B-1----:R-:W-:-:S05]  /*1a8b0*/  IADD3 R159, P1, R159, R154, RZ ;  /* 0x0000009a9f9f7210 */ /* 0x002fca0007f3e0ff */
        /* <DEDUP_REMOVED lines=16> */
[----:B----4-:R-:W-:-:S05]  /*1a9c0*/  IADD3 R3, P2, R3, R154, RZ ;  /* 0x0000009a03037210 */ /* 0x010fca0007f5e0ff */
        /* <DEDUP_REMOVED lines=13> */
[----:B--2---:R1:W5:Y:S04]  /*1aaa0*/  LDL.LU R2, [R1+0x61c] ;  /* 0x00061c0001027983 */ /* 0x0043680000300800 */
[----:B------:R1:W-:Y:S01]  /*1aab0*/  LDGSTS.E [R222+0x3f80], desc[UR16][R158.64], P0 ;  /* 0x03f800009ede7fae */ /* 0x0003e20008121850 */
[----:B------:R-:W2:Y:S01]  /*1aac0*/  S2R R3, SR_TID.X ;  /* 0x0000000000037919 */ /* 0x000ea20000002100 */
[----:B------:R-:W-:Y:S02]  /*1aad0*/  UIADD3 UR4, UR4, 0x1, URZ ;  /* 0x0000000104047890 */ /* 0x000fe4000fffe03f */
[----:B------:R-:W0:Y:S04]  /*1aae0*/  LDGDEPBAR ;  /* 0x00000000000079af */ /* 0x000e280000000000 */
[----:B------:R-:W3:Y:S01]  /*1aaf0*/  LDL R159, [R1+0x344] ;  /* 0x00034400019f7983 */ /* 0x000ee20000100800 */
[----:B--2---:R-:W-:-:S04]  /*1ab00*/  SHF.R.U32.HI R3, RZ, 0x6, R3 ;  /* 0x00000006ff037819 */ /* 0x004fc80000011603 */
[----:B------:R-:W-:Y:S02]  /*1ab10*/  SGXT.U32 R3, R3, 0x1 ;  /* 0x000000010303781a */ /* 0x000fe40000000000 */
[----:B---3--:R-:W-:-:S13]  /*1ab20*/  ISETP.NE.U32.AND P0, PT, R159, UR4, PT ;  /* 0x000000049f007c0c */ /* 0x008fda000bf05070 */
[----:B-1----:R-:W-:Y:S05]  /*1ab30*/  @P0 BRA `(.L_x_1) ;  /* 0xffffff8400600947 */ /* 0x002fea000383ffff */
.L_x_0:
[----:B-----5:R-:W1:Y:S01]  /*1ab40*/  S2R R5, SR_TID.X ;  /* 0x0000000000057919 */ /* 0x020e620000002100 */
[----:B------:R-:W-:Y:S02]  /*1ab50*/  WARPGROUP.DEPBAR.LE gsb0, 0x0 ;  /* 0x00008000000079c5 */ /* 0x000fe40000010000 */
[----:B------:R-:W-:-:S04]  /*1ab60*/  DEPBAR.LE SB0, 0x0 ;  /* 0x000080000000791a */ /* 0x000fc80000000000 */
[----:B------:R-:W2:Y:S01]  /*1ab70*/  S2R R159, SR_TID.X ;  /* 0x00000000009f7919 */ /* 0x000ea20000002100 */
[----:B------:R-:W3:Y:S01]  /*1ab80*/  LDL.LU R158, [R1+0x4e0] ;  /* 0x0004e000019e7983 */ /* 0x000ee20000300800 */
[----:B------:R-:W-:Y:S01]  /*1ab90*/  LOP3.LUT R20, R2, R3, RZ, 0xfc, !PT ;  /* 0x0000000302147212 */ /* 0x000fe200078efcff */
[----:B------:R-:W-:Y:S01]  /*1aba0*/  ULDC UR6, c[0x0][0x248] ;  /* 0x0000920000067ab9 */ /* 0x000fe20000000800 */
[----:B------:R-:W-:Y:S01]  /*1abb0*/  ULDC UR4, c[0x0][0x244] ;  /* 0x0000910000047ab9 */ /* 0x000fe20000000800 */
[C---:B-1----:R-:W-:Y:S02]  /*1abc0*/  IMAD.SHL.U32 R0, R5.reuse, 0x8, RZ ;  /* 0x0000000805007824 */ /* 0x042fe400078e00ff */
[C---:B------:R-:W-:Y:S02]  /*1abd0*/  IMAD.SHL.U32 R4, R5.reuse, 0x80, RZ ;  /* 0x0000008005047824 */ /* 0x040fe400078e00ff */
[----:B------:R-:W-:Y:S01]  /*1abe0*/  IMAD.SHL.U32 R6, R5, 0x10, RZ ;  /* 0x0000001005067824 */ /* 0x000fe200078e00ff */
[----:B------:R-:W-:-:S02]  /*1abf0*/  LOP3.LUT R0, R0, 0x380, RZ, 0xc0, !PT ;  /* 0x0000038000007812 */ /* 0x000fc400078ec0ff */
[----:B------:R-:W-:Y:S02]  /*1ac00*/  LOP3.LUT R5, R4, 0x400, RZ, 0xc0, !PT ;  /* 0x0000040004057812 */ /* 0x000fe400078ec0ff */
[----:B------:R-:W-:Y:S02]  /*1ac10*/  LOP3.LUT R109, R6, 0x70, RZ, 0xc0, !PT ;  /* 0x00000070066d7812 */ /* 0x000fe400078ec0ff */
[----:B------:R-:W-:Y:S02]  /*1ac20*/  IADD3 R0, R0, UR7, R5 ;  /* 0x0000000700007c10 */ /* 0x000fe4000fffe005 */
[----:B--2---:R-:W-:-:S03]  /*1ac30*/  LOP3.LUT R159, R159, 0x7f, RZ, 0xc0, !PT ;  /* 0x0000007f9f9f7812 */ /* 0x004fc600078ec0ff */
[----:B------:R-:W-:Y:S01]  /*1ac40*/  IMAD.IADD R109, R109, 0x1, R0 ;  /* 0x000000016d6d7824 */ /* 0x000fe200078e0200 */
[----:B------:R-:W-:Y:S01]  /*1ac50*/  BAR.SYNC.DEFER_BLOCKING 0x0 ;  /* 0x0000000000007b1d */ /* 0x000fe20000010000 */
[----:B------:R-:W-:-:S05]  /*1ac60*/  LEA R0, R159, UR7, 0x4 ;  /* 0x000000079f007c11 */ /* 0x000fca000f8e20ff */
[----:B------:R-:W-:Y:S02]  /*1ac70*/  STSM.16.M88.4 [R109], R24 ;  /* 0x000000186d007844 */ /* 0x000fe40000000200 */
[----:B------:R-:W-:Y:S06]  /*1ac80*/  BAR.SYNC.DEFER_BLOCKING 0x0 ;  /* 0x0000000000007b1d */ /* 0x000fec0000010000 */
[----:B------:R-:W1:Y:S02]  /*1ac90*/  LDS.128 R112, [R0] ;  /* 0x0000000000707984 */ /* 0x000e640000000c00 */
[----:B------:R-:W-:Y:S06]  /*1aca0*/  BAR.SYNC.DEFER_BLOCKING 0x0 ;  /* 0x0000000000007b1d */ /* 0x000fec0000010000 */
[----:B------:R2:W-:Y:S02]  /*1acb0*/  STSM.16.M88.4 [R109], R28 ;  /* 0x0000001c6d007844 */ /* 0x0005e40000000200 */
[----:B------:R-:W-:Y:S01]  /*1acc0*/  BAR.SYNC.DEFER_BLOCKING 0x0 ;  /* 0x0000000000007b1d */ /* 0x000fe20000010000 */
[----:B--2---:R-:W-:-:S05]  /*1acd0*/  IMAD R28, R20, UR6, RZ ;  /* 0x00000006141c7c24 */ /* 0x004fca000f8e02ff */
[----:B------:R-:W2:Y:S02]  /*1ace0*/  LDS.128 R104, [R0] ;  /* 0x0000000000687984 */ /* 0x000ea40000000c00 */
[----:B------:R-:W-:Y:S06]  /*1acf0*/  BAR.SYNC.DEFER_BLOCKING 0x0 ;  /* 0x0000000000007b1d */ /* 0x000fec0000010000 */
[----:B------:R-:W-:Y:S02]  /*1ad00*/  STSM.16.M88.4 [R109], R32 ;  /* 0x000000206d007844 */ /* 0x000fe40000000200 */
[----:B------:R-:W-:Y:S06]  /*1ad10*/  BAR.SYNC.DEFER_BLOCKING 0x0 ;  /* 0x0000000000007b1d */ /* 0x000fec0000010000 */
[----:B------:R-:W4:Y:S02]  /*1ad20*/  LDS.128 R100, [R0] ;  /* 0x0000000000647984 */ /* 0x000f240000000c00 */
[----:B------:R-:W-:Y:S06]  /*1ad30*/  BAR.SYNC.DEFER_BLOCKING 0x0 ;  /* 0x0000000000007b1d */ /* 0x000fec0000010000 */
[----:B------:R-:W-:Y:S02]  /*1ad40*/  STSM.16.M88.4 [R109], R36 ;  /* 0x000000246d007844 */ /* 0x000fe40000000200 */
[----:B------:R-:W-:Y:S06]  /*1ad50*/  BAR.SYNC.DEFER_BLOCKING 0x0 ;  /* 0x0000000000007b1d */ /* 0x000fec0000010000 */
[----:B------:R-:W4:Y:S02]  /*1ad60*/  LDS.128 R96, [R0] ;  /* 0x0000000000607984 */ /* 0x000f240000000c00 */
[----:B------:R-:W-:Y:S06]  /*1ad70*/  BAR.SYNC.DEFER_BLOCKING 0x0 ;  /* 0x0000000000007b1d */ /* 0x000fec0000010000 */
[----:B------:R1:W-:Y:S02]  /*1ad80*/  STSM.16.M88.4 [R109], R40 ;  /* 0x000000286d007844 */ /* 0x0003e40000000200 */
[----:B------:R-:W-:Y:S01]  /*1ad90*/  BAR.SYNC.DEFER_BLOCKING 0x0 ;  /* 0x0000000000007b1d */ /* 0x000fe20000010000 */
[C---:B---3--:R-:W-:Y:S01]  /*1ada0*/  ISETP.GE.AND P0, PT, R158.reuse, R156, PT ;  /* 0x0000009c9e00720c */ /* 0x048fe20003f06270 */
[----:B------:R-:W-:-:S04]  /*1adb0*/  IMAD R108, R158, UR4, RZ ;  /* 0x000000049e6c7c24 */ /* 0x000fc8000f8e02ff */
[----:B------:R-:W-:Y:S01]  /*1adc0*/  ULDC.64 UR4, c[0x0][0x220] ;  /* 0x0000880000047ab9 */ /* 0x000fe20000000a00 */
[----:B------:R-:W-:Y:S02]  /*1add0*/  ISETP.LT.AND P1, PT, R20, R157, !P0 ;  /* 0x0000009d1400720c */ /* 0x000fe40004721270 */
[----:B-1----:R-:W-:-:S04]  /*1ade0*/  LEA R40, P2, R108, UR4, 0x2 ;  /* 0x000000046c287c11 */ /* 0x002fc8000f8410ff */
[----:B------:R-:W-:Y:S02]  /*1adf0*/  LEA.HI.X.SX32 R41, R108, UR5, 0x2, P2 ;  /* 0x000000056c297c11 */ /* 0x000fe400090f16ff */
[C---:B------:R-:W-:Y:S01]  /*1ae00*/  LEA R42, P2, R28.reuse, R40, 0x2 ;  /* 0x000000281c2a7211 */ /* 0x040fe200078410ff */
[----:B------:R-:W1:Y:S03]  /*1ae10*/  LDS.128 R92, [R0] ;  /* 0x00000000005c7984 */ /* 0x000e660000000c00 */
[----:B------:R-:W-:Y:S01]  /*1ae20*/  LEA.HI.X.SX32 R43, R28, R41, 0x2, P2 ;  /* 0x000000291c2b7211 */ /* 0x000fe200010f16ff */
[----:B------:R-:W-:Y:S06]  /*1ae30*/  BAR.SYNC.DEFER_BLOCKING 0x0 ;  /* 0x0000000000007b1d */ /* 0x000fec0000010000 */
[----:B------:R3:W-:Y:S02]  /*1ae40*/  STSM.16.M88.4 [R109], R44 ;  /* 0x0000002c6d007844 */ /* 0x0007e40000000200 */
[----:B------:R-:W-:Y:S01]  /*1ae50*/  BAR.SYNC.DEFER_BLOCKING 0x0 ;  /* 0x0000000000007b1d */ /* 0x000fe20000010000 */
[----:B---3--:R-:W-:-:S02]  /*1ae60*/  LOP3.LUT R46, R2, 0x2, R3, 0xfe, !PT ;  /* 0x00000002022e7812 */ /* 0x008fc400078efe03 */
[--C-:B------:R-:W-:Y:S02]  /*1ae70*/  LOP3.LUT R44, R2, 0x4, R3.reuse, 0xfe, !PT ;  /* 0x00000004022c7812 */ /* 0x100fe400078efe03 */
[CC--:B------:R-:W-:Y:S01]  /*1ae80*/  ISETP.LT.AND P2, PT, R46.reuse, R157.reuse, !P0 ;  /* 0x0000009d2e00720c */ /* 0x0c0fe20004741270 */
[----:B------:R-:W-:Y:S01]  /*1ae90*/  IMAD R45, R46, UR6, RZ ;  /* 0x000000062e2d7c24 */ /* 0x000fe2000f8e02ff */
[--C-:B------:R-:W-:Y:S01]  /*1aea0*/  LOP3.LUT R46, R2, 0x6, R3.reuse, 0xfe, !PT ;  /* 0x00000006022e7812 */ /* 0x100fe200078efe03 */
[C---:B------:R-:W-:Y:S01]  /*1aeb0*/  IMAD R47, R44.reuse, UR6, RZ ;  /* 0x000000062c2f7c24 */ /* 0x040fe2000f8e02ff */
[-C--:B------:R-:W-:Y:S02]  /*1aec0*/  ISETP.LT.AND P3, PT, R44, R157.reuse, !P0 ;  /* 0x0000009d2c00720c */ /* 0x080fe40004761270 */
[----:B------:R-:W-:Y:S01]  /*1aed0*/  ISETP.LT.AND P4, PT, R46, R157, !P0 ;  /* 0x0000009d2e00720c */ /* 0x000fe20004781270 */
[----:B------:R-:W3:Y:S01]  /*1aee0*/  LDS.128 R88, [R0] ;  /* 0x0000000000587984 */ /* 0x000ee20000000c00 */
[----:B------:R-:W-:Y:S06]  /*1aef0*/  BAR.SYNC.DEFER_BLOCKING 0x0 ;  /* 0x0000000000007b1d */ /* 0x000fec0000010000 */
[----:B------:R2:W-:Y:S02]  /*1af00*/  STSM.16.M88.4 [R109], R48 ;  /* 0x000000306d007844 */ /* 0x0005e40000000200 */
[----:B------:R-:W-:Y:S01]  /*1af10*/  BAR.SYNC.DEFER_BLOCKING 0x0 ;  /* 0x0000000000007b1d */ /* 0x000fe20000010000 */
[----:B--2---:R-:W-:Y:S01]  /*1af20*/  LOP3.LUT R48, R2, 0x8, R3, 0xfe, !PT ;  /* 0x0000000802307812 */ /* 0x004fe200078efe03 */
[----:B------:R-:W-:Y:S01]  /*1af30*/  IMAD R49, R46, UR6, RZ ;  /* 0x000000062e317c24 */ /* 0x000fe2000f8e02ff */
[----:B------:R-:W-:-:S02]  /*1af40*/  LEA R46, P5, R47, R40, 0x2 ;  /* 0x000000282f2e7211 */ /* 0x000fc400078a10ff */
[--C-:B------:R-:W-:Y:S01]  /*1af50*/  LOP3.LUT R50, R2, 0xa, R3.reuse, 0xfe, !PT ;  /* 0x0000000a02327812 */ /* 0x100fe200078efe03 */
[----:B------:R-:W-:Y:S01]  /*1af60*/  IMAD R51, R48, UR6, RZ ;  /* 0x0000000630337c24 */ /* 0x000fe2000f8e02ff */
[----:B------:R-:W-:Y:S01]  /*1af70*/  LEA.HI.X.SX32 R47, R47, R41, 0x2, P5 ;  /* 0x000000292f2f7211 */ /* 0x000fe200028f16ff */
[----:B------:R-:W2:Y:S01]  /*1af80*/  LDS.128 R36, [R0] ;  /* 0x0000000000247984 */ /* 0x000ea20000000c00 */
[----:B------:R-:W-:Y:S06]  /*1af90*/  BAR.SYNC.DEFER_BLOCKING 0x0 ;  /* 0x0000000000007b1d */ /* 0x000fec0000010000 */
[----:B------:R4:W-:Y:S02]  /*1afa0*/  STSM.16.M88.4 [R109], R52 ;  /* 0x000000346d007844 */ /* 0x0009e40000000200 */
[----:B------:R-:W-:Y:S01]  /*1afb0*/  BAR.SYNC.DEFER_BLOCKING 0x0 ;  /* 0x0000000000007b1d */ /* 0x000fe20000010000 */
[----:B----4-:R-:W-:-:S05]  /*1afc0*/  LOP3.LUT R52, R2, 0xc, R3, 0xfe, !PT ;  /* 0x0000000c02347812 */ /* 0x010fca00078efe03 */
[----:B------:R-:W4:Y:S02]  /*1afd0*/  LDS.128 R32, [R0] ;  /* 0x0000000000207984 */ /* 0x000f240000000c00 */
        /* <DEDUP_REMOVED lines=31> */
[----:B------:R1:W-:Y:S01]  /*1b1d0*/  @P1 STG.E desc[UR16][R42.64], R112 ;  /* 0x000000702a001986 */ /* 0x0003e2000c101910 */
[----:B------:R-:W-:-:S04]  /*1b1e0*/  LEA R44, P1, R45, R40, 0x2 ;  /* 0x000000282d2c7211 */ /* 0x000fc800078210ff */
[----:B------:R-:W-:Y:S02]  /*1b1f0*/  LEA.HI.X.SX32 R45, R45, R41, 0x2, P1 ;  /* 0x000000292d2d7211 */ /* 0x000fe400008f16ff */
[----:B------:R-:W-:-:S03]  /*1b200*/  ISETP.LT.AND P1, PT, R48, R157, !P0 ;  /* 0x0000009d3000720c */ /* 0x000fc60004721270 */
[----:B------:R-:W-:Y:S01]  /*1b210*/  @P2 STG.E desc[UR16][R44.64], R113 ;  /* 0x000000712c002986 */ /* 0x000fe2000c101910 */
[-C--:B------:R-:W-:Y:S02]  /*1b220*/  LEA R48, P2, R51, R40.reuse, 0x2 ;  /* 0x0000002833307211 */ /* 0x080fe400078410ff */
[C---:B-1----:R-:W-:Y:S01]  /*1b230*/  LEA R42, P6, R49.reuse, R40, 0x2 ;  /* 0x00000028312a7211 */ /* 0x042fe200078c10ff */
[----:B------:R1:W-:Y:S01]  /*1b240*/  @P3 STG.E desc[UR16][R46.64], R114 ;  /* 0x000000722e003986 */ /* 0x0003e2000c101910 */
[C---:B------:R-:W-:Y:S01]  /*1b250*/  ISETP.LT.AND P3, PT, R52.reuse, R157, !P0 ;  /* 0x0000009d3400720c */ /* 0x040fe20004761270 */
[----:B------:R-:W-:Y:S01]  /*1b260*/  IMAD R52, R52, UR6, RZ ;  /* 0x0000000634347c24 */ /* 0x000fe2000f8e02ff */
[-C--:B------:R-:W-:Y:S02]  /*1b270*/  LEA.HI.X.SX32 R43, R49, R41.reuse, 0x2, P6 ;  /* 0x00000029312b7211 */ /* 0x080fe400030f16ff */
[----:B------:R-:W-:Y:S01]  /*1b280*/  LEA.HI.X.SX32 R49, R51, R41, 0x2, P2 ;  /* 0x0000002933317211 */ /* 0x000fe200010f16ff */
[C---:B------:R-:W-:Y:S01]  /*1b290*/  IMAD R51, R50.reuse, UR6, RZ ;  /* 0x0000000632337c24 */ /* 0x040fe2000f8e02ff */
[----:B------:R-:W-:Y:S01]  /*1b2a0*/  ISETP.LT.AND P2, PT, R50, R157, !P0 ;  /* 0x0000009d3200720c */ /* 0x000fe20004741270 */
[----:B------:R3:W-:Y:S01]  /*1b2b0*/  @P4 STG.E desc[UR16][R42.64], R115 ;  /* 0x000000732a004986 */ /* 0x0007e2000c101910 */
[----:B------:R-:W-:-:S03]  /*1b2c0*/  LOP3.LUT R50, R2, 0xe, R3, 0xfe, !PT ;  /* 0x0000000e02327812 */ /* 0x000fc600078efe03 */
[----:B------:R2:W-:Y:S01]  /*1b2d0*/  @P1 STG.E desc[UR16][R48.64], R104 ;  /* 0x0000006830001986 */ /* 0x0005e2000c101910 */
[----:B-1----:R-:W-:Y:S02]  /*1b2e0*/  LOP3.LUT R46, R2, 0x10, R3, 0xfe, !PT ;  /* 0x00000010022e7812 */ /* 0x002fe400078efe03 */
[CC--:B------:R-:W-:Y:S02]  /*1b2f0*/  LEA R44, P1, R51.reuse, R40.reuse, 0x2 ;  /* 0x00000028332c7211 */ /* 0x0c0fe400078210ff */
[C---:B------:R-:W-:Y:S01]  /*1b300*/  ISETP.LT.AND P4, PT, R50.reuse, R157, !P0 ;  /* 0x0000009d3200720c */ /* 0x040fe20004781270 */
[----:B------:R-:W-:Y:S01]  /*1b310*/  IMAD R50, R50, UR6, RZ ;  /* 0x0000000632327c24 */ /* 0x000fe2000f8e02ff */
[----:B------:R-:W-:Y:S02]  /*1b320*/  LEA.HI.X.SX32 R45, R51, R41, 0x2, P1 ;  /* 0x00000029332d7211 */ /* 0x000fe400008f16ff */
[-C--:B---3--:R-:W-:Y:S02]  /*1b330*/  LEA R42, P5, R52, R40.reuse, 0x2 ;  /* 0x00000028342a7211 */ /* 0x088fe400078a10ff */
[C---:B------:R-:W-:Y:S01]  /*1b340*/  ISETP.LT.AND P1, PT, R46.reuse, R157, !P0 ;  /* 0x0000009d2e00720c */ /* 0x040fe20004721270 */
[----:B--2---:R-:W-:Y:S01]  /*1b350*/  IMAD R49, R46, UR6, RZ ;  /* 0x000000062e317c24 */ /* 0x004fe2000f8e02ff */
[----:B------:R1:W-:Y:S01]  /*1b360*/  @P2 STG.E desc[UR16][R44.64], R105 ;  /* 0x000000692c002986 */ /* 0x0003e2000c101910 */
[----:B------:R-:W-:-:S02]  /*1b370*/  LEA R46, P6, R50, R40, 0x2 ;  /* 0x00000028322e7211 */ /* 0x000fc400078c10ff */
[-C--:B------:R-:W-:Y:S02]  /*1b380*/  LEA.HI.X.SX32 R43, R52, R41.reuse, 0x2, P5 ;  /* 0x00000029342b7211 */ /* 0x080fe400028f16ff */
[C---:B------:R-:W-:Y:S02]  /*1b390*/  LEA R48, P2, R49.reuse, R40, 0x2 ;  /* 0x0000002831307211 */ /* 0x040fe400078410ff */
[--C-:B------:R-:W-:Y:S01]  /*1b3a0*/  LOP3.LUT R52, R2, 0x12, R3.reuse, 0xfe, !PT ;  /* 0x0000001202347812 */ /* 0x100fe200078efe03 */
[----:B------:R2:W-:Y:S01]  /*1b3b0*/  @P3 STG.E desc[UR16][R42.64], R106 ;  /* 0x0000006a2a003986 */ /* 0x0005e2000c101910 */
[-C--:B------:R-:W-:Y:S02]  /*1b3c0*/  LEA.HI.X.SX32 R47, R50, R41.reuse, 0x2, P6 ;  /* 0x00000029322f7211 */ /* 0x080fe400030f16ff */
[----:B------:R-:W-:Y:S02]  /*1b3d0*/  LEA.HI.X.SX32 R49, R49, R41, 0x2, P2 ;  /* 0x0000002931317211 */ /* 0x000fe400010f16ff */
[C---:B------:R-:W-:Y:S01]  /*1b3e0*/  ISETP.LT.AND P2, PT, R52.reuse, R157, !P0 ;  /* 0x0000009d3400720c */ /* 0x040fe20004741270 */
[----:B------:R-:W-:Y:S01]  /*1b3f0*/  IMAD R52, R52, UR6, RZ ;  /* 0x0000000634347c24 */ /* 0x000fe2000f8e02ff */
[C-C-:B------:R-:W-:Y:S01]  /*1b400*/  LOP3.LUT R50, R2.reuse, 0x14, R3.reuse, 0xfe, !PT ;  /* 0x0000001402327812 */ /* 0x140fe200078efe03 */
[----:B------:R3:W-:Y:S01]  /*1b410*/  @P4 STG.E desc[UR16][R46.64], R107 ;  /* 0x0000006b2e004986 */ /* 0x0007e2000c101910 */
[----:B-1----:R-:W-:-:S02]  /*1b420*/  LOP3.LUT R44, R2, 0x16, R3, 0xfe, !PT ;  /* 0x00000016022c7812 */ /* 0x002fc400078efe03 */
[C---:B------:R-:W-:Y:S01]  /*1b430*/  ISETP.LT.AND P3, PT, R50.reuse, R157, !P0 ;  /* 0x0000009d3200720c */ /* 0x040fe20004761270 */
[----:B------:R1:W-:Y:S01]  /*1b440*/  @P1 STG.E desc[UR16][R48.64], R100 ;  /* 0x0000006430001986 */ /* 0x0003e2000c101910 */
[----:B------:R-:W-:Y:S01]  /*1b450*/  IMAD R45, R50, UR6, RZ ;  /* 0x00000006322d7c24 */ /* 0x000fe2000f8e02ff */
[-C--:B--2---:R-:W-:Y:S02]  /*1b460*/  LEA R42, P1, R52, R40.reuse, 0x2 ;  /* 0x00000028342a7211 */ /* 0x084fe400078210ff */
[----:B------:R-:W-:Y:S02]  /*1b470*/  LOP3.LUT R50, R2, 0x18, R3, 0xfe, !PT ;  /* 0x0000001802327812 */ /* 0x000fe400078efe03 */
[----:B------:R-:W-:Y:S01]  /*1b480*/  LEA.HI.X.SX32 R43, R52, R41, 0x2, P1 ;  /* 0x00000029342b7211 */ /* 0x000fe200008f16ff */
[----:B---3--:R-:W-:Y:S01]  /*1b490*/  IMAD R47, R44, UR6, RZ ;  /* 0x000000062c2f7c24 */ /* 0x008fe2000f8e02ff */
[CC--:B------:R-:W-:Y:S01]  /*1b4a0*/  ISETP.LT.AND P1, PT, R50.reuse, R157.reuse, !P0 ;  /* 0x0000009d3200720c */ /* 0x0c0fe20004721270 */
[----:B------:R-:W-:Y:S01]  /*1b4b0*/  IMAD R50, R50, UR6, RZ ;  /* 0x0000000632327c24 */ /* 0x000fe2000f8e02ff */
[----:B------:R-:W-:Y:S01]  /*1b4c0*/  ISETP.LT.AND P4, PT, R44, R157, !P0 ;  /* 0x0000009d2c00720c */ /* 0x000fe20004781270 */
[----:B------:R2:W-:Y:S01]  /*1b4d0*/  @P2 STG.E desc[UR16][R42.64], R101 ;  /* 0x000000652a002986 */ /* 0x0005e2000c101910 */
[----:B------:R-:W-:-:S02]  /*1b4e0*/  LEA R44, P5, R45, R40, 0x2 ;  /* 0x000000282d2c7211 */ /* 0x000fc400078a10ff */
[-C--:B------:R-:W-:Y:S02]  /*1b4f0*/  LEA R46, P6, R47, R40.reuse, 0x2 ;  /* 0x000000282f2e7211 */ /* 0x080fe400078c10ff */
[----:B-1----:R-:W-:Y:S02]  /*1b500*/  LEA R48, P2, R50, R40, 0x2 ;  /* 0x0000002832307211 */ /* 0x002fe400078410ff */
[--C-:B------:R-:W-:Y:S02]  /*1b510*/  LOP3.LUT R52, R2, 0x1a, R3.reuse, 0xfe, !PT ;  /* 0x0000001a02347812 */ /* 0x100fe400078efe03 */
[-C--:B------:R-:W-:Y:S02]  /*1b520*/  LEA.HI.X.SX32 R45, R45, R41.reuse, 0x2, P5 ;  /* 0x000000292d2d7211 */ /* 0x080fe400028f16ff */
[-C--:B------:R-:W-:Y:S01]  /*1b530*/  LEA.HI.X.SX32 R47, R47, R41.reuse, 0x2, P6 ;  /* 0x000000292f2f7211 */ /* 0x080fe200030f16ff */
[----:B------:R-:W-:Y:S01]  /*1b540*/  IMAD R51, R52, UR6, RZ ;  /* 0x0000000634337c24 */ /* 0x000fe2000f8e02ff */
[----:B------:R-:W-:Y:S01]  /*1b550*/  LEA.HI.X.SX32 R49, R50, R41, 0x2, P2 ;  /* 0x0000002932317211 */ /* 0x000fe200010f16ff */
[----:B------:R-:W-:Y:S01]  /*1b560*/  @P3 STG.E desc[UR16][R44.64], R102 ;  /* 0x000000662c003986 */ /* 0x000fe2000c101910 */
[----:B------:R-:W-:-:S02]  /*1b570*/  LOP3.LUT R50, R2, 0x1c, R3, 0xfe, !PT ;  /* 0x0000001c02327812 */ /* 0x000fc400078efe03 */
[-C--:B------:R-:W-:Y:S01]  /*1b580*/  ISETP.LT.AND P2, PT, R52, R157.reuse, !P0 ;  /* 0x0000009d3400720c */ /* 0x080fe20004741270 */
[----:B------:R1:W-:Y:S01]  /*1b590*/  @P4 STG.E desc[UR16][R46.64], R103 ;  /* 0x000000672e004986 */ /* 0x0003e2000c101910 */
[--C-:B------:R-:W-:Y:S01]  /*1b5a0*/  LOP3.LUT R52, R2, 0x1e, R3.reuse, 0xfe, !PT ;  /* 0x0000001e02347812 */ /* 0x100fe200078efe03 */
[C---:B------:R-:W-:Y:S01]  /*1b5b0*/  IMAD R53, R50.reuse, UR6, RZ ;  /* 0x0000000632357c24 */ /* 0x040fe2000f8e02ff */
[-C--:B------:R-:W-:Y:S01]  /*1b5c0*/  ISETP.LT.AND P3, PT, R50, R157.reuse, !P0 ;  /* 0x0000009d3200720c */ /* 0x080fe20004761270 */
[----:B------:R3:W-:Y:S01]  /*1b5d0*/  @P1 STG.E desc[UR16][R48.64], R96 ;  /* 0x0000006030001986 */ /* 0x0007e2000c101910 */
[----:B--2---:R-:W-:Y:S02]  /*1b5e0*/  LEA R42, P1, R51, R40, 0x2 ;  /* 0x00000028332a7211 */ /* 0x004fe400078210ff */
[C---:B------:R-:W-:Y:S01]  /*1b5f0*/  ISETP.LT.AND P4, PT, R52.reuse, R157, !P0 ;  /* 0x0000009d3400720c */ /* 0x040fe20004781270 */
[----:B------:R-:W-:Y:S01]  /*1b600*/  IMAD R52, R52, UR6, RZ ;  /* 0x0000000634347c24 */ /* 0x000fe2000f8e02ff */
[----:B------:R-:W-:-:S02]  /*1b610*/  LOP3.LUT R50, R2, 0x20, R3, 0xfe, !PT ;  /* 0x0000002002327812 */ /* 0x000fc400078efe03 */
[----:B------:R-:W-:Y:S02]  /*1b620*/  LEA.HI.X.SX32 R43, R51, R41, 0x2, P1 ;  /* 0x00000029332b7211 */ /* 0x000fe400008f16ff */
[C---:B------:R-:W-:Y:S01]  /*1b630*/  ISETP.LT.AND P1, PT, R50.reuse, R157, !P0 ;  /* 0x0000009d3200720c */ /* 0x040fe20004721270 */
[----:B------:R-:W-:Y:S01]  /*1b640*/  IMAD R50, R50, UR6, RZ ;  /* 0x0000000632327c24 */ /* 0x000fe2000f8e02ff */
[CC--:B-1----:R-:W-:Y:S01]  /*1b650*/  LEA R46, P6, R52.reuse, R40.reuse, 0x2 ;  /* 0x00000028342e7211 */ /* 0x0c2fe200078c10ff */
[----:B------:R1:W-:Y:S01]  /*1b660*/  @P2 STG.E desc[UR16][R42.64], R97 ;  /* 0x000000612a002986 */ /* 0x0003e2000c101910 */
[-C--:B------:R-:W-:Y:S02]  /*1b670*/  LEA R44, P5, R53, R40.reuse, 0x2 ;  /* 0x00000028352c7211 */ /* 0x080fe400078a10ff */
[----:B------:R-:W-:Y:S02]  /*1b680*/  LEA.HI.X.SX32 R47, R52, R41, 0x2, P6 ;  /* 0x00000029342f7211 */ /* 0x000fe400030f16ff */
[----:B---3--:R-:W-:-:S02]  /*1b690*/  LEA R48, P2, R50, R40, 0x2 ;  /* 0x0000002832307211 */ /* 0x008fc400078410ff */
[--C-:B------:R-:W-:Y:S02]  /*1b6a0*/  LOP3.LUT R52, R2, 0x22, R3.reuse, 0xfe, !PT ;  /* 0x0000002202347812 */ /* 0x100fe400078efe03 */
[-C--:B------:R-:W-:Y:S02]  /*1b6b0*/  LEA.HI.X.SX32 R45, R53, R41.reuse, 0x2, P5 ;  /* 0x00000029352d7211 */ /* 0x080fe400028f16ff */
[----:B------:R-:W-:Y:S01]  /*1b6c0*/  LEA.HI.X.SX32 R49, R50, R41, 0x2, P2 ;  /* 0x0000002932317211 */ /* 0x000fe200010f16ff */
[----:B------:R-:W-:Y:S01]  /*1b6d0*/  IMAD R51, R52, UR6, RZ ;  /* 0x0000000634337c24 */ /* 0x000fe2000f8e02ff */
[--C-:B------:R-:W-:Y:S01]  /*1b6e0*/  LOP3.LUT R50, R2, 0x24, R3.reuse, 0xfe, !PT ;  /* 0x0000002402327812 */ /* 0x100fe200078efe03 */
[----:B------:R-:W-:Y:S01]  /*1b6f0*/  @P3 STG.E desc[UR16][R44.64], R98 ;  /* 0x000000622c003986 */ /* 0x000fe2000c101910 */
[-C--:B------:R-:W-:Y:S02]  /*1b700*/  ISETP.LT.AND P2, PT, R52, R157.reuse, !P0 ;  /* 0x0000009d3400720c */ /* 0x080fe40004741270 */
[--C-:B------:R-:W-:Y:S01]  /*1b710*/  LOP3.LUT R52, R2, 0x26, R3.reuse, 0xfe, !PT ;  /* 0x0000002602347812 */ /* 0x100fe200078efe03 */
[----:B------:R2:W-:Y:S01]  /*1b720*/  @P4 STG.E desc[UR16][R46.64], R99 ;  /* 0x000000632e004986 */ /* 0x0005e2000c101910 */
[CC--:B------:R-:W-:Y:S01]  /*1b730*/  ISETP.LT.AND P3, PT, R50.reuse, R157.reuse, !P0 ;  /* 0x0000009d3200720c */ /* 0x0c0fe20004761270 */
[----:B------:R-:W-:Y:S01]  /*1b740*/  IMAD R53, R50, UR6, RZ ;  /* 0x0000000632357c24 */ /* 0x000fe2000f8e02ff */
[C---:B------:R-:W-:Y:S01]  /*1b750*/  ISETP.LT.AND P4, PT, R52.reuse, R157, !P0 ;  /* 0x0000009d3400720c */ /* 0x040fe20004781270 */
[----:B------:R3:W-:Y:S01]  /*1b760*/  @P1 STG.E desc[UR16][R48.64], R92 ;  /* 0x0000005c30001986 */ /* 0x0007e2000c101910 */
[----:B-1----:R-:W-:Y:S01]  /*1b770*/  LEA R42, P1, R51, R40, 0x2 ;  /* 0x00000028332a7211 */ /* 0x002fe200078210ff */
[----:B------:R-:W-:Y:S01]  /*1b780*/  IMAD R52, R52, UR6, RZ ;  /* 0x0000000634347c24 */ /* 0x000fe2000f8e02ff */
[----:B------:R-:W-:-:S02]  /*1b790*/  LOP3.LUT R50, R2, 0x28, R3, 0xfe, !PT ;  /* 0x0000002802327812 */ /* 0x000fc400078efe03 */
[----:B------:R-:W-:Y:S02]  /*1b7a0*/  LEA.HI.X.SX32 R43, R51, R41, 0x2, P1 ;  /* 0x00000029332b7211 */ /* 0x000fe400008f16ff */
[C---:B------:R-:W-:Y:S01]  /*1b7b0*/  ISETP.LT.AND P1, PT, R50.reuse, R157, !P0 ;  /* 0x0000009d3200720c */ /* 0x040fe20004721270 */
[----:B------:R-:W-:Y:S01]  /*1b7c0*/  IMAD R50, R50, UR6, RZ ;  /* 0x0000000632327c24 */ /* 0x000fe2000f8e02ff */
[CC--:B--2---:R-:W-:Y:S01]  /*1b7d0*/  LEA R46, P6, R52.reuse, R40.reuse, 0x2 ;  /* 0x00000028342e7211 */ /* 0x0c4fe200078c10ff */
        /* <DEDUP_REMOVED lines=13> */
[C---:B------:R-:W-:Y:S01]  /*1b8b0*/  ISETP.LT.AND P3, PT, R50.reuse, R157, !P0 ;  /* 0x0000009d3200720c */ /* 0x040fe20004761270 */
[----:B------:R-:W-:Y:S01]  /*1b8c0*/  IMAD R53, R50, UR6, RZ ;  /* 0x0000000632357c24 */ /* 0x000fe2000f8e02ff */
[----:B------:R-:W-:Y:S01]  /*1b8d0*/  LOP3.LUT R50, R2, 0x30, R3, 0xfe, !PT ;  /* 0x0000003002327812 */ /* 0x000fe200078efe03 */
[----:B------:R3:W-:Y:S01]  /*1b8e0*/  @P1 STG.E desc[UR16][R48.64], R88 ;  /* 0x0000005830001986 */ /* 0x0007e2000c101910 */
[----:B-1----:R-:W-:-:S02]  /*1b8f0*/  LEA R42, P1, R51, R40, 0x2 ;  /* 0x00000028332a7211 */ /* 0x002fc400078210ff */
[C---:B------:R-:W-:Y:S01]  /*1b900*/  ISETP.LT.AND P4, PT, R52.reuse, R157, !P0 ;  /* 0x0000009d3400720c */ /* 0x040fe20004781270 */
[----:B------:R-:W-:Y:S01]  /*1b910*/  IMAD R52, R52, UR6, RZ ;  /* 0x0000000634347c24 */ /* 0x000fe2000f8e02ff */
[----:B------:R-:W-:Y:S02]  /*1b920*/  LEA.HI.X.SX32 R43, R51, R41, 0x2, P1 ;  /* 0x00000029332b7211 */ /* 0x000fe400008f16ff */
[C---:B------:R-:W-:Y:S01]  /*1b930*/  ISETP.LT.AND P1, PT, R50.reuse, R157, !P0 ;  /* 0x0000009d3200720c */ /* 0x040fe20004721270 */
[----:B------:R-:W-:Y:S01]  /*1b940*/  IMAD R50, R50, UR6, RZ ;  /* 0x0000000632327c24 */ /* 0x000fe2000f8e02ff */
[-C--:B--2---:R-:W-:Y:S01]  /*1b950*/  LEA R46, P6, R52, R40.reuse, 0x2 ;  /* 0x00000028342e7211 */ /* 0x084fe200078c10ff */
[----:B------:R1:W-:Y:S01]  /*1b960*/  @P2 STG.E desc[UR16][R42.64], R89 ;  /* 0x000000592a002986 */ /* 0x0003e2000c101910 */
[-C--:B------:R-:W-:Y:S02]  /*1b970*/  LEA R44, P5, R53, R40.reuse, 0x2 ;  /* 0x00000028352c7211 */ /* 0x080fe400078a10ff */
[----:B---3--:R-:W-:-:S02]  /*1b980*/  LEA R48, P2, R50, R40, 0x2 ;  /* 0x0000002832307211 */ /* 0x008fc400078410ff */
[-C--:B------:R-:W-:Y:S02]  /*1b990*/  LEA.HI.X.SX32 R47, R52, R41.reuse, 0x2, P6 ;  /* 0x00000029342f7211 */ /* 0x080fe400030f16ff */
[--C-:B------:R-:W-:Y:S02]  /*1b9a0*/  LOP3.LUT R52, R2, 0x32, R3.reuse, 0xfe, !PT ;  /* 0x0000003202347812 */ /* 0x100fe400078efe03 */
[-C--:B------:R-:W-:Y:S02]  /*1b9b0*/  LEA.HI.X.SX32 R45, R53, R41.reuse, 0x2, P5 ;  /* 0x00000029352d7211 */ /* 0x080fe400028f16ff */
[----:B------:R-:W-:Y:S01]  /*1b9c0*/  LEA.HI.X.SX32 R49, R50, R41, 0x2, P2 ;  /* 0x0000002932317211 */ /* 0x000fe200010f16ff */
[----:B------:R-:W-:Y:S01]  /*1b9d0*/  IMAD R51, R52, UR6, RZ ;  /* 0x0000000634337c24 */ /* 0x000fe2000f8e02ff */
[----:B------:R-:W-:Y:S01]  /*1b9e0*/  LOP3.LUT R50, R2, 0x34, R3, 0xfe, !PT ;  /* 0x0000003402327812 */ /* 0x000fe200078efe03 */
[----:B------:R2:W-:Y:S01]  /*1b9f0*/  @P3 STG.E desc[UR16][R44.64], R90 ;  /* 0x0000005a2c003986 */ /* 0x0005e2000c101910 */
[----:B------:R-:W-:-:S02]  /*1ba00*/  ISETP.LT.AND P2, PT, R52, R157, !P0 ;  /* 0x0000009d3400720c */ /* 0x000fc40004741270 */
[CC--:B------:R-:W-:Y:S01]  /*1ba10*/  ISETP.LT.AND P3, PT, R50.reuse, R157.reuse, !P0 ;  /* 0x0000009d3200720c */ /* 0x0c0fe20004761270 */
[----:B------:R-:W-:Y:S01]  /*1ba20*/  @P4 STG.E desc[UR16][R46.64], R91 ;  /* 0x0000005b2e004986 */ /* 0x000fe2000c101910 */
[----:B------:R-:W-:Y:S01]  /*1ba30*/  IMAD R53, R50, UR6, RZ ;  /* 0x0000000632357c24 */ /* 0x000fe2000f8e02ff */
[C-C-:B------:R-:W-:Y:S02]  /*1ba40*/  LOP3.LUT R52, R2.reuse, 0x36, R3.reuse, 0xfe, !PT ;  /* 0x0000003602347812 */ /* 0x140fe400078efe03 */
[----:B------:R3:W-:Y:S01]  /*1ba50*/  @P1 STG.E desc[UR16][R48.64], R36 ;  /* 0x0000002430001986 */ /* 0x0007e2000c101910 */
[----:B------:R-:W-:Y:S02]  /*1ba60*/  LOP3.LUT R50, R2, 0x38, R3, 0xfe, !PT ;  /* 0x0000003802327812 */ /* 0x000fe400078efe03 */
[C---:B-1----:R-:W-:Y:S02]  /*1ba70*/  LEA R42, P1, R51.reuse, R40, 0x2 ;  /* 0x00000028332a7211 */ /* 0x042fe400078210ff */
[C---:B------:R-:W-:Y:S01]  /*1ba80*/  ISETP.LT.AND P4, PT, R52.reuse, R157, !P0 ;  /* 0x0000009d3400720c */ /* 0x040fe20004781270 */
[----:B------:R-:W-:Y:S01]  /*1ba90*/  IMAD R52, R52, UR6, RZ ;  /* 0x0000000634347c24 */ /* 0x000fe2000f8e02ff */
[----:B------:R-:W-:-:S02]  /*1baa0*/  LEA.HI.X.SX32 R43, R51, R41, 0x2, P1 ;  /* 0x00000029332b7211 */ /* 0x000fc400008f16ff */
[C---:B------:R-:W-:Y:S02]  /*1bab0*/  ISETP.LT.AND P1, PT, R50.reuse, R157, !P0 ;  /* 0x0000009d3200720c */ /* 0x040fe40004721270 */
[CC--:B--2---:R-:W-:Y:S01]  /*1bac0*/  LEA R44, P5, R53.reuse, R40.reuse, 0x2 ;  /* 0x00000028352c7211 */ /* 0x0c4fe200078a10ff */
[----:B---3--:R-:W-:Y:S01]  /*1bad0*/  IMAD R36, R50, UR6, RZ ;  /* 0x0000000632247c24 */ /* 0x008fe2000f8e02ff */
[----:B------:R1:W-:Y:S01]  /*1bae0*/  @P2 STG.E desc[UR16][R42.64], R37 ;  /* 0x000000252a002986 */ /* 0x0003e2000c101910 */
[-C--:B------:R-:W-:Y:S02]  /*1baf0*/  LEA R46, P6, R52, R40.reuse, 0x2 ;  /* 0x00000028342e7211 */ /* 0x080fe400078c10ff */
[----:B------:R-:W-:Y:S02]  /*1bb00*/  LOP3.LUT R50, R2, 0x3a, R3, 0xfe, !PT ;  /* 0x0000003a02327812 */ /* 0x000fe400078efe03 */
[----:B------:R-:W-:Y:S02]  /*1bb10*/  LEA R48, P2, R36, R40, 0x2 ;  /* 0x0000002824307211 */ /* 0x000fe400078410ff */
[-C--:B------:R-:W-:Y:S01]  /*1bb20*/  LEA.HI.X.SX32 R45, R53, R41.reuse, 0x2, P5 ;  /* 0x00000029352d7211 */ /* 0x080fe200028f16ff */
[----:B------:R-:W-:Y:S01]  /*1bb30*/  IMAD R51, R50, UR6, RZ ;  /* 0x0000000632337c24 */ /* 0x000fe2000f8e02ff */
[----:B------:R-:W-:-:S02]  /*1bb40*/  LEA.HI.X.SX32 R47, R52, R41, 0x2, P6 ;  /* 0x00000029342f7211 */ /* 0x000fc400030f16ff */
[----:B------:R-:W-:Y:S01]  /*1bb50*/  LEA.HI.X.SX32 R49, R36, R41, 0x2, P2 ;  /* 0x0000002924317211 */ /* 0x000fe200010f16ff */
[----:B------:R2:W-:Y:S01]  /*1bb60*/  @P3 STG.E desc[UR16][R44.64], R38 ;  /* 0x000000262c003986 */ /* 0x0005e2000c101910 */
[--C-:B------:R-:W-:Y:S02]  /*1bb70*/  LOP3.LUT R36, R2, 0x3c, R3.reuse, 0xfe, !PT ;  /* 0x0000003c02247812 */ /* 0x100fe400078efe03 */
[-C--:B------:R-:W-:Y:S01]  /*1bb80*/  ISETP.LT.AND P2, PT, R50, R157.reuse, !P0 ;  /* 0x0000009d3200720c */ /* 0x080fe20004741270 */
[----:B------:R-:W-:Y:S01]  /*1bb90*/  @P4 STG.E desc[UR16][R46.64], R39 ;  /* 0x000000272e004986 */ /* 0x000fe2000c101910 */
[C---:B------:R-:W-:Y:S01]  /*1bba0*/  ISETP.LT.AND P3, PT, R36.reuse, R157, !P0 ;  /* 0x0000009d2400720c */ /* 0x040fe20004761270 */
[----:B-1----:R-:W-:Y:S01]  /*1bbb0*/  IMAD R43, R36, UR6, RZ ;  /* 0x00000006242b7c24 */ /* 0x002fe2000f8e02ff */
[C-C-:B------:R-:W-:Y:S01]  /*1bbc0*/  LOP3.LUT R50, R2.reuse, 0x3e, R3.reuse, 0xfe, !PT ;  /* 0x0000003e02327812 */ /* 0x140fe200078efe03 */
[----:B----4-:R1:W-:Y:S01]  /*1bbd0*/  @P1 STG.E desc[UR16][R48.64], R32 ;  /* 0x0000002030001986 */ /* 0x0103e2000c101910 */
[----:B------:R-:W-:-:S02]  /*1bbe0*/  LOP3.LUT R42, R2, 0x40, R3, 0xfe, !PT ;  /* 0x00000040022a7812 */ /* 0x000fc400078efe03 */
[CC--:B------:R-:W-:Y:S02]  /*1bbf0*/  LEA R36, P1, R51.reuse, R40.reuse, 0x2 ;  /* 0x0000002833247211 */ /* 0x0c0fe400078210ff */
[C---:B------:R-:W-:Y:S01]  /*1bc00*/  ISETP.LT.AND P4, PT, R50.reuse, R157, !P0 ;  /* 0x0000009d3200720c */ /* 0x040fe20004781270 */
[----:B------:R-:W-:Y:S01]  /*1bc10*/  IMAD R50, R50, UR6, RZ ;  /* 0x0000000632327c24 */ /* 0x000fe2000f8e02ff */
[----:B------:R-:W-:Y:S02]  /*1bc20*/  LEA.HI.X.SX32 R37, R51, R41, 0x2, P1 ;  /* 0x0000002933257211 */ /* 0x000fe400008f16ff */
[C---:B------:R-:W-:Y:S02]  /*1bc30*/  ISETP.LT.AND P1, PT, R42.reuse, R157, !P0 ;  /* 0x0000009d2a00720c */ /* 0x040fe40004721270 */
[-C--:B--2---:R-:W-:Y:S01]  /*1bc40*/  LEA R38, P5, R43, R40.reuse, 0x2 ;  /* 0x000000282b267211 */ /* 0x084fe200078a10ff */
[----:B-1----:R-:W-:Y:S01]  /*1bc50*/  IMAD R32, R42, UR6, RZ ;  /* 0x000000062a207c24 */ /* 0x002fe2000f8e02ff */
[----:B------:R1:W-:Y:S01]  /*1bc60*/  @P2 STG.E desc[UR16][R36.64], R33 ;  /* 0x0000002124002986 */ /* 0x0003e2000c101910 */
[----:B------:R-:W-:-:S02]  /*1bc70*/  LEA R42, P6, R50, R40, 0x2 ;  /* 0x00000028322a7211 */ /* 0x000fc400078c10ff */
[--C-:B------:R-:W-:Y:S02]  /*1bc80*/  LOP3.LUT R46, R2, 0x42, R3.reuse, 0xfe, !PT ;  /* 0x00000042022e7812 */ /* 0x100fe400078efe03 */
[----:B------:R-:W-:Y:S02]  /*1bc90*/  LEA R44, P2, R32, R40, 0x2 ;  /* 0x00000028202c7211 */ /* 0x000fe400078410ff */
[-C--:B------:R-:W-:Y:S01]  /*1bca0*/  LEA.HI.X.SX32 R39, R43, R41.reuse, 0x2, P5 ;  /* 0x000000292b277211 */ /* 0x080fe200028f16ff */
[----:B------:R-:W-:Y:S01]  /*1bcb0*/  IMAD R47, R46, UR6, RZ ;  /* 0x000000062e2f7c24 */ /* 0x000fe2000f8e02ff */
[-C--:B------:R-:W-:Y:S02]  /*1bcc0*/  LEA.HI.X.SX32 R43, R50, R41.reuse, 0x2, P6 ;  /* 0x00000029322b7211 */ /* 0x080fe400030f16ff */
[----:B------:R-:W-:Y:S01]  /*1bcd0*/  LEA.HI.X.SX32 R45, R32, R41, 0x2, P2 ;  /* 0x00000029202d7211 */ /* 0x000fe200010f16ff */
[----:B------:R2:W-:Y:S01]  /*1bce0*/  @P3 STG.E desc[UR16][R38.64], R34 ;  /* 0x0000002226003986 */ /* 0x0005e2000c101910 */
[----:B------:R-:W-:-:S02]  /*1bcf0*/  LOP3.LUT R32, R2, 0x44, R3, 0xfe, !PT ;  /* 0x0000004402207812 */ /* 0x000fc400078efe03 */
[-C--:B------:R-:W-:Y:S01]  /*1bd00*/  ISETP.LT.AND P2, PT, R46, R157.reuse, !P0 ;  /* 0x0000009d2e00720c */ /* 0x080fe20004741270 */
[----:B------:R-:W-:Y:S01]  /*1bd10*/  @P4 STG.E desc[UR16][R42.64], R35 ;  /* 0x000000232a004986 */ /* 0x000fe2000c101910 */
[CC--:B------:R-:W-:Y:S01]  /*1bd20*/  ISETP.LT.AND P3, PT, R32.reuse, R157.reuse, !P0 ;  /* 0x0000009d2000720c */ /* 0x0c0fe20004761270 */
[----:B-1----:R-:W-:Y:S01]  /*1bd30*/  IMAD R37, R32, UR6, RZ ;  /* 0x0000000620257c24 */ /* 0x002fe2000f8e02ff */
[C-C-:B------:R-:W-:Y:S01]  /*1bd40*/  LOP3.LUT R46, R2.reuse, 0x46, R3.reuse, 0xfe, !PT ;  /* 0x00000046022e7812 */ /* 0x140fe200078efe03 */
[----:B------:R1:W-:Y:S01]  /*1bd50*/  @P1 STG.E desc[UR16][R44.64], R4 ;  /* 0x000000042c001986 */ /* 0x0003e2000c101910 */
[----:B------:R-:W-:Y:S02]  /*1bd60*/  LOP3.LUT R36, R2, 0x48, R3, 0xfe, !PT ;  /* 0x0000004802247812 */ /* 0x000fe400078efe03 */
[C---:B------:R-:W-:Y:S02]  /*1bd70*/  LEA R32, P1, R47.reuse, R40, 0x2 ;  /* 0x000000282f207211 */ /* 0x040fe400078210ff */
[C---:B------:R-:W-:Y:S01]  /*1bd80*/  ISETP.LT.AND P4, PT, R46.reuse, R157, !P0 ;  /* 0x0000009d2e00720c */ /* 0x040fe20004781270 */
[----:B------:R-:W-:Y:S01]  /*1bd90*/  IMAD R46, R46, UR6, RZ ;  /* 0x000000062e2e7c24 */ /* 0x000fe2000f8e02ff */
[----:B------:R-:W-:-:S02]  /*1bda0*/  LEA.HI.X.SX32 R33, R47, R41, 0x2, P1 ;  /* 0x000000292f217211 */ /* 0x000fc400008f16ff */
[C---:B------:R-:W-:Y:S02]  /*1bdb0*/  ISETP.LT.AND P1, PT, R36.reuse, R157, !P0 ;  /* 0x0000009d2400720c */ /* 0x040fe40004721270 */
[CC--:B--2---:R-:W-:Y:S01]  /*1bdc0*/  LEA R34, P5, R37.reuse, R40.reuse, 0x2 ;  /* 0x0000002825227211 */ /* 0x0c4fe200078a10ff */
[----:B-1----:R-:W-:Y:S01]  /*1bdd0*/  IMAD R4, R36, UR6, RZ ;  /* 0x0000000624047c24 */ /* 0x002fe2000f8e02ff */
        /* <DEDUP_REMOVED lines=15> */
[----:B------:R1:W-:Y:S01]  /*1bed0*/  @P1 STG.E desc[UR16][R38.64], R8 ;  /* 0x0000000826001986 */ /* 0x0003e2000c101910 */
        /* <DEDUP_REMOVED lines=16> */
[----:B------:R-:W-:Y:S01]  /*1bfe0*/  @P3 STG.E desc[UR16][R6.64], R10 ;  /* 0x0000000a06003986 */ /* 0x000fe2000c101910 */
[----:B------:R-:W-:-:S02]  /*1bff0*/  LOP3.LUT R8, R2, 0x54, R3, 0xfe, !PT ;  /* 0x0000005402087812 */ /* 0x000fc400078efe03 */
[-C--:B------:R-:W-:Y:S01]  /*1c000*/  ISETP.LT.AND P2, PT, R36, R157.reuse, !P0 ;  /* 0x0000009d2400720c */ /* 0x080fe20004741270 */
[----:B------:R2:W-:Y:S01]  /*1c010*/  @P4 STG.E desc[UR16][R32.64], R11 ;  /* 0x0000000b20004986 */ /* 0x0005e2000c101910 */
[--C-:B------:R-:W-:Y:S01]  /*1c020*/  LOP3.LUT R36, R2, 0x56, R3.reuse, 0xfe, !PT ;  /* 0x0000005602247812 */ /* 0x100fe200078efe03 */
[C---:B-1----:R-:W-:Y:S01]  /*1c030*/  IMAD R9, R8.reuse, UR6, RZ ;  /* 0x0000000608097c24 */ /* 0x042fe2000f8e02ff */
[-C--:B------:R-:W-:Y:S01]  /*1c040*/  ISETP.LT.AND P3, PT, R8, R157.reuse, !P0 ;  /* 0x0000009d0800720c */ /* 0x080fe20004761270 */
[----:B------:R1:W-:Y:S01]  /*1c050*/  @P1 STG.E desc[UR16][R34.64], R12 ;  /* 0x0000000c22001986 */ /* 0x0003e2000c101910 */
[----:B------:R-:W-:Y:S02]  /*1c060*/  LOP3.LUT R8, R2, 0x58, R3, 0xfe, !PT ;  /* 0x0000005802087812 */ /* 0x000fe400078efe03 */
[C---:B------:R-:W-:Y:S02]  /*1c070*/  LEA R4, P1, R37.reuse, R40, 0x2 ;  /* 0x0000002825047211 */ /* 0x040fe400078210ff */
[C---:B------:R-:W-:Y:S01]  /*1c080*/  ISETP.LT.AND P4, PT, R36.reuse, R157, !P0 ;  /* 0x0000009d2400720c */ /* 0x040fe20004781270 */
[----:B------:R-:W-:Y:S01]  /*1c090*/  IMAD R36, R36, UR6, RZ ;  /* 0x0000000624247c24 */ /* 0x000fe2000f8e02ff */
[----:B------:R-:W-:Y:S01]  /*1c0a0*/  LEA.HI.X.SX32 R5, R37, R41, 0x2, P1 ;  /* 0x0000002925057211 */ /* 0x000fe200008f16ff */
[C---:B--2---:R-:W-:Y:S01]  /*1c0b0*/  IMAD R11, R8.reuse, UR6, RZ ;  /* 0x00000006080b7c24 */ /* 0x044fe2000f8e02ff */
[----:B------:R-:W-:-:S02]  /*1c0c0*/  ISETP.LT.AND P1, PT, R8, R157, !P0 ;  /* 0x0000009d0800720c */ /* 0x000fc40004721270 */
[-C--:B------:R-:W-:Y:S01]  /*1c0d0*/  LEA R6, P5, R9, R40.reuse, 0x2 ;  /* 0x0000002809067211 */ /* 0x080fe200078a10ff */
[----:B------:R2:W-:Y:S01]  /*1c0e0*/  @P2 STG.E desc[UR16][R4.64], R13 ;  /* 0x0000000d04002986 */ /* 0x0005e2000c101910 */
[-C--:B------:R-:W-:Y:S02]  /*1c0f0*/  LEA R8, P6, R36, R40.reuse, 0x2 ;  /* 0x0000002824087211 */ /* 0x080fe400078c10ff */
[----:B------:R-:W-:Y:S02]  /*1c100*/  LEA R10, P2, R11, R40, 0x2 ;  /* 0x000000280b0a7211 */ /* 0x000fe400078410ff */
[--C-:B------:R-:W-:Y:S02]  /*1c110*/  LOP3.LUT R32, R2, 0x5a, R3.reuse, 0xfe, !PT ;  /* 0x0000005a02207812 */ /* 0x100fe400078efe03 */
[-C--:B------:R-:W-:Y:S02]  /*1c120*/  LEA.HI.X.SX32 R7, R9, R41.reuse, 0x2, P5 ;  /* 0x0000002909077211 */ /* 0x080fe400028f16ff */
[-C--:B------:R-:W-:Y:S01]  /*1c130*/  LEA.HI.X.SX32 R9, R36, R41.reuse, 0x2, P6 ;  /* 0x0000002924097211 */ /* 0x080fe200030f16ff */
[----:B------:R-:W-:Y:S01]  /*1c140*/  IMAD R33, R32, UR6, RZ ;  /* 0x0000000620217c24 */ /* 0x000fe2000f8e02ff */
[----:B------:R-:W-:Y:S01]  /*1c150*/  LEA.HI.X.SX32 R11, R11, R41, 0x2, P2 ;  /* 0x000000290b0b7211 */ /* 0x000fe200010f16ff */
[----:B------:R3:W-:Y:S01]  /*1c160*/  @P3 STG.E desc[UR16][R6.64], R14 ;  /* 0x0000000e06003986 */ /* 0x0007e2000c101910 */
[----:B-1----:R-:W-:-:S02]  /*1c170*/  LOP3.LUT R12, R2, 0x5c, R3, 0xfe, !PT ;  /* 0x0000005c020c7812 */ /* 0x002fc400078efe03 */
[-C--:B------:R-:W-:Y:S01]  /*1c180*/  ISETP.LT.AND P2, PT, R32, R157.reuse, !P0 ;  /* 0x0000009d2000720c */ /* 0x080fe20004741270 */
[----:B------:R-:W-:Y:S01]  /*1c190*/  @P4 STG.E desc[UR16][R8.64], R15 ;  /* 0x0000000f08004986 */ /* 0x000fe2000c101910 */
[--C-:B------:R-:W-:Y:S01]  /*1c1a0*/  LOP3.LUT R32, R2, 0x5e, R3.reuse, 0xfe, !PT ;  /* 0x0000005e02207812 */ /* 0x100fe200078efe03 */
[C---:B--2---:R-:W-:Y:S01]  /*1c1b0*/  IMAD R13, R12.reuse, UR6, RZ ;  /* 0x000000060c0d7c24 */ /* 0x044fe2000f8e02ff */
[C---:B------:R-:W-:Y:S01]  /*1c1c0*/  LEA R4, P5, R33.reuse, R40, 0x2 ;  /* 0x0000002821047211 */ /* 0x040fe200078a10ff */
[----:B------:R1:W-:Y:S01]  /*1c1d0*/  @P1 STG.E desc[UR16][R10.64], R16 ;  /* 0x000000100a001986 */ /* 0x0003e2000c101910 */
[-C--:B------:R-:W-:Y:S02]  /*1c1e0*/  ISETP.LT.AND P1, PT, R12, R157.reuse, !P0 ;  /* 0x0000009d0c00720c */ /* 0x080fe40004721270 */
[----:B------:R-:W-:Y:S02]  /*1c1f0*/  LOP3.LUT R12, R2, 0x60, R3, 0xfe, !PT ;  /* 0x00000060020c7812 */ /* 0x000fe400078efe03 */
[C---:B------:R-:W-:Y:S01]  /*1c200*/  ISETP.LT.AND P3, PT, R32.reuse, R157, !P0 ;  /* 0x0000009d2000720c */ /* 0x040fe20004761270 */
[----:B------:R-:W-:Y:S01]  /*1c210*/  IMAD R32, R32, UR6, RZ ;  /* 0x0000000620207c24 */ /* 0x000fe2000f8e02ff */
[----:B------:R-:W-:-:S02]  /*1c220*/  LEA.HI.X.SX32 R5, R33, R41, 0x2, P5 ;  /* 0x0000002921057211 */ /* 0x000fc400028f16ff */
[CC--:B---3--:R-:W-:Y:S02]  /*1c230*/  LEA R6, P4, R13.reuse, R40.reuse, 0x2 ;  /* 0x000000280d067211 */ /* 0x0c8fe400078810ff */
[C---:B------:R-:W-:Y:S01]  /*1c240*/  ISETP.LT.AND P5, PT, R12.reuse, R157, !P0 ;  /* 0x0000009d0c00720c */ /* 0x040fe200047a1270 */
[----:B-1----:R-:W-:Y:S01]  /*1c250*/  IMAD R11, R12, UR6, RZ ;  /* 0x000000060c0b7c24 */ /* 0x002fe2000f8e02ff */
[----:B------:R-:W-:Y:S01]  /*1c260*/  LEA R8, P6, R32, R40, 0x2 ;  /* 0x0000002820087211 */ /* 0x000fe200078c10ff */
[----:B------:R1:W-:Y:S01]  /*1c270*/  @P2 STG.E desc[UR16][R4.64], R17 ;  /* 0x0000001104002986 */ /* 0x0003e2000c101910 */
[--C-:B------:R-:W-:Y:S02]  /*1c280*/  LOP3.LUT R12, R2, 0x62, R3.reuse, 0xfe, !PT ;  /* 0x00000062020c7812 */ /* 0x100fe400078efe03 */
[-C--:B------:R-:W-:Y:S02]  /*1c290*/  LEA.HI.X.SX32 R7, R13, R41.reuse, 0x2, P4 ;  /* 0x000000290d077211 */ /* 0x080fe400020f16ff */
[----:B------:R-:W-:Y:S01]  /*1c2a0*/  LEA.HI.X.SX32 R9, R32, R41, 0x2, P6 ;  /* 0x0000002920097211 */ /* 0x000fe200030f16ff */
[C---:B------:R-:W-:Y:S01]  /*1c2b0*/  IMAD R13, R12.reuse, UR6, RZ ;  /* 0x000000060c0d7c24 */ /* 0x040fe2000f8e02ff */
[----:B------:R-:W-:Y:S01]  /*1c2c0*/  ISETP.LT.AND P4, PT, R12, R157, !P0 ;  /* 0x0000009d0c00720c */ /* 0x000fe20004781270 */
[----:B------:R2:W-:Y:S01]  /*1c2d0*/  @P1 STG.E desc[UR16][R6.64], R18 ;  /* 0x0000001206001986 */ /* 0x0005e2000c101910 */
[----:B------:R-:W-:-:S02]  /*1c2e0*/  LOP3.LUT R32, R2, 0x64, R3, 0xfe, !PT ;  /* 0x0000006402207812 */ /* 0x000fc400078efe03 */
[-C--:B------:R-:W-:Y:S01]  /*1c2f0*/  LEA R10, P2, R11, R40.reuse, 0x2 ;  /* 0x000000280b0a7211 */ /* 0x080fe200078410ff */
[----:B------:R3:W-:Y:S01]  /*1c300*/  @P3 STG.E desc[UR16][R8.64], R19 ;  /* 0x0000001308003986 */ /* 0x0007e2000c101910 */
[C-C-:B------:R-:W-:Y:S02]  /*1c310*/  LOP3.LUT R16, R2.reuse, 0x66, R3.reuse, 0xfe, !PT ;  /* 0x0000006602107812 */ /* 0x140fe400078efe03 */
[----:B-1----:R-:W-:Y:S02]  /*1c320*/  LEA R4, P3, R13, R40, 0x2 ;  /* 0x000000280d047211 */ /* 0x002fe400078610ff */
[----:B------:R-:W-:Y:S02]  /*1c330*/  LOP3.LUT R14, R2, 0x68, R3, 0xfe, !PT ;  /* 0x00000068020e7812 */ /* 0x000fe400078efe03 */
[C---:B------:R-:W-:Y:S01]  /*1c340*/  ISETP.LT.AND P1, PT, R32.reuse, R157, !P0 ;  /* 0x0000009d2000720c */ /* 0x040fe20004721270 */
[----:B------:R-:W-:Y:S01]  /*1c350*/  IMAD R32, R32, UR6, RZ ;  /* 0x0000000620207c24 */ /* 0x000fe2000f8e02ff */
[----:B------:R-:W-:-:S02]  /*1c360*/  LEA.HI.X.SX32 R11, R11, R41, 0x2, P2 ;  /* 0x000000290b0b7211 */ /* 0x000fc400010f16ff */
[C---:B------:R-:W-:Y:S01]  /*1c370*/  ISETP.LT.AND P2, PT, R16.reuse, R157, !P0 ;  /* 0x0000009d1000720c */ /* 0x040fe20004741270 */
[----:B------:R-:W-:Y:S01]  /*1c380*/  IMAD R16, R16, UR6, RZ ;  /* 0x0000000610107c24 */ /* 0x000fe2000f8e02ff */
[----:B------:R-:W-:Y:S01]  /*1c390*/  LEA.HI.X.SX32 R5, R13, R41, 0x2, P3 ;  /* 0x000000290d057211 */ /* 0x000fe200018f16ff */
[----:B------:R1:W-:Y:S01]  /*1c3a0*/  @P5 STG.E desc[UR16][R10.64], R20 ;  /* 0x000000140a005986 */ /* 0x0003e2000c101910 */
[C---:B------:R-:W-:Y:S01]  /*1c3b0*/  ISETP.LT.AND P3, PT, R14.reuse, R157, !P0 ;  /* 0x0000009d0e00720c */ /* 0x040fe20004761270 */
[----:B------:R-:W-:Y:S01]  /*1c3c0*/  IMAD R14, R14, UR6, RZ ;  /* 0x000000060e0e7c24 */ /* 0x000fe2000f8e02ff */
[----:B------:R-:W-:Y:S01]  /*1c3d0*/  LOP3.LUT R12, R2, 0x6a, R3, 0xfe, !PT ;  /* 0x0000006a020c7812 */ /* 0x000fe200078efe03 */
[----:B------:R4:W-:Y:S01]  /*1c3e0*/  @P4 STG.E desc[UR16][R4.64], R21 ;  /* 0x0000001504004986 */ /* 0x0009e2000c101910 */
[-C--:B--2---:R-:W-:Y:S02]  /*1c3f0*/  LEA R6, P6, R32, R40.reuse, 0x2 ;  /* 0x0000002820067211 */ /* 0x084fe400078c10ff */
[----:B---3--:R-:W-:Y:S01]  /*1c400*/  LEA R8, P4, R16, R40, 0x2 ;  /* 0x0000002810087211 */ /* 0x008fe200078810ff */
[----:B------:R-:W-:Y:S01]  /*1c410*/  IMAD R13, R12, UR6, RZ ;  /* 0x000000060c0d7c24 */ /* 0x000fe2000f8e02ff */
[----:B------:R-:W-:-:S02]  /*1c420*/  LEA.HI.X.SX32 R7, R32, R41, 0x2, P6 ;  /* 0x0000002920077211 */ /* 0x000fc400030f16ff */
[----:B------:R-:W-:Y:S02]  /*1c430*/  ISETP.LT.AND P6, PT, R12, R157, !P0 ;  /* 0x0000009d0c00720c */ /* 0x000fe400047c1270 */
[-C--:B-1----:R-:W-:Y:S01]  /*1c440*/  LEA R10, P5, R14, R40.reuse, 0x2 ;  /* 0x000000280e0a7211 */ /* 0x082fe200078a10ff */
[----:B------:R-:W-:Y:S01]  /*1c450*/  @P1 STG.E desc[UR16][R6.64], R22 ;  /* 0x0000001606001986 */ /* 0x000fe2000c101910 */
[-C--:B------:R-:W-:Y:S02]  /*1c460*/  LEA.HI.X.SX32 R9, R16, R41.reuse, 0x2, P4 ;  /* 0x0000002910097211 */ /* 0x080fe400020f16ff */
[----:B------:R-:W-:Y:S02]  /*1c470*/  LEA.HI.X.SX32 R11, R14, R41, 0x2, P5 ;  /* 0x000000290e0b7211 */ /* 0x000fe400028f16ff */
[----:B------:R-:W-:Y:S01]  /*1c480*/  LEA R12, P4, R13, R40, 0x2 ;  /* 0x000000280d0c7211 */ /* 0x000fe200078810ff */
[----:B------:R1:W-:Y:S01]  /*1c490*/  @P2 STG.E desc[UR16][R8.64], R23 ;  /* 0x0000001708002986 */ /* 0x0003e2000c101910 */
[----:B------:R-:W-:-:S02]  /*1c4a0*/  LOP3.LUT R38, R2, 0x6c, R3, 0xfe, !PT ;  /* 0x0000006c02267812 */ /* 0x000fc400078efe03 */
[C-C-:B------:R-:W-:Y:S01]  /*1c4b0*/  LOP3.LUT R36, R2.reuse, 0x6e, R3.reuse, 0xfe, !PT ;  /* 0x0000006e02247812 */ /* 0x140fe200078efe03 */
[----:B------:R-:W-:Y:S01]  /*1c4c0*/  @P3 STG.E desc[UR16][R10.64], R24 ;  /* 0x000000180a003986 */ /* 0x000fe2000c101910 */
[----:B------:R-:W-:Y:S02]  /*1c4d0*/  LEA.HI.X.SX32 R13, R13, R41, 0x2, P4 ;  /* 0x000000290d0d7211 */ /* 0x000fe400020f16ff */
[----:B----4-:R-:W-:Y:S02]  /*1c4e0*/  LOP3.LUT R4, R2, 0x70, R3, 0xfe, !PT ;  /* 0x0000007002047812 */ /* 0x010fe400078efe03 */
[CC--:B------:R-:W-:Y:S01]  /*1c4f0*/  ISETP.LT.AND P1, PT, R38.reuse, R157.reuse, !P0 ;  /* 0x0000009d2600720c */ /* 0x0c0fe20004721270 */
[----:B------:R-:W-:Y:S01]  /*1c500*/  IMAD R38, R38, UR6, RZ ;  /* 0x0000000626267c24 */ /* 0x000fe2000f8e02ff */
[CC--:B------:R-:W-:Y:S01]  /*1c510*/  ISETP.LT.AND P3, PT, R36.reuse, R157.reuse, !P0 ;  /* 0x0000009d2400720c */ /* 0x0c0fe20004761270 */
[----:B------:R-:W-:Y:S01]  /*1c520*/  IMAD R36, R36, UR6, RZ ;  /* 0x0000000624247c24 */ /* 0x000fe2000f8e02ff */
[----:B------:R2:W-:Y:S01]  /*1c530*/  @P6 STG.E desc[UR16][R12.64], R25 ;  /* 0x000000190c006986 */ /* 0x0005e2000c101910 */
[C---:B------:R-:W-:Y:S01]  /*1c540*/  ISETP.LT.AND P2, PT, R4.reuse, R157, !P0 ;  /* 0x0000009d0400720c */ /* 0x040fe20004741270 */
[----:B-1----:R-:W-:Y:S01]  /*1c550*/  IMAD R9, R4, UR6, RZ ;  /* 0x0000000604097c24 */ /* 0x002fe2000f8e02ff */
[----:B------:R-:W-:-:S02]  /*1c560*/  LEA R4, P6, R38, R40, 0x2 ;  /* 0x0000002826047211 */ /* 0x000fc400078c10ff */
[----:B------:R-:W-:Y:S02]  /*1c570*/  LEA R6, P5, R36, R40, 0x2 ;  /* 0x0000002824067211 */ /* 0x000fe400078a10ff */
[--C-:B------:R-:W-:Y:S02]  /*1c580*/  LOP3.LUT R34, R2, 0x72, R3.reuse, 0xfe, !PT ;  /* 0x0000007202227812 */ /* 0x100fe400078efe03 */
[-C--:B------:R-:W-:Y:S02]  /*1c590*/  LEA.HI.X.SX32 R5, R38, R41.reuse, 0x2, P6 ;  /* 0x0000002926057211 */ /* 0x080fe400030f16ff */
[----:B------:R-:W-:Y:S02]  /*1c5a0*/  LEA.HI.X.SX32 R7, R36, R41, 0x2, P5 ;  /* 0x0000002924077211 */ /* 0x000fe400028f16ff */
[----:B------:R1:W3:Y:S01]  /*1c5b0*/  LDS.128 R36, [R0] ;  /* 0x0000000000247984 */ /* 0x0002e20000000c00 */
[C---:B------:R-:W-:Y:S01]  /*1c5c0*/  ISETP.LT.AND P4, PT, R34.reuse, R157, !P0 ;  /* 0x0000009d2200720c */ /* 0x040fe20004781270 */
[----:B------:R-:W-:Y:S01]  /*1c5d0*/  IMAD R34, R34, UR6, RZ ;  /* 0x0000000622227c24 */ /* 0x000fe2000f8e02ff */
[C-C-:B------:R-:W-:Y:S01]  /*1c5e0*/  LOP3.LUT R32, R2.reuse, 0x74, R3.reuse, 0xfe, !PT ;  /* 0x0000007402207812 */ /* 0x140fe200078efe03 */
[----:B------:R4:W-:Y:S01]  /*1c5f0*/  @P1 STG.E desc[UR16][R4.64], R26 ;  /* 0x0000001a04001986 */ /* 0x0009e2000c101910 */
[----:B------:R-:W-:-:S02]  /*1c600*/  LOP3.LUT R20, R2, 0x76, R3, 0xfe, !PT ;  /* 0x0000007602147812 */ /* 0x000fc400078efe03 */
[C-C-:B------:R-:W-:Y:S01]  /*1c610*/  LOP3.LUT R18, R2.reuse, 0x78, R3.reuse, 0xfe, !PT ;  /* 0x0000007802127812 */ /* 0x140fe200078efe03 */
[----:B------:R4:W-:Y:S01]  /*1c620*/  @P3 STG.E desc[UR16][R6.64], R27 ;  /* 0x0000001b06003986 */ /* 0x0009e2000c101910 */
[C-C-:B------:R-:W-:Y:S02]  /*1c630*/  LOP3.LUT R16, R2.reuse, 0x7a, R3.reuse, 0xfe, !PT ;  /* 0x0000007a02107812 */ /* 0x140fe400078efe03 */
[C-C-:B------:R-:W-:Y:S02]  /*1c640*/  LOP3.LUT R14, R2.reuse, 0x7c, R3.reuse, 0xfe, !PT ;  /* 0x0000007c020e7812 */ /* 0x140fe400078efe03 */
[----:B--2---:R-:W-:Y:S01]  /*1c650*/  LOP3.LUT R12, R2, 0x7e, R3, 0xfe, !PT ;  /* 0x0000007e020c7812 */ /* 0x004fe200078efe03 */
[----:B-1----:R-:W-:Y:S01]  /*1c660*/  IMAD R0, R16, UR6, RZ ;  /* 0x0000000610007c24 */ /* 0x002fe2000f8e02ff */
[-C--:B------:R-:W-:Y:S01]  /*1c670*/  LEA R2, P5, R34, R40.reuse, 0x2 ;  /* 0x0000002822027211 */ /* 0x080fe200078a10ff */
[----:B------:R-:W-:Y:S01]  /*1c680*/  IMAD R11, R14, UR6, RZ ;  /* 0x000000060e0b7c24 */ /* 0x000fe2000f8e02ff */
[----:B------:R-:W-:Y:S01]  /*1c690*/  LEA R8, P6, R9, R40, 0x2 ;  /* 0x0000002809087211 */ /* 0x000fe200078c10ff */
[----:B------:R-:W-:Y:S01]  /*1c6a0*/  IMAD R13, R12, UR6, RZ ;  /* 0x000000060c0d7c24 */ /* 0x000fe2000f8e02ff */
[----:B------:R-:W-:-:S02]  /*1c6b0*/  LEA.HI.X.SX32 R3, R34, R41, 0x2, P5 ;  /* 0x0000002922037211 */ /* 0x000fc400028f16ff */
[C---:B------:R-:W-:Y:S01]  /*1c6c0*/  ISETP.LT.AND P5, PT, R32.reuse, R157, !P0 ;  /* 0x0000009d2000720c */ /* 0x040fe200047a1270 */
[----:B------:R-:W-:Y:S01]  /*1c6d0*/  IMAD R32, R32, UR6, RZ ;  /* 0x0000000620207c24 */ /* 0x000fe2000f8e02ff */
[----:B------:R-:W-:Y:S02]  /*1c6e0*/  LEA.HI.X.SX32 R9, R9, R41, 0x2, P6 ;  /* 0x0000002909097211 */ /* 0x000fe400030f16ff */
[CC--:B------:R-:W-:Y:S01]  /*1c6f0*/  ISETP.LT.AND P3, PT, R18.reuse, R157.reuse, !P0 ;  /* 0x0000009d1200720c */ /* 0x0c0fe20004761270 */
[----:B------:R-:W-:Y:S01]  /*1c700*/  IMAD R18, R18, UR6, RZ ;  /* 0x0000000612127c24 */ /* 0x000fe2000f8e02ff */
[-C--:B----4-:R-:W-:Y:S01]  /*1c710*/  LEA R4, P1, R32, R40.reuse, 0x2 ;  /* 0x0000002820047211 */ /* 0x090fe200078210ff */
[----:B------:R1:W-:Y:S03]  /*1c720*/  @P2 STG.E desc[UR16][R8.64], R28 ;  /* 0x0000001c08002986 */ /* 0x0003e6000c101910 */
[----:B------:R-:W-:Y:S01]  /*1c730*/  LEA R6, P2, R18, R40, 0x2 ;  /* 0x0000002812067211 */ /* 0x000fe200078410ff */
[----:B------:R2:W-:Y:S01]  /*1c740*/  @P4 STG.E desc[UR16][R2.64], R29 ;  /* 0x0000001d02004986 */ /* 0x0005e2000c101910 */
[C---:B------:R-:W-:Y:S01]  /*1c750*/  ISETP.LT.AND P4, PT, R20.reuse, R157, !P0 ;  /* 0x0000009d1400720c */ /* 0x040fe20004781270 */
[----:B------:R-:W-:Y:S01]  /*1c760*/  IMAD R20, R20, UR6, RZ ;  /* 0x0000000614147c24 */ /* 0x000fe2000f8e02ff */
[----:B------:R-:W-:-:S02]  /*1c770*/  LEA.HI.X.SX32 R5, R32, R41, 0x2, P1 ;  /* 0x0000002920057211 */ /* 0x000fc400008f16ff */
[----:B------:R-:W-:Y:S02]  /*1c780*/  LEA.HI.X.SX32 R7, R18, R41, 0x2, P2 ;  /* 0x0000002912077211 */ /* 0x000fe400010f16ff */
[----:B------:R-:W-:Y:S01]  /*1c790*/  ISETP.LT.AND P2, PT, R16, R157, !P0 ;  /* 0x0000009d1000720c */ /* 0x000fe20004741270 */
[----:B------:R4:W-:Y:S01]  /*1c7a0*/  @P5 STG.E desc[UR16][R4.64], R30 ;  /* 0x0000001e04005986 */ /* 0x0009e2000c101910 */
[-C--:B-1----:R-:W-:Y:S02]  /*1c7b0*/  LEA R8, P1, R0, R40.reuse, 0x2 ;  /* 0x0000002800087211 */ /* 0x082fe400078210ff */
[----:B--2---:R-:W-:Y:S02]  /*1c7c0*/  LEA R2, P6, R20, R40, 0x2 ;  /* 0x0000002814027211 */ /* 0x004fe400078c10ff */
[----:B------:R-:W-:Y:S02]  /*1c7d0*/  LEA.HI.X.SX32 R9, R0, R41, 0x2, P1 ;  /* 0x0000002900097211 */ /* 0x000fe400008f16ff */
[----:B------:R-:W-:-:S02]  /*1c7e0*/  ISETP.LT.AND P1, PT, R14, R157, !P0 ;  /* 0x0000009d0e00720c */ /* 0x000fc40004721270 */
[----:B------:R-:W-:Y:S02]  /*1c7f0*/  ISETP.LT.AND P0, PT, R12, R157, !P0 ;  /* 0x0000009d0c00720c */ /* 0x000fe40004701270 */
[----:B------:R-:W-:Y:S02]  /*1c800*/  LEA.HI.X.SX32 R3, R20, R41, 0x2, P6 ;  /* 0x0000002914037211 */ /* 0x000fe400030f16ff */
[----:B------:R-:W-:-:S03]  /*1c810*/  LEA R10, P6, R11, R40, 0x2 ;  /* 0x000000280b0a7211 */ /* 0x000fc600078c10ff */
[----:B------:R4:W-:Y:S01]  /*1c820*/  @P4 STG.E desc[UR16][R2.64], R31 ;  /* 0x0000001f02004986 */ /* 0x0009e2000c101910 */
[-C--:B------:R-:W-:Y:S02]  /*1c830*/  LEA.HI.X.SX32 R11, R11, R41.reuse, 0x2, P6 ;  /* 0x000000290b0b7211 */ /* 0x080fe400030f16ff */
[C---:B------:R-:W-:Y:S01]  /*1c840*/  LEA R40, P6, R13.reuse, R40, 0x2 ;  /* 0x000000280d287211 */ /* 0x040fe200078c10ff */
[----:B---3--:R4:W-:Y:S03]  /*1c850*/  @P3 STG.E desc[UR16][R6.64], R36 ;  /* 0x0000002406003986 */ /* 0x0089e6000c101910 */
[----:B------:R-:W-:Y:S01]  /*1c860*/  LEA.HI.X.SX32 R41, R13, R41, 0x2, P6 ;  /* 0x000000290d297211 */ /* 0x000fe200030f16ff */
[----:B------:R4:W-:Y:S04]  /*1c870*/  @P2 STG.E desc[UR16][R8.64], R37 ;  /* 0x0000002508002986 */ /* 0x0009e8000c101910 */
[----:B------:R4:W-:Y:S01]  /*1c880*/  @P1 STG.E desc[UR16][R10.64], R38 ;  /* 0x000000260a001986 */ /* 0x0009e2000c101910 */
[----:B------:R-:W-:Y:S05]  /*1c890*/  @!P0 EXIT ;  /* 0x000000000000894d */ /* 0x000fea0003800000 */
[----:B------:R-:W-:Y:S01]  /*1c8a0*/  STG.E desc[UR16][R40.64], R39 ;  /* 0x0000002728007986 */ /* 0x000fe2000c101910 */
[----:B------:R-:W-:Y:S05]  /*1c8b0*/  EXIT ;  /* 0x000000000000794d */ /* 0x000fea0003800000 */
.L_x_2:
[----:B------:R-:W-:-:S00]  /*1c8c0*/  BRA `(.L_x_2) ;  /* 0xfffffffc00fc7947 */ /* 0x000fc0000383ffff */
[----:B------:R-:W-:-:S00]  /*1c8d0*/  NOP ;  /* 0x0000000000007918 */ /* 0x000fc00000000000 */
        /* <DEDUP_REMOVED lines=10> */
.L_x_3:


//--------------------- .nv.shared.matmul_kernel  --------------------------
	.section	.nv.shared.matmul_kernel,"aw",@nobits
	.sectionflags	@""
	.align	16
	.zero		1024


//--------------------- .nv.shared.reserved.0     --------------------------
	.section	.nv.shared.reserved.0,"aw",@nobits
	.weak		__nv_reservedSMEM_offset_0_alias
	.size		__nv_reservedSMEM_offset_0_alias, 0, 0
	.other		__nv_reservedSMEM_offset_0_alias,@"STO_CUDA_RESERVED_SHARED STV_DEFAULT"
__nv_reservedSMEM_offset_0_alias:
	.zero		0


//--------------------- .nv.constant0.matmul_kernel --------------------------
	.section	.nv.constant0.matmul_kernel,"a",@progbits
	.sectionflags	@""
	.align	4
.nv.constant0.matmul_kernel:
	.zero		608


//--------------------- SYMBOLS --------------------------

	.type		.nv.reservedSmem.offset0,@object
	.size		.nv.reservedSmem.offset0,0x4
